//
// Generated by NVIDIA NVVM Compiler
//
// Compiler Build ID: CL-36424714
// Cuda compilation tools, release 13.0, V13.0.88
// Based on NVVM 20.0.0
//

.version 9.0
.target sm_100
.address_size 64

	// .globl	_Z9init_linePfii
.global .align 4 .b8 __cudart_i2opi_f[24] = {65, 144, 67, 60, 153, 149, 98, 219, 192, 221, 52, 245, 209, 87, 39, 252, 41, 21, 68, 78, 110, 131, 249, 162};

.visible .entry _Z9init_linePfii(
	.param .u64 .ptr .align 1 _Z9init_linePfii_param_0,
	.param .u32 _Z9init_linePfii_param_1,
	.param .u32 _Z9init_linePfii_param_2
)
{
	.local .align 4 .b8 	__local_depot0[28];
	.reg .b64 	%SP;
	.reg .b64 	%SPL;
	.reg .pred 	%p<17>;
	.reg .b32 	%r<57>;
	.reg .b32 	%f<6197>;
	.reg .b64 	%rd<25>;
	.reg .b64 	%fd<5134>;

	mov.u64 	%SPL, __local_depot0;
	ld.param.u64 	%rd9, [_Z9init_linePfii_param_0];
	ld.param.u32 	%r23, [_Z9init_linePfii_param_1];
	ld.param.u32 	%r24, [_Z9init_linePfii_param_2];
	add.u64 	%rd1, %SPL, 0;
	mov.u32 	%r25, %ctaid.x;
	mov.u32 	%r26, %ntid.x;
	mov.u32 	%r27, %tid.x;
	mad.lo.s32 	%r28, %r25, %r26, %r27;
	add.s32 	%r1, %r28, 1;
	cvt.rn.f64.s32 	%fd1, %r1;
	add.f64 	%fd2, %fd1, 0dBFF0000000000000;
	cvt.rn.f64.s32 	%fd3, %r23;
	add.f64 	%fd4, %fd3, 0dBFF0000000000000;
	cvt.rn.f32.f64 	%f3091, %fd4;
	cvt.f64.f32 	%fd5, %f3091;
	div.rn.f64 	%fd6, %fd2, %fd5;
	cvt.rn.f32.f64 	%f3092, %fd6;
	mul.f32 	%f1, %f3092, 0f40C90FDB;
	mul.f32 	%f3093, %f1, 0f3F22F983;
	cvt.rni.s32.f32 	%r54, %f3093;
	cvt.rn.f32.s32 	%f3094, %r54;
	fma.rn.f32 	%f3095, %f3094, 0fBFC90FDA, %f1;
	fma.rn.f32 	%f3096, %f3094, 0fB3A22168, %f3095;
	fma.rn.f32 	%f4138, %f3094, 0fA7C234C5, %f3096;
	abs.f32 	%f3, %f1;
	setp.ltu.f32 	%p2, %f3, 0f47CE4780;
	@%p2 bra 	$L__BB0_8;
	setp.neu.f32 	%p3, %f3, 0f7F800000;
	@%p3 bra 	$L__BB0_3;
	mov.f32 	%f3099, 0f00000000;
	mul.rn.f32 	%f4138, %f1, %f3099;
	mov.b32 	%r54, 0;
	bra.uni 	$L__BB0_8;
$L__BB0_3:
	mov.b32 	%r3, %f1;
	shl.b32 	%r30, %r3, 8;
	or.b32  	%r4, %r30, -2147483648;
	mov.b64 	%rd24, 0;
	mov.b32 	%r51, 0;
	mov.u64 	%rd22, __cudart_i2opi_f;
	mov.u64 	%rd23, %rd1;
$L__BB0_4:
	.pragma "nounroll";
	ld.global.nc.u32 	%r31, [%rd22];
	mad.wide.u32 	%rd13, %r31, %r4, %rd24;
	shr.u64 	%rd24, %rd13, 32;
	st.local.u32 	[%rd23], %rd13;
	add.s32 	%r51, %r51, 1;
	add.s64 	%rd23, %rd23, 4;
	add.s64 	%rd22, %rd22, 4;
	setp.ne.s32 	%p4, %r51, 6;
	@%p4 bra 	$L__BB0_4;
	shr.u32 	%r32, %r3, 23;
	st.local.u32 	[%rd1+24], %rd24;
	and.b32  	%r7, %r32, 31;
	and.b32  	%r33, %r32, 224;
	add.s32 	%r34, %r33, -128;
	shr.u32 	%r35, %r34, 5;
	mul.wide.u32 	%rd14, %r35, 4;
	sub.s64 	%rd8, %rd1, %rd14;
	ld.local.u32 	%r52, [%rd8+24];
	ld.local.u32 	%r53, [%rd8+20];
	setp.eq.s32 	%p5, %r7, 0;
	@%p5 bra 	$L__BB0_7;
	shf.l.wrap.b32 	%r52, %r53, %r52, %r7;
	ld.local.u32 	%r36, [%rd8+16];
	shf.l.wrap.b32 	%r53, %r36, %r53, %r7;
$L__BB0_7:
	shr.u32 	%r37, %r52, 30;
	shf.l.wrap.b32 	%r38, %r53, %r52, 2;
	shl.b32 	%r39, %r53, 2;
	shr.u32 	%r40, %r38, 31;
	add.s32 	%r41, %r40, %r37;
	neg.s32 	%r42, %r41;
	setp.lt.s32 	%p6, %r3, 0;
	selp.b32 	%r54, %r42, %r41, %p6;
	xor.b32  	%r43, %r38, %r3;
	shr.s32 	%r44, %r38, 31;
	xor.b32  	%r45, %r44, %r38;
	xor.b32  	%r46, %r44, %r39;
	cvt.u64.u32 	%rd15, %r45;
	shl.b64 	%rd16, %rd15, 32;
	cvt.u64.u32 	%rd17, %r46;
	or.b64  	%rd18, %rd16, %rd17;
	cvt.rn.f64.s64 	%fd7, %rd18;
	mul.f64 	%fd8, %fd7, 0d3BF921FB54442D19;
	cvt.rn.f32.f64 	%f3097, %fd8;
	neg.f32 	%f3098, %f3097;
	setp.lt.s32 	%p7, %r43, 0;
	selp.f32 	%f4138, %f3098, %f3097, %p7;
$L__BB0_8:
	mul.rn.f32 	%f3100, %f4138, %f4138;
	and.b32  	%r48, %r54, 1;
	setp.eq.b32 	%p8, %r48, 1;
	selp.f32 	%f3101, 0f3F800000, %f4138, %p8;
	fma.rn.f32 	%f3102, %f3100, %f3101, 0f00000000;
	fma.rn.f32 	%f3103, %f3100, 0f37CBAC00, 0fBAB607ED;
	selp.f32 	%f3104, %f3103, 0fB94D4153, %p8;
	selp.f32 	%f3105, 0f3D2AAABB, 0f3C0885E4, %p8;
	fma.rn.f32 	%f3106, %f3104, %f3100, %f3105;
	selp.f32 	%f3107, 0fBEFFFFFF, 0fBE2AAAA8, %p8;
	fma.rn.f32 	%f3108, %f3106, %f3100, %f3107;
	fma.rn.f32 	%f3109, %f3108, %f3102, %f3101;
	and.b32  	%r49, %r54, 2;
	setp.eq.s32 	%p9, %r49, 0;
	mov.f32 	%f3110, 0f00000000;
	sub.f32 	%f3111, %f3110, %f3109;
	selp.f32 	%f4140, %f3109, %f3111, %p9;
	setp.lt.s32 	%p10, %r24, 1;
	@%p10 bra 	$L__BB0_2065;
	setp.eq.s32 	%p11, %r1, 0;
	setp.eq.s32 	%p12, %r1, %r23;
	or.pred  	%p1, %p11, %p12;
	and.b32  	%r16, %r24, 1023;
	setp.lt.u32 	%p13, %r24, 1024;
	mov.f32 	%f5922, %f4140;
	@%p13 bra 	$L__BB0_2060;
	and.b32  	%r50, %r24, 2147482624;
	neg.s32 	%r55, %r50;
	mov.f32 	%f4142, %f4140;
$L__BB0_11:
	.pragma "nounroll";
	mov.f32 	%f4141, 0f00000000;
	@%p1 bra 	$L__BB0_13;
	cvt.f64.f32 	%fd9, %f4140;
	add.f64 	%fd10, %fd9, %fd9;
	cvt.f64.f32 	%fd11, %f4142;
	sub.f64 	%fd12, %fd10, %fd11;
	fma.rn.f64 	%fd13, %fd9, 0dBFC70A3D80000000, %fd12;
	cvt.rn.f32.f64 	%f4141, %fd13;
	mov.f32 	%f4142, %f4140;
$L__BB0_13:
	mov.f32 	%f4143, 0f00000000;
	@%p1 bra 	$L__BB0_15;
	cvt.f64.f32 	%fd14, %f4141;
	add.f64 	%fd15, %fd14, %fd14;
	cvt.f64.f32 	%fd16, %f4142;
	sub.f64 	%fd17, %fd15, %fd16;
	fma.rn.f64 	%fd18, %fd14, 0dBFC70A3D80000000, %fd17;
	cvt.rn.f32.f64 	%f4143, %fd18;
	mov.f32 	%f4142, %f4141;
$L__BB0_15:
	mov.f32 	%f4145, 0f00000000;
	@%p1 bra 	$L__BB0_17;
	cvt.f64.f32 	%fd19, %f4143;
	add.f64 	%fd20, %fd19, %fd19;
	cvt.f64.f32 	%fd21, %f4142;
	sub.f64 	%fd22, %fd20, %fd21;
	fma.rn.f64 	%fd23, %fd19, 0dBFC70A3D80000000, %fd22;
	cvt.rn.f32.f64 	%f4145, %fd23;
	mov.f32 	%f4142, %f4143;
$L__BB0_17:
	mov.f32 	%f4147, 0f00000000;
	@%p1 bra 	$L__BB0_19;
	cvt.f64.f32 	%fd24, %f4145;
	add.f64 	%fd25, %fd24, %fd24;
	cvt.f64.f32 	%fd26, %f4142;
	sub.f64 	%fd27, %fd25, %fd26;
	fma.rn.f64 	%fd28, %fd24, 0dBFC70A3D80000000, %fd27;
	cvt.rn.f32.f64 	%f4147, %fd28;
	mov.f32 	%f4142, %f4145;
$L__BB0_19:
	mov.f32 	%f4149, 0f00000000;
	@%p1 bra 	$L__BB0_21;
	cvt.f64.f32 	%fd29, %f4147;
	add.f64 	%fd30, %fd29, %fd29;
	cvt.f64.f32 	%fd31, %f4142;
	sub.f64 	%fd32, %fd30, %fd31;
	fma.rn.f64 	%fd33, %fd29, 0dBFC70A3D80000000, %fd32;
	cvt.rn.f32.f64 	%f4149, %fd33;
	mov.f32 	%f4142, %f4147;
$L__BB0_21:
	mov.f32 	%f4151, 0f00000000;
	@%p1 bra 	$L__BB0_23;
	cvt.f64.f32 	%fd34, %f4149;
	add.f64 	%fd35, %fd34, %fd34;
	cvt.f64.f32 	%fd36, %f4142;
	sub.f64 	%fd37, %fd35, %fd36;
	fma.rn.f64 	%fd38, %fd34, 0dBFC70A3D80000000, %fd37;
	cvt.rn.f32.f64 	%f4151, %fd38;
	mov.f32 	%f4142, %f4149;
$L__BB0_23:
	mov.f32 	%f4153, 0f00000000;
	@%p1 bra 	$L__BB0_25;
	cvt.f64.f32 	%fd39, %f4151;
	add.f64 	%fd40, %fd39, %fd39;
	cvt.f64.f32 	%fd41, %f4142;
	sub.f64 	%fd42, %fd40, %fd41;
	fma.rn.f64 	%fd43, %fd39, 0dBFC70A3D80000000, %fd42;
	cvt.rn.f32.f64 	%f4153, %fd43;
	mov.f32 	%f4142, %f4151;
$L__BB0_25:
	mov.f32 	%f4155, 0f00000000;
	@%p1 bra 	$L__BB0_27;
	cvt.f64.f32 	%fd44, %f4153;
	add.f64 	%fd45, %fd44, %fd44;
	cvt.f64.f32 	%fd46, %f4142;
	sub.f64 	%fd47, %fd45, %fd46;
	fma.rn.f64 	%fd48, %fd44, 0dBFC70A3D80000000, %fd47;
	cvt.rn.f32.f64 	%f4155, %fd48;
	mov.f32 	%f4142, %f4153;
$L__BB0_27:
	mov.f32 	%f4157, 0f00000000;
	@%p1 bra 	$L__BB0_29;
	cvt.f64.f32 	%fd49, %f4155;
	add.f64 	%fd50, %fd49, %fd49;
	cvt.f64.f32 	%fd51, %f4142;
	sub.f64 	%fd52, %fd50, %fd51;
	fma.rn.f64 	%fd53, %fd49, 0dBFC70A3D80000000, %fd52;
	cvt.rn.f32.f64 	%f4157, %fd53;
	mov.f32 	%f4142, %f4155;
$L__BB0_29:
	mov.f32 	%f4159, 0f00000000;
	@%p1 bra 	$L__BB0_31;
	cvt.f64.f32 	%fd54, %f4157;
	add.f64 	%fd55, %fd54, %fd54;
	cvt.f64.f32 	%fd56, %f4142;
	sub.f64 	%fd57, %fd55, %fd56;
	fma.rn.f64 	%fd58, %fd54, 0dBFC70A3D80000000, %fd57;
	cvt.rn.f32.f64 	%f4159, %fd58;
	mov.f32 	%f4142, %f4157;
$L__BB0_31:
	mov.f32 	%f4161, 0f00000000;
	@%p1 bra 	$L__BB0_33;
	cvt.f64.f32 	%fd59, %f4159;
	add.f64 	%fd60, %fd59, %fd59;
	cvt.f64.f32 	%fd61, %f4142;
	sub.f64 	%fd62, %fd60, %fd61;
	fma.rn.f64 	%fd63, %fd59, 0dBFC70A3D80000000, %fd62;
	cvt.rn.f32.f64 	%f4161, %fd63;
	mov.f32 	%f4142, %f4159;
$L__BB0_33:
	mov.f32 	%f4163, 0f00000000;
	@%p1 bra 	$L__BB0_35;
	cvt.f64.f32 	%fd64, %f4161;
	add.f64 	%fd65, %fd64, %fd64;
	cvt.f64.f32 	%fd66, %f4142;
	sub.f64 	%fd67, %fd65, %fd66;
	fma.rn.f64 	%fd68, %fd64, 0dBFC70A3D80000000, %fd67;
	cvt.rn.f32.f64 	%f4163, %fd68;
	mov.f32 	%f4142, %f4161;
$L__BB0_35:
	mov.f32 	%f4165, 0f00000000;
	@%p1 bra 	$L__BB0_37;
	cvt.f64.f32 	%fd69, %f4163;
	add.f64 	%fd70, %fd69, %fd69;
	cvt.f64.f32 	%fd71, %f4142;
	sub.f64 	%fd72, %fd70, %fd71;
	fma.rn.f64 	%fd73, %fd69, 0dBFC70A3D80000000, %fd72;
	cvt.rn.f32.f64 	%f4165, %fd73;
	mov.f32 	%f4142, %f4163;
$L__BB0_37:
	mov.f32 	%f4167, 0f00000000;
	@%p1 bra 	$L__BB0_39;
	cvt.f64.f32 	%fd74, %f4165;
	add.f64 	%fd75, %fd74, %fd74;
	cvt.f64.f32 	%fd76, %f4142;
	sub.f64 	%fd77, %fd75, %fd76;
	fma.rn.f64 	%fd78, %fd74, 0dBFC70A3D80000000, %fd77;
	cvt.rn.f32.f64 	%f4167, %fd78;
	mov.f32 	%f4142, %f4165;
$L__BB0_39:
	mov.f32 	%f4169, 0f00000000;
	@%p1 bra 	$L__BB0_41;
	cvt.f64.f32 	%fd79, %f4167;
	add.f64 	%fd80, %fd79, %fd79;
	cvt.f64.f32 	%fd81, %f4142;
	sub.f64 	%fd82, %fd80, %fd81;
	fma.rn.f64 	%fd83, %fd79, 0dBFC70A3D80000000, %fd82;
	cvt.rn.f32.f64 	%f4169, %fd83;
	mov.f32 	%f4142, %f4167;
$L__BB0_41:
	mov.f32 	%f4171, 0f00000000;
	@%p1 bra 	$L__BB0_43;
	cvt.f64.f32 	%fd84, %f4169;
	add.f64 	%fd85, %fd84, %fd84;
	cvt.f64.f32 	%fd86, %f4142;
	sub.f64 	%fd87, %fd85, %fd86;
	fma.rn.f64 	%fd88, %fd84, 0dBFC70A3D80000000, %fd87;
	cvt.rn.f32.f64 	%f4171, %fd88;
	mov.f32 	%f4142, %f4169;
$L__BB0_43:
	mov.f32 	%f4173, 0f00000000;
	@%p1 bra 	$L__BB0_45;
	cvt.f64.f32 	%fd89, %f4171;
	add.f64 	%fd90, %fd89, %fd89;
	cvt.f64.f32 	%fd91, %f4142;
	sub.f64 	%fd92, %fd90, %fd91;
	fma.rn.f64 	%fd93, %fd89, 0dBFC70A3D80000000, %fd92;
	cvt.rn.f32.f64 	%f4173, %fd93;
	mov.f32 	%f4142, %f4171;
$L__BB0_45:
	mov.f32 	%f4175, 0f00000000;
	@%p1 bra 	$L__BB0_47;
	cvt.f64.f32 	%fd94, %f4173;
	add.f64 	%fd95, %fd94, %fd94;
	cvt.f64.f32 	%fd96, %f4142;
	sub.f64 	%fd97, %fd95, %fd96;
	fma.rn.f64 	%fd98, %fd94, 0dBFC70A3D80000000, %fd97;
	cvt.rn.f32.f64 	%f4175, %fd98;
	mov.f32 	%f4142, %f4173;
$L__BB0_47:
	mov.f32 	%f4177, 0f00000000;
	@%p1 bra 	$L__BB0_49;
	cvt.f64.f32 	%fd99, %f4175;
	add.f64 	%fd100, %fd99, %fd99;
	cvt.f64.f32 	%fd101, %f4142;
	sub.f64 	%fd102, %fd100, %fd101;
	fma.rn.f64 	%fd103, %fd99, 0dBFC70A3D80000000, %fd102;
	cvt.rn.f32.f64 	%f4177, %fd103;
	mov.f32 	%f4142, %f4175;
$L__BB0_49:
	mov.f32 	%f4179, 0f00000000;
	@%p1 bra 	$L__BB0_51;
	cvt.f64.f32 	%fd104, %f4177;
	add.f64 	%fd105, %fd104, %fd104;
	cvt.f64.f32 	%fd106, %f4142;
	sub.f64 	%fd107, %fd105, %fd106;
	fma.rn.f64 	%fd108, %fd104, 0dBFC70A3D80000000, %fd107;
	cvt.rn.f32.f64 	%f4179, %fd108;
	mov.f32 	%f4142, %f4177;
$L__BB0_51:
	mov.f32 	%f4181, 0f00000000;
	@%p1 bra 	$L__BB0_53;
	cvt.f64.f32 	%fd109, %f4179;
	add.f64 	%fd110, %fd109, %fd109;
	cvt.f64.f32 	%fd111, %f4142;
	sub.f64 	%fd112, %fd110, %fd111;
	fma.rn.f64 	%fd113, %fd109, 0dBFC70A3D80000000, %fd112;
	cvt.rn.f32.f64 	%f4181, %fd113;
	mov.f32 	%f4142, %f4179;
$L__BB0_53:
	mov.f32 	%f4183, 0f00000000;
	@%p1 bra 	$L__BB0_55;
	cvt.f64.f32 	%fd114, %f4181;
	add.f64 	%fd115, %fd114, %fd114;
	cvt.f64.f32 	%fd116, %f4142;
	sub.f64 	%fd117, %fd115, %fd116;
	fma.rn.f64 	%fd118, %fd114, 0dBFC70A3D80000000, %fd117;
	cvt.rn.f32.f64 	%f4183, %fd118;
	mov.f32 	%f4142, %f4181;
$L__BB0_55:
	mov.f32 	%f4185, 0f00000000;
	@%p1 bra 	$L__BB0_57;
	cvt.f64.f32 	%fd119, %f4183;
	add.f64 	%fd120, %fd119, %fd119;
	cvt.f64.f32 	%fd121, %f4142;
	sub.f64 	%fd122, %fd120, %fd121;
	fma.rn.f64 	%fd123, %fd119, 0dBFC70A3D80000000, %fd122;
	cvt.rn.f32.f64 	%f4185, %fd123;
	mov.f32 	%f4142, %f4183;
$L__BB0_57:
	mov.f32 	%f4187, 0f00000000;
	@%p1 bra 	$L__BB0_59;
	cvt.f64.f32 	%fd124, %f4185;
	add.f64 	%fd125, %fd124, %fd124;
	cvt.f64.f32 	%fd126, %f4142;
	sub.f64 	%fd127, %fd125, %fd126;
	fma.rn.f64 	%fd128, %fd124, 0dBFC70A3D80000000, %fd127;
	cvt.rn.f32.f64 	%f4187, %fd128;
	mov.f32 	%f4142, %f4185;
$L__BB0_59:
	mov.f32 	%f4189, 0f00000000;
	@%p1 bra 	$L__BB0_61;
	cvt.f64.f32 	%fd129, %f4187;
	add.f64 	%fd130, %fd129, %fd129;
	cvt.f64.f32 	%fd131, %f4142;
	sub.f64 	%fd132, %fd130, %fd131;
	fma.rn.f64 	%fd133, %fd129, 0dBFC70A3D80000000, %fd132;
	cvt.rn.f32.f64 	%f4189, %fd133;
	mov.f32 	%f4142, %f4187;
$L__BB0_61:
	mov.f32 	%f4191, 0f00000000;
	@%p1 bra 	$L__BB0_63;
	cvt.f64.f32 	%fd134, %f4189;
	add.f64 	%fd135, %fd134, %fd134;
	cvt.f64.f32 	%fd136, %f4142;
	sub.f64 	%fd137, %fd135, %fd136;
	fma.rn.f64 	%fd138, %fd134, 0dBFC70A3D80000000, %fd137;
	cvt.rn.f32.f64 	%f4191, %fd138;
	mov.f32 	%f4142, %f4189;
$L__BB0_63:
	mov.f32 	%f4193, 0f00000000;
	@%p1 bra 	$L__BB0_65;
	cvt.f64.f32 	%fd139, %f4191;
	add.f64 	%fd140, %fd139, %fd139;
	cvt.f64.f32 	%fd141, %f4142;
	sub.f64 	%fd142, %fd140, %fd141;
	fma.rn.f64 	%fd143, %fd139, 0dBFC70A3D80000000, %fd142;
	cvt.rn.f32.f64 	%f4193, %fd143;
	mov.f32 	%f4142, %f4191;
$L__BB0_65:
	mov.f32 	%f4195, 0f00000000;
	@%p1 bra 	$L__BB0_67;
	cvt.f64.f32 	%fd144, %f4193;
	add.f64 	%fd145, %fd144, %fd144;
	cvt.f64.f32 	%fd146, %f4142;
	sub.f64 	%fd147, %fd145, %fd146;
	fma.rn.f64 	%fd148, %fd144, 0dBFC70A3D80000000, %fd147;
	cvt.rn.f32.f64 	%f4195, %fd148;
	mov.f32 	%f4142, %f4193;
$L__BB0_67:
	mov.f32 	%f4197, 0f00000000;
	@%p1 bra 	$L__BB0_69;
	cvt.f64.f32 	%fd149, %f4195;
	add.f64 	%fd150, %fd149, %fd149;
	cvt.f64.f32 	%fd151, %f4142;
	sub.f64 	%fd152, %fd150, %fd151;
	fma.rn.f64 	%fd153, %fd149, 0dBFC70A3D80000000, %fd152;
	cvt.rn.f32.f64 	%f4197, %fd153;
	mov.f32 	%f4142, %f4195;
$L__BB0_69:
	mov.f32 	%f4199, 0f00000000;
	@%p1 bra 	$L__BB0_71;
	cvt.f64.f32 	%fd154, %f4197;
	add.f64 	%fd155, %fd154, %fd154;
	cvt.f64.f32 	%fd156, %f4142;
	sub.f64 	%fd157, %fd155, %fd156;
	fma.rn.f64 	%fd158, %fd154, 0dBFC70A3D80000000, %fd157;
	cvt.rn.f32.f64 	%f4199, %fd158;
	mov.f32 	%f4142, %f4197;
$L__BB0_71:
	mov.f32 	%f4201, 0f00000000;
	@%p1 bra 	$L__BB0_73;
	cvt.f64.f32 	%fd159, %f4199;
	add.f64 	%fd160, %fd159, %fd159;
	cvt.f64.f32 	%fd161, %f4142;
	sub.f64 	%fd162, %fd160, %fd161;
	fma.rn.f64 	%fd163, %fd159, 0dBFC70A3D80000000, %fd162;
	cvt.rn.f32.f64 	%f4201, %fd163;
	mov.f32 	%f4142, %f4199;
$L__BB0_73:
	mov.f32 	%f4203, 0f00000000;
	@%p1 bra 	$L__BB0_75;
	cvt.f64.f32 	%fd164, %f4201;
	add.f64 	%fd165, %fd164, %fd164;
	cvt.f64.f32 	%fd166, %f4142;
	sub.f64 	%fd167, %fd165, %fd166;
	fma.rn.f64 	%fd168, %fd164, 0dBFC70A3D80000000, %fd167;
	cvt.rn.f32.f64 	%f4203, %fd168;
	mov.f32 	%f4142, %f4201;
$L__BB0_75:
	mov.f32 	%f4205, 0f00000000;
	@%p1 bra 	$L__BB0_77;
	cvt.f64.f32 	%fd169, %f4203;
	add.f64 	%fd170, %fd169, %fd169;
	cvt.f64.f32 	%fd171, %f4142;
	sub.f64 	%fd172, %fd170, %fd171;
	fma.rn.f64 	%fd173, %fd169, 0dBFC70A3D80000000, %fd172;
	cvt.rn.f32.f64 	%f4205, %fd173;
	mov.f32 	%f4142, %f4203;
$L__BB0_77:
	mov.f32 	%f4207, 0f00000000;
	@%p1 bra 	$L__BB0_79;
	cvt.f64.f32 	%fd174, %f4205;
	add.f64 	%fd175, %fd174, %fd174;
	cvt.f64.f32 	%fd176, %f4142;
	sub.f64 	%fd177, %fd175, %fd176;
	fma.rn.f64 	%fd178, %fd174, 0dBFC70A3D80000000, %fd177;
	cvt.rn.f32.f64 	%f4207, %fd178;
	mov.f32 	%f4142, %f4205;
$L__BB0_79:
	mov.f32 	%f4209, 0f00000000;
	@%p1 bra 	$L__BB0_81;
	cvt.f64.f32 	%fd179, %f4207;
	add.f64 	%fd180, %fd179, %fd179;
	cvt.f64.f32 	%fd181, %f4142;
	sub.f64 	%fd182, %fd180, %fd181;
	fma.rn.f64 	%fd183, %fd179, 0dBFC70A3D80000000, %fd182;
	cvt.rn.f32.f64 	%f4209, %fd183;
	mov.f32 	%f4142, %f4207;
$L__BB0_81:
	mov.f32 	%f4211, 0f00000000;
	@%p1 bra 	$L__BB0_83;
	cvt.f64.f32 	%fd184, %f4209;
	add.f64 	%fd185, %fd184, %fd184;
	cvt.f64.f32 	%fd186, %f4142;
	sub.f64 	%fd187, %fd185, %fd186;
	fma.rn.f64 	%fd188, %fd184, 0dBFC70A3D80000000, %fd187;
	cvt.rn.f32.f64 	%f4211, %fd188;
	mov.f32 	%f4142, %f4209;
$L__BB0_83:
	mov.f32 	%f4213, 0f00000000;
	@%p1 bra 	$L__BB0_85;
	cvt.f64.f32 	%fd189, %f4211;
	add.f64 	%fd190, %fd189, %fd189;
	cvt.f64.f32 	%fd191, %f4142;
	sub.f64 	%fd192, %fd190, %fd191;
	fma.rn.f64 	%fd193, %fd189, 0dBFC70A3D80000000, %fd192;
	cvt.rn.f32.f64 	%f4213, %fd193;
	mov.f32 	%f4142, %f4211;
$L__BB0_85:
	mov.f32 	%f4215, 0f00000000;
	@%p1 bra 	$L__BB0_87;
	cvt.f64.f32 	%fd194, %f4213;
	add.f64 	%fd195, %fd194, %fd194;
	cvt.f64.f32 	%fd196, %f4142;
	sub.f64 	%fd197, %fd195, %fd196;
	fma.rn.f64 	%fd198, %fd194, 0dBFC70A3D80000000, %fd197;
	cvt.rn.f32.f64 	%f4215, %fd198;
	mov.f32 	%f4142, %f4213;
$L__BB0_87:
	mov.f32 	%f4217, 0f00000000;
	@%p1 bra 	$L__BB0_89;
	cvt.f64.f32 	%fd199, %f4215;
	add.f64 	%fd200, %fd199, %fd199;
	cvt.f64.f32 	%fd201, %f4142;
	sub.f64 	%fd202, %fd200, %fd201;
	fma.rn.f64 	%fd203, %fd199, 0dBFC70A3D80000000, %fd202;
	cvt.rn.f32.f64 	%f4217, %fd203;
	mov.f32 	%f4142, %f4215;
$L__BB0_89:
	mov.f32 	%f4219, 0f00000000;
	@%p1 bra 	$L__BB0_91;
	cvt.f64.f32 	%fd204, %f4217;
	add.f64 	%fd205, %fd204, %fd204;
	cvt.f64.f32 	%fd206, %f4142;
	sub.f64 	%fd207, %fd205, %fd206;
	fma.rn.f64 	%fd208, %fd204, 0dBFC70A3D80000000, %fd207;
	cvt.rn.f32.f64 	%f4219, %fd208;
	mov.f32 	%f4142, %f4217;
$L__BB0_91:
	mov.f32 	%f4221, 0f00000000;
	@%p1 bra 	$L__BB0_93;
	cvt.f64.f32 	%fd209, %f4219;
	add.f64 	%fd210, %fd209, %fd209;
	cvt.f64.f32 	%fd211, %f4142;
	sub.f64 	%fd212, %fd210, %fd211;
	fma.rn.f64 	%fd213, %fd209, 0dBFC70A3D80000000, %fd212;
	cvt.rn.f32.f64 	%f4221, %fd213;
	mov.f32 	%f4142, %f4219;
$L__BB0_93:
	mov.f32 	%f4223, 0f00000000;
	@%p1 bra 	$L__BB0_95;
	cvt.f64.f32 	%fd214, %f4221;
	add.f64 	%fd215, %fd214, %fd214;
	cvt.f64.f32 	%fd216, %f4142;
	sub.f64 	%fd217, %fd215, %fd216;
	fma.rn.f64 	%fd218, %fd214, 0dBFC70A3D80000000, %fd217;
	cvt.rn.f32.f64 	%f4223, %fd218;
	mov.f32 	%f4142, %f4221;
$L__BB0_95:
	mov.f32 	%f4225, 0f00000000;
	@%p1 bra 	$L__BB0_97;
	cvt.f64.f32 	%fd219, %f4223;
	add.f64 	%fd220, %fd219, %fd219;
	cvt.f64.f32 	%fd221, %f4142;
	sub.f64 	%fd222, %fd220, %fd221;
	fma.rn.f64 	%fd223, %fd219, 0dBFC70A3D80000000, %fd222;
	cvt.rn.f32.f64 	%f4225, %fd223;
	mov.f32 	%f4142, %f4223;
$L__BB0_97:
	mov.f32 	%f4227, 0f00000000;
	@%p1 bra 	$L__BB0_99;
	cvt.f64.f32 	%fd224, %f4225;
	add.f64 	%fd225, %fd224, %fd224;
	cvt.f64.f32 	%fd226, %f4142;
	sub.f64 	%fd227, %fd225, %fd226;
	fma.rn.f64 	%fd228, %fd224, 0dBFC70A3D80000000, %fd227;
	cvt.rn.f32.f64 	%f4227, %fd228;
	mov.f32 	%f4142, %f4225;
$L__BB0_99:
	mov.f32 	%f4229, 0f00000000;
	@%p1 bra 	$L__BB0_101;
	cvt.f64.f32 	%fd229, %f4227;
	add.f64 	%fd230, %fd229, %fd229;
	cvt.f64.f32 	%fd231, %f4142;
	sub.f64 	%fd232, %fd230, %fd231;
	fma.rn.f64 	%fd233, %fd229, 0dBFC70A3D80000000, %fd232;
	cvt.rn.f32.f64 	%f4229, %fd233;
	mov.f32 	%f4142, %f4227;
$L__BB0_101:
	mov.f32 	%f4231, 0f00000000;
	@%p1 bra 	$L__BB0_103;
	cvt.f64.f32 	%fd234, %f4229;
	add.f64 	%fd235, %fd234, %fd234;
	cvt.f64.f32 	%fd236, %f4142;
	sub.f64 	%fd237, %fd235, %fd236;
	fma.rn.f64 	%fd238, %fd234, 0dBFC70A3D80000000, %fd237;
	cvt.rn.f32.f64 	%f4231, %fd238;
	mov.f32 	%f4142, %f4229;
$L__BB0_103:
	mov.f32 	%f4233, 0f00000000;
	@%p1 bra 	$L__BB0_105;
	cvt.f64.f32 	%fd239, %f4231;
	add.f64 	%fd240, %fd239, %fd239;
	cvt.f64.f32 	%fd241, %f4142;
	sub.f64 	%fd242, %fd240, %fd241;
	fma.rn.f64 	%fd243, %fd239, 0dBFC70A3D80000000, %fd242;
	cvt.rn.f32.f64 	%f4233, %fd243;
	mov.f32 	%f4142, %f4231;
$L__BB0_105:
	mov.f32 	%f4235, 0f00000000;
	@%p1 bra 	$L__BB0_107;
	cvt.f64.f32 	%fd244, %f4233;
	add.f64 	%fd245, %fd244, %fd244;
	cvt.f64.f32 	%fd246, %f4142;
	sub.f64 	%fd247, %fd245, %fd246;
	fma.rn.f64 	%fd248, %fd244, 0dBFC70A3D80000000, %fd247;
	cvt.rn.f32.f64 	%f4235, %fd248;
	mov.f32 	%f4142, %f4233;
$L__BB0_107:
	mov.f32 	%f4237, 0f00000000;
	@%p1 bra 	$L__BB0_109;
	cvt.f64.f32 	%fd249, %f4235;
	add.f64 	%fd250, %fd249, %fd249;
	cvt.f64.f32 	%fd251, %f4142;
	sub.f64 	%fd252, %fd250, %fd251;
	fma.rn.f64 	%fd253, %fd249, 0dBFC70A3D80000000, %fd252;
	cvt.rn.f32.f64 	%f4237, %fd253;
	mov.f32 	%f4142, %f4235;
$L__BB0_109:
	mov.f32 	%f4239, 0f00000000;
	@%p1 bra 	$L__BB0_111;
	cvt.f64.f32 	%fd254, %f4237;
	add.f64 	%fd255, %fd254, %fd254;
	cvt.f64.f32 	%fd256, %f4142;
	sub.f64 	%fd257, %fd255, %fd256;
	fma.rn.f64 	%fd258, %fd254, 0dBFC70A3D80000000, %fd257;
	cvt.rn.f32.f64 	%f4239, %fd258;
	mov.f32 	%f4142, %f4237;
$L__BB0_111:
	mov.f32 	%f4241, 0f00000000;
	@%p1 bra 	$L__BB0_113;
	cvt.f64.f32 	%fd259, %f4239;
	add.f64 	%fd260, %fd259, %fd259;
	cvt.f64.f32 	%fd261, %f4142;
	sub.f64 	%fd262, %fd260, %fd261;
	fma.rn.f64 	%fd263, %fd259, 0dBFC70A3D80000000, %fd262;
	cvt.rn.f32.f64 	%f4241, %fd263;
	mov.f32 	%f4142, %f4239;
$L__BB0_113:
	mov.f32 	%f4243, 0f00000000;
	@%p1 bra 	$L__BB0_115;
	cvt.f64.f32 	%fd264, %f4241;
	add.f64 	%fd265, %fd264, %fd264;
	cvt.f64.f32 	%fd266, %f4142;
	sub.f64 	%fd267, %fd265, %fd266;
	fma.rn.f64 	%fd268, %fd264, 0dBFC70A3D80000000, %fd267;
	cvt.rn.f32.f64 	%f4243, %fd268;
	mov.f32 	%f4142, %f4241;
$L__BB0_115:
	mov.f32 	%f4245, 0f00000000;
	@%p1 bra 	$L__BB0_117;
	cvt.f64.f32 	%fd269, %f4243;
	add.f64 	%fd270, %fd269, %fd269;
	cvt.f64.f32 	%fd271, %f4142;
	sub.f64 	%fd272, %fd270, %fd271;
	fma.rn.f64 	%fd273, %fd269, 0dBFC70A3D80000000, %fd272;
	cvt.rn.f32.f64 	%f4245, %fd273;
	mov.f32 	%f4142, %f4243;
$L__BB0_117:
	mov.f32 	%f4247, 0f00000000;
	@%p1 bra 	$L__BB0_119;
	cvt.f64.f32 	%fd274, %f4245;
	add.f64 	%fd275, %fd274, %fd274;
	cvt.f64.f32 	%fd276, %f4142;
	sub.f64 	%fd277, %fd275, %fd276;
	fma.rn.f64 	%fd278, %fd274, 0dBFC70A3D80000000, %fd277;
	cvt.rn.f32.f64 	%f4247, %fd278;
	mov.f32 	%f4142, %f4245;
$L__BB0_119:
	mov.f32 	%f4249, 0f00000000;
	@%p1 bra 	$L__BB0_121;
	cvt.f64.f32 	%fd279, %f4247;
	add.f64 	%fd280, %fd279, %fd279;
	cvt.f64.f32 	%fd281, %f4142;
	sub.f64 	%fd282, %fd280, %fd281;
	fma.rn.f64 	%fd283, %fd279, 0dBFC70A3D80000000, %fd282;
	cvt.rn.f32.f64 	%f4249, %fd283;
	mov.f32 	%f4142, %f4247;
$L__BB0_121:
	mov.f32 	%f4251, 0f00000000;
	@%p1 bra 	$L__BB0_123;
	cvt.f64.f32 	%fd284, %f4249;
	add.f64 	%fd285, %fd284, %fd284;
	cvt.f64.f32 	%fd286, %f4142;
	sub.f64 	%fd287, %fd285, %fd286;
	fma.rn.f64 	%fd288, %fd284, 0dBFC70A3D80000000, %fd287;
	cvt.rn.f32.f64 	%f4251, %fd288;
	mov.f32 	%f4142, %f4249;
$L__BB0_123:
	mov.f32 	%f4253, 0f00000000;
	@%p1 bra 	$L__BB0_125;
	cvt.f64.f32 	%fd289, %f4251;
	add.f64 	%fd290, %fd289, %fd289;
	cvt.f64.f32 	%fd291, %f4142;
	sub.f64 	%fd292, %fd290, %fd291;
	fma.rn.f64 	%fd293, %fd289, 0dBFC70A3D80000000, %fd292;
	cvt.rn.f32.f64 	%f4253, %fd293;
	mov.f32 	%f4142, %f4251;
$L__BB0_125:
	mov.f32 	%f4255, 0f00000000;
	@%p1 bra 	$L__BB0_127;
	cvt.f64.f32 	%fd294, %f4253;
	add.f64 	%fd295, %fd294, %fd294;
	cvt.f64.f32 	%fd296, %f4142;
	sub.f64 	%fd297, %fd295, %fd296;
	fma.rn.f64 	%fd298, %fd294, 0dBFC70A3D80000000, %fd297;
	cvt.rn.f32.f64 	%f4255, %fd298;
	mov.f32 	%f4142, %f4253;
$L__BB0_127:
	mov.f32 	%f4257, 0f00000000;
	@%p1 bra 	$L__BB0_129;
	cvt.f64.f32 	%fd299, %f4255;
	add.f64 	%fd300, %fd299, %fd299;
	cvt.f64.f32 	%fd301, %f4142;
	sub.f64 	%fd302, %fd300, %fd301;
	fma.rn.f64 	%fd303, %fd299, 0dBFC70A3D80000000, %fd302;
	cvt.rn.f32.f64 	%f4257, %fd303;
	mov.f32 	%f4142, %f4255;
$L__BB0_129:
	mov.f32 	%f4259, 0f00000000;
	@%p1 bra 	$L__BB0_131;
	cvt.f64.f32 	%fd304, %f4257;
	add.f64 	%fd305, %fd304, %fd304;
	cvt.f64.f32 	%fd306, %f4142;
	sub.f64 	%fd307, %fd305, %fd306;
	fma.rn.f64 	%fd308, %fd304, 0dBFC70A3D80000000, %fd307;
	cvt.rn.f32.f64 	%f4259, %fd308;
	mov.f32 	%f4142, %f4257;
$L__BB0_131:
	mov.f32 	%f4261, 0f00000000;
	@%p1 bra 	$L__BB0_133;
	cvt.f64.f32 	%fd309, %f4259;
	add.f64 	%fd310, %fd309, %fd309;
	cvt.f64.f32 	%fd311, %f4142;
	sub.f64 	%fd312, %fd310, %fd311;
	fma.rn.f64 	%fd313, %fd309, 0dBFC70A3D80000000, %fd312;
	cvt.rn.f32.f64 	%f4261, %fd313;
	mov.f32 	%f4142, %f4259;
$L__BB0_133:
	mov.f32 	%f4263, 0f00000000;
	@%p1 bra 	$L__BB0_135;
	cvt.f64.f32 	%fd314, %f4261;
	add.f64 	%fd315, %fd314, %fd314;
	cvt.f64.f32 	%fd316, %f4142;
	sub.f64 	%fd317, %fd315, %fd316;
	fma.rn.f64 	%fd318, %fd314, 0dBFC70A3D80000000, %fd317;
	cvt.rn.f32.f64 	%f4263, %fd318;
	mov.f32 	%f4142, %f4261;
$L__BB0_135:
	mov.f32 	%f4265, 0f00000000;
	@%p1 bra 	$L__BB0_137;
	cvt.f64.f32 	%fd319, %f4263;
	add.f64 	%fd320, %fd319, %fd319;
	cvt.f64.f32 	%fd321, %f4142;
	sub.f64 	%fd322, %fd320, %fd321;
	fma.rn.f64 	%fd323, %fd319, 0dBFC70A3D80000000, %fd322;
	cvt.rn.f32.f64 	%f4265, %fd323;
	mov.f32 	%f4142, %f4263;
$L__BB0_137:
	mov.f32 	%f4267, 0f00000000;
	@%p1 bra 	$L__BB0_139;
	cvt.f64.f32 	%fd324, %f4265;
	add.f64 	%fd325, %fd324, %fd324;
	cvt.f64.f32 	%fd326, %f4142;
	sub.f64 	%fd327, %fd325, %fd326;
	fma.rn.f64 	%fd328, %fd324, 0dBFC70A3D80000000, %fd327;
	cvt.rn.f32.f64 	%f4267, %fd328;
	mov.f32 	%f4142, %f4265;
$L__BB0_139:
	mov.f32 	%f4269, 0f00000000;
	@%p1 bra 	$L__BB0_141;
	cvt.f64.f32 	%fd329, %f4267;
	add.f64 	%fd330, %fd329, %fd329;
	cvt.f64.f32 	%fd331, %f4142;
	sub.f64 	%fd332, %fd330, %fd331;
	fma.rn.f64 	%fd333, %fd329, 0dBFC70A3D80000000, %fd332;
	cvt.rn.f32.f64 	%f4269, %fd333;
	mov.f32 	%f4142, %f4267;
$L__BB0_141:
	mov.f32 	%f4271, 0f00000000;
	@%p1 bra 	$L__BB0_143;
	cvt.f64.f32 	%fd334, %f4269;
	add.f64 	%fd335, %fd334, %fd334;
	cvt.f64.f32 	%fd336, %f4142;
	sub.f64 	%fd337, %fd335, %fd336;
	fma.rn.f64 	%fd338, %fd334, 0dBFC70A3D80000000, %fd337;
	cvt.rn.f32.f64 	%f4271, %fd338;
	mov.f32 	%f4142, %f4269;
$L__BB0_143:
	mov.f32 	%f4273, 0f00000000;
	@%p1 bra 	$L__BB0_145;
	cvt.f64.f32 	%fd339, %f4271;
	add.f64 	%fd340, %fd339, %fd339;
	cvt.f64.f32 	%fd341, %f4142;
	sub.f64 	%fd342, %fd340, %fd341;
	fma.rn.f64 	%fd343, %fd339, 0dBFC70A3D80000000, %fd342;
	cvt.rn.f32.f64 	%f4273, %fd343;
	mov.f32 	%f4142, %f4271;
$L__BB0_145:
	mov.f32 	%f4275, 0f00000000;
	@%p1 bra 	$L__BB0_147;
	cvt.f64.f32 	%fd344, %f4273;
	add.f64 	%fd345, %fd344, %fd344;
	cvt.f64.f32 	%fd346, %f4142;
	sub.f64 	%fd347, %fd345, %fd346;
	fma.rn.f64 	%fd348, %fd344, 0dBFC70A3D80000000, %fd347;
	cvt.rn.f32.f64 	%f4275, %fd348;
	mov.f32 	%f4142, %f4273;
$L__BB0_147:
	mov.f32 	%f4277, 0f00000000;
	@%p1 bra 	$L__BB0_149;
	cvt.f64.f32 	%fd349, %f4275;
	add.f64 	%fd350, %fd349, %fd349;
	cvt.f64.f32 	%fd351, %f4142;
	sub.f64 	%fd352, %fd350, %fd351;
	fma.rn.f64 	%fd353, %fd349, 0dBFC70A3D80000000, %fd352;
	cvt.rn.f32.f64 	%f4277, %fd353;
	mov.f32 	%f4142, %f4275;
$L__BB0_149:
	mov.f32 	%f4279, 0f00000000;
	@%p1 bra 	$L__BB0_151;
	cvt.f64.f32 	%fd354, %f4277;
	add.f64 	%fd355, %fd354, %fd354;
	cvt.f64.f32 	%fd356, %f4142;
	sub.f64 	%fd357, %fd355, %fd356;
	fma.rn.f64 	%fd358, %fd354, 0dBFC70A3D80000000, %fd357;
	cvt.rn.f32.f64 	%f4279, %fd358;
	mov.f32 	%f4142, %f4277;
$L__BB0_151:
	mov.f32 	%f4281, 0f00000000;
	@%p1 bra 	$L__BB0_153;
	cvt.f64.f32 	%fd359, %f4279;
	add.f64 	%fd360, %fd359, %fd359;
	cvt.f64.f32 	%fd361, %f4142;
	sub.f64 	%fd362, %fd360, %fd361;
	fma.rn.f64 	%fd363, %fd359, 0dBFC70A3D80000000, %fd362;
	cvt.rn.f32.f64 	%f4281, %fd363;
	mov.f32 	%f4142, %f4279;
$L__BB0_153:
	mov.f32 	%f4283, 0f00000000;
	@%p1 bra 	$L__BB0_155;
	cvt.f64.f32 	%fd364, %f4281;
	add.f64 	%fd365, %fd364, %fd364;
	cvt.f64.f32 	%fd366, %f4142;
	sub.f64 	%fd367, %fd365, %fd366;
	fma.rn.f64 	%fd368, %fd364, 0dBFC70A3D80000000, %fd367;
	cvt.rn.f32.f64 	%f4283, %fd368;
	mov.f32 	%f4142, %f4281;
$L__BB0_155:
	mov.f32 	%f4285, 0f00000000;
	@%p1 bra 	$L__BB0_157;
	cvt.f64.f32 	%fd369, %f4283;
	add.f64 	%fd370, %fd369, %fd369;
	cvt.f64.f32 	%fd371, %f4142;
	sub.f64 	%fd372, %fd370, %fd371;
	fma.rn.f64 	%fd373, %fd369, 0dBFC70A3D80000000, %fd372;
	cvt.rn.f32.f64 	%f4285, %fd373;
	mov.f32 	%f4142, %f4283;
$L__BB0_157:
	mov.f32 	%f4287, 0f00000000;
	@%p1 bra 	$L__BB0_159;
	cvt.f64.f32 	%fd374, %f4285;
	add.f64 	%fd375, %fd374, %fd374;
	cvt.f64.f32 	%fd376, %f4142;
	sub.f64 	%fd377, %fd375, %fd376;
	fma.rn.f64 	%fd378, %fd374, 0dBFC70A3D80000000, %fd377;
	cvt.rn.f32.f64 	%f4287, %fd378;
	mov.f32 	%f4142, %f4285;
$L__BB0_159:
	mov.f32 	%f4289, 0f00000000;
	@%p1 bra 	$L__BB0_161;
	cvt.f64.f32 	%fd379, %f4287;
	add.f64 	%fd380, %fd379, %fd379;
	cvt.f64.f32 	%fd381, %f4142;
	sub.f64 	%fd382, %fd380, %fd381;
	fma.rn.f64 	%fd383, %fd379, 0dBFC70A3D80000000, %fd382;
	cvt.rn.f32.f64 	%f4289, %fd383;
	mov.f32 	%f4142, %f4287;
$L__BB0_161:
	mov.f32 	%f4291, 0f00000000;
	@%p1 bra 	$L__BB0_163;
	cvt.f64.f32 	%fd384, %f4289;
	add.f64 	%fd385, %fd384, %fd384;
	cvt.f64.f32 	%fd386, %f4142;
	sub.f64 	%fd387, %fd385, %fd386;
	fma.rn.f64 	%fd388, %fd384, 0dBFC70A3D80000000, %fd387;
	cvt.rn.f32.f64 	%f4291, %fd388;
	mov.f32 	%f4142, %f4289;
$L__BB0_163:
	mov.f32 	%f4293, 0f00000000;
	@%p1 bra 	$L__BB0_165;
	cvt.f64.f32 	%fd389, %f4291;
	add.f64 	%fd390, %fd389, %fd389;
	cvt.f64.f32 	%fd391, %f4142;
	sub.f64 	%fd392, %fd390, %fd391;
	fma.rn.f64 	%fd393, %fd389, 0dBFC70A3D80000000, %fd392;
	cvt.rn.f32.f64 	%f4293, %fd393;
	mov.f32 	%f4142, %f4291;
$L__BB0_165:
	mov.f32 	%f4295, 0f00000000;
	@%p1 bra 	$L__BB0_167;
	cvt.f64.f32 	%fd394, %f4293;
	add.f64 	%fd395, %fd394, %fd394;
	cvt.f64.f32 	%fd396, %f4142;
	sub.f64 	%fd397, %fd395, %fd396;
	fma.rn.f64 	%fd398, %fd394, 0dBFC70A3D80000000, %fd397;
	cvt.rn.f32.f64 	%f4295, %fd398;
	mov.f32 	%f4142, %f4293;
$L__BB0_167:
	mov.f32 	%f4297, 0f00000000;
	@%p1 bra 	$L__BB0_169;
	cvt.f64.f32 	%fd399, %f4295;
	add.f64 	%fd400, %fd399, %fd399;
	cvt.f64.f32 	%fd401, %f4142;
	sub.f64 	%fd402, %fd400, %fd401;
	fma.rn.f64 	%fd403, %fd399, 0dBFC70A3D80000000, %fd402;
	cvt.rn.f32.f64 	%f4297, %fd403;
	mov.f32 	%f4142, %f4295;
$L__BB0_169:
	mov.f32 	%f4299, 0f00000000;
	@%p1 bra 	$L__BB0_171;
	cvt.f64.f32 	%fd404, %f4297;
	add.f64 	%fd405, %fd404, %fd404;
	cvt.f64.f32 	%fd406, %f4142;
	sub.f64 	%fd407, %fd405, %fd406;
	fma.rn.f64 	%fd408, %fd404, 0dBFC70A3D80000000, %fd407;
	cvt.rn.f32.f64 	%f4299, %fd408;
	mov.f32 	%f4142, %f4297;
$L__BB0_171:
	mov.f32 	%f4301, 0f00000000;
	@%p1 bra 	$L__BB0_173;
	cvt.f64.f32 	%fd409, %f4299;
	add.f64 	%fd410, %fd409, %fd409;
	cvt.f64.f32 	%fd411, %f4142;
	sub.f64 	%fd412, %fd410, %fd411;
	fma.rn.f64 	%fd413, %fd409, 0dBFC70A3D80000000, %fd412;
	cvt.rn.f32.f64 	%f4301, %fd413;
	mov.f32 	%f4142, %f4299;
$L__BB0_173:
	mov.f32 	%f4303, 0f00000000;
	@%p1 bra 	$L__BB0_175;
	cvt.f64.f32 	%fd414, %f4301;
	add.f64 	%fd415, %fd414, %fd414;
	cvt.f64.f32 	%fd416, %f4142;
	sub.f64 	%fd417, %fd415, %fd416;
	fma.rn.f64 	%fd418, %fd414, 0dBFC70A3D80000000, %fd417;
	cvt.rn.f32.f64 	%f4303, %fd418;
	mov.f32 	%f4142, %f4301;
$L__BB0_175:
	mov.f32 	%f4305, 0f00000000;
	@%p1 bra 	$L__BB0_177;
	cvt.f64.f32 	%fd419, %f4303;
	add.f64 	%fd420, %fd419, %fd419;
	cvt.f64.f32 	%fd421, %f4142;
	sub.f64 	%fd422, %fd420, %fd421;
	fma.rn.f64 	%fd423, %fd419, 0dBFC70A3D80000000, %fd422;
	cvt.rn.f32.f64 	%f4305, %fd423;
	mov.f32 	%f4142, %f4303;
$L__BB0_177:
	mov.f32 	%f4307, 0f00000000;
	@%p1 bra 	$L__BB0_179;
	cvt.f64.f32 	%fd424, %f4305;
	add.f64 	%fd425, %fd424, %fd424;
	cvt.f64.f32 	%fd426, %f4142;
	sub.f64 	%fd427, %fd425, %fd426;
	fma.rn.f64 	%fd428, %fd424, 0dBFC70A3D80000000, %fd427;
	cvt.rn.f32.f64 	%f4307, %fd428;
	mov.f32 	%f4142, %f4305;
$L__BB0_179:
	mov.f32 	%f4309, 0f00000000;
	@%p1 bra 	$L__BB0_181;
	cvt.f64.f32 	%fd429, %f4307;
	add.f64 	%fd430, %fd429, %fd429;
	cvt.f64.f32 	%fd431, %f4142;
	sub.f64 	%fd432, %fd430, %fd431;
	fma.rn.f64 	%fd433, %fd429, 0dBFC70A3D80000000, %fd432;
	cvt.rn.f32.f64 	%f4309, %fd433;
	mov.f32 	%f4142, %f4307;
$L__BB0_181:
	mov.f32 	%f4311, 0f00000000;
	@%p1 bra 	$L__BB0_183;
	cvt.f64.f32 	%fd434, %f4309;
	add.f64 	%fd435, %fd434, %fd434;
	cvt.f64.f32 	%fd436, %f4142;
	sub.f64 	%fd437, %fd435, %fd436;
	fma.rn.f64 	%fd438, %fd434, 0dBFC70A3D80000000, %fd437;
	cvt.rn.f32.f64 	%f4311, %fd438;
	mov.f32 	%f4142, %f4309;
$L__BB0_183:
	mov.f32 	%f4313, 0f00000000;
	@%p1 bra 	$L__BB0_185;
	cvt.f64.f32 	%fd439, %f4311;
	add.f64 	%fd440, %fd439, %fd439;
	cvt.f64.f32 	%fd441, %f4142;
	sub.f64 	%fd442, %fd440, %fd441;
	fma.rn.f64 	%fd443, %fd439, 0dBFC70A3D80000000, %fd442;
	cvt.rn.f32.f64 	%f4313, %fd443;
	mov.f32 	%f4142, %f4311;
$L__BB0_185:
	mov.f32 	%f4315, 0f00000000;
	@%p1 bra 	$L__BB0_187;
	cvt.f64.f32 	%fd444, %f4313;
	add.f64 	%fd445, %fd444, %fd444;
	cvt.f64.f32 	%fd446, %f4142;
	sub.f64 	%fd447, %fd445, %fd446;
	fma.rn.f64 	%fd448, %fd444, 0dBFC70A3D80000000, %fd447;
	cvt.rn.f32.f64 	%f4315, %fd448;
	mov.f32 	%f4142, %f4313;
$L__BB0_187:
	mov.f32 	%f4317, 0f00000000;
	@%p1 bra 	$L__BB0_189;
	cvt.f64.f32 	%fd449, %f4315;
	add.f64 	%fd450, %fd449, %fd449;
	cvt.f64.f32 	%fd451, %f4142;
	sub.f64 	%fd452, %fd450, %fd451;
	fma.rn.f64 	%fd453, %fd449, 0dBFC70A3D80000000, %fd452;
	cvt.rn.f32.f64 	%f4317, %fd453;
	mov.f32 	%f4142, %f4315;
$L__BB0_189:
	mov.f32 	%f4319, 0f00000000;
	@%p1 bra 	$L__BB0_191;
	cvt.f64.f32 	%fd454, %f4317;
	add.f64 	%fd455, %fd454, %fd454;
	cvt.f64.f32 	%fd456, %f4142;
	sub.f64 	%fd457, %fd455, %fd456;
	fma.rn.f64 	%fd458, %fd454, 0dBFC70A3D80000000, %fd457;
	cvt.rn.f32.f64 	%f4319, %fd458;
	mov.f32 	%f4142, %f4317;
$L__BB0_191:
	mov.f32 	%f4321, 0f00000000;
	@%p1 bra 	$L__BB0_193;
	cvt.f64.f32 	%fd459, %f4319;
	add.f64 	%fd460, %fd459, %fd459;
	cvt.f64.f32 	%fd461, %f4142;
	sub.f64 	%fd462, %fd460, %fd461;
	fma.rn.f64 	%fd463, %fd459, 0dBFC70A3D80000000, %fd462;
	cvt.rn.f32.f64 	%f4321, %fd463;
	mov.f32 	%f4142, %f4319;
$L__BB0_193:
	mov.f32 	%f4323, 0f00000000;
	@%p1 bra 	$L__BB0_195;
	cvt.f64.f32 	%fd464, %f4321;
	add.f64 	%fd465, %fd464, %fd464;
	cvt.f64.f32 	%fd466, %f4142;
	sub.f64 	%fd467, %fd465, %fd466;
	fma.rn.f64 	%fd468, %fd464, 0dBFC70A3D80000000, %fd467;
	cvt.rn.f32.f64 	%f4323, %fd468;
	mov.f32 	%f4142, %f4321;
$L__BB0_195:
	mov.f32 	%f4325, 0f00000000;
	@%p1 bra 	$L__BB0_197;
	cvt.f64.f32 	%fd469, %f4323;
	add.f64 	%fd470, %fd469, %fd469;
	cvt.f64.f32 	%fd471, %f4142;
	sub.f64 	%fd472, %fd470, %fd471;
	fma.rn.f64 	%fd473, %fd469, 0dBFC70A3D80000000, %fd472;
	cvt.rn.f32.f64 	%f4325, %fd473;
	mov.f32 	%f4142, %f4323;
$L__BB0_197:
	mov.f32 	%f4327, 0f00000000;
	@%p1 bra 	$L__BB0_199;
	cvt.f64.f32 	%fd474, %f4325;
	add.f64 	%fd475, %fd474, %fd474;
	cvt.f64.f32 	%fd476, %f4142;
	sub.f64 	%fd477, %fd475, %fd476;
	fma.rn.f64 	%fd478, %fd474, 0dBFC70A3D80000000, %fd477;
	cvt.rn.f32.f64 	%f4327, %fd478;
	mov.f32 	%f4142, %f4325;
$L__BB0_199:
	mov.f32 	%f4329, 0f00000000;
	@%p1 bra 	$L__BB0_201;
	cvt.f64.f32 	%fd479, %f4327;
	add.f64 	%fd480, %fd479, %fd479;
	cvt.f64.f32 	%fd481, %f4142;
	sub.f64 	%fd482, %fd480, %fd481;
	fma.rn.f64 	%fd483, %fd479, 0dBFC70A3D80000000, %fd482;
	cvt.rn.f32.f64 	%f4329, %fd483;
	mov.f32 	%f4142, %f4327;
$L__BB0_201:
	mov.f32 	%f4331, 0f00000000;
	@%p1 bra 	$L__BB0_203;
	cvt.f64.f32 	%fd484, %f4329;
	add.f64 	%fd485, %fd484, %fd484;
	cvt.f64.f32 	%fd486, %f4142;
	sub.f64 	%fd487, %fd485, %fd486;
	fma.rn.f64 	%fd488, %fd484, 0dBFC70A3D80000000, %fd487;
	cvt.rn.f32.f64 	%f4331, %fd488;
	mov.f32 	%f4142, %f4329;
$L__BB0_203:
	mov.f32 	%f4333, 0f00000000;
	@%p1 bra 	$L__BB0_205;
	cvt.f64.f32 	%fd489, %f4331;
	add.f64 	%fd490, %fd489, %fd489;
	cvt.f64.f32 	%fd491, %f4142;
	sub.f64 	%fd492, %fd490, %fd491;
	fma.rn.f64 	%fd493, %fd489, 0dBFC70A3D80000000, %fd492;
	cvt.rn.f32.f64 	%f4333, %fd493;
	mov.f32 	%f4142, %f4331;
$L__BB0_205:
	mov.f32 	%f4335, 0f00000000;
	@%p1 bra 	$L__BB0_207;
	cvt.f64.f32 	%fd494, %f4333;
	add.f64 	%fd495, %fd494, %fd494;
	cvt.f64.f32 	%fd496, %f4142;
	sub.f64 	%fd497, %fd495, %fd496;
	fma.rn.f64 	%fd498, %fd494, 0dBFC70A3D80000000, %fd497;
	cvt.rn.f32.f64 	%f4335, %fd498;
	mov.f32 	%f4142, %f4333;
$L__BB0_207:
	mov.f32 	%f4337, 0f00000000;
	@%p1 bra 	$L__BB0_209;
	cvt.f64.f32 	%fd499, %f4335;
	add.f64 	%fd500, %fd499, %fd499;
	cvt.f64.f32 	%fd501, %f4142;
	sub.f64 	%fd502, %fd500, %fd501;
	fma.rn.f64 	%fd503, %fd499, 0dBFC70A3D80000000, %fd502;
	cvt.rn.f32.f64 	%f4337, %fd503;
	mov.f32 	%f4142, %f4335;
$L__BB0_209:
	mov.f32 	%f4339, 0f00000000;
	@%p1 bra 	$L__BB0_211;
	cvt.f64.f32 	%fd504, %f4337;
	add.f64 	%fd505, %fd504, %fd504;
	cvt.f64.f32 	%fd506, %f4142;
	sub.f64 	%fd507, %fd505, %fd506;
	fma.rn.f64 	%fd508, %fd504, 0dBFC70A3D80000000, %fd507;
	cvt.rn.f32.f64 	%f4339, %fd508;
	mov.f32 	%f4142, %f4337;
$L__BB0_211:
	mov.f32 	%f4341, 0f00000000;
	@%p1 bra 	$L__BB0_213;
	cvt.f64.f32 	%fd509, %f4339;
	add.f64 	%fd510, %fd509, %fd509;
	cvt.f64.f32 	%fd511, %f4142;
	sub.f64 	%fd512, %fd510, %fd511;
	fma.rn.f64 	%fd513, %fd509, 0dBFC70A3D80000000, %fd512;
	cvt.rn.f32.f64 	%f4341, %fd513;
	mov.f32 	%f4142, %f4339;
$L__BB0_213:
	mov.f32 	%f4343, 0f00000000;
	@%p1 bra 	$L__BB0_215;
	cvt.f64.f32 	%fd514, %f4341;
	add.f64 	%fd515, %fd514, %fd514;
	cvt.f64.f32 	%fd516, %f4142;
	sub.f64 	%fd517, %fd515, %fd516;
	fma.rn.f64 	%fd518, %fd514, 0dBFC70A3D80000000, %fd517;
	cvt.rn.f32.f64 	%f4343, %fd518;
	mov.f32 	%f4142, %f4341;
$L__BB0_215:
	mov.f32 	%f4345, 0f00000000;
	@%p1 bra 	$L__BB0_217;
	cvt.f64.f32 	%fd519, %f4343;
	add.f64 	%fd520, %fd519, %fd519;
	cvt.f64.f32 	%fd521, %f4142;
	sub.f64 	%fd522, %fd520, %fd521;
	fma.rn.f64 	%fd523, %fd519, 0dBFC70A3D80000000, %fd522;
	cvt.rn.f32.f64 	%f4345, %fd523;
	mov.f32 	%f4142, %f4343;
$L__BB0_217:
	mov.f32 	%f4347, 0f00000000;
	@%p1 bra 	$L__BB0_219;
	cvt.f64.f32 	%fd524, %f4345;
	add.f64 	%fd525, %fd524, %fd524;
	cvt.f64.f32 	%fd526, %f4142;
	sub.f64 	%fd527, %fd525, %fd526;
	fma.rn.f64 	%fd528, %fd524, 0dBFC70A3D80000000, %fd527;
	cvt.rn.f32.f64 	%f4347, %fd528;
	mov.f32 	%f4142, %f4345;
$L__BB0_219:
	mov.f32 	%f4349, 0f00000000;
	@%p1 bra 	$L__BB0_221;
	cvt.f64.f32 	%fd529, %f4347;
	add.f64 	%fd530, %fd529, %fd529;
	cvt.f64.f32 	%fd531, %f4142;
	sub.f64 	%fd532, %fd530, %fd531;
	fma.rn.f64 	%fd533, %fd529, 0dBFC70A3D80000000, %fd532;
	cvt.rn.f32.f64 	%f4349, %fd533;
	mov.f32 	%f4142, %f4347;
$L__BB0_221:
	mov.f32 	%f4351, 0f00000000;
	@%p1 bra 	$L__BB0_223;
	cvt.f64.f32 	%fd534, %f4349;
	add.f64 	%fd535, %fd534, %fd534;
	cvt.f64.f32 	%fd536, %f4142;
	sub.f64 	%fd537, %fd535, %fd536;
	fma.rn.f64 	%fd538, %fd534, 0dBFC70A3D80000000, %fd537;
	cvt.rn.f32.f64 	%f4351, %fd538;
	mov.f32 	%f4142, %f4349;
$L__BB0_223:
	mov.f32 	%f4353, 0f00000000;
	@%p1 bra 	$L__BB0_225;
	cvt.f64.f32 	%fd539, %f4351;
	add.f64 	%fd540, %fd539, %fd539;
	cvt.f64.f32 	%fd541, %f4142;
	sub.f64 	%fd542, %fd540, %fd541;
	fma.rn.f64 	%fd543, %fd539, 0dBFC70A3D80000000, %fd542;
	cvt.rn.f32.f64 	%f4353, %fd543;
	mov.f32 	%f4142, %f4351;
$L__BB0_225:
	mov.f32 	%f4355, 0f00000000;
	@%p1 bra 	$L__BB0_227;
	cvt.f64.f32 	%fd544, %f4353;
	add.f64 	%fd545, %fd544, %fd544;
	cvt.f64.f32 	%fd546, %f4142;
	sub.f64 	%fd547, %fd545, %fd546;
	fma.rn.f64 	%fd548, %fd544, 0dBFC70A3D80000000, %fd547;
	cvt.rn.f32.f64 	%f4355, %fd548;
	mov.f32 	%f4142, %f4353;
$L__BB0_227:
	mov.f32 	%f4357, 0f00000000;
	@%p1 bra 	$L__BB0_229;
	cvt.f64.f32 	%fd549, %f4355;
	add.f64 	%fd550, %fd549, %fd549;
	cvt.f64.f32 	%fd551, %f4142;
	sub.f64 	%fd552, %fd550, %fd551;
	fma.rn.f64 	%fd553, %fd549, 0dBFC70A3D80000000, %fd552;
	cvt.rn.f32.f64 	%f4357, %fd553;
	mov.f32 	%f4142, %f4355;
$L__BB0_229:
	mov.f32 	%f4359, 0f00000000;
	@%p1 bra 	$L__BB0_231;
	cvt.f64.f32 	%fd554, %f4357;
	add.f64 	%fd555, %fd554, %fd554;
	cvt.f64.f32 	%fd556, %f4142;
	sub.f64 	%fd557, %fd555, %fd556;
	fma.rn.f64 	%fd558, %fd554, 0dBFC70A3D80000000, %fd557;
	cvt.rn.f32.f64 	%f4359, %fd558;
	mov.f32 	%f4142, %f4357;
$L__BB0_231:
	mov.f32 	%f4361, 0f00000000;
	@%p1 bra 	$L__BB0_233;
	cvt.f64.f32 	%fd559, %f4359;
	add.f64 	%fd560, %fd559, %fd559;
	cvt.f64.f32 	%fd561, %f4142;
	sub.f64 	%fd562, %fd560, %fd561;
	fma.rn.f64 	%fd563, %fd559, 0dBFC70A3D80000000, %fd562;
	cvt.rn.f32.f64 	%f4361, %fd563;
	mov.f32 	%f4142, %f4359;
$L__BB0_233:
	mov.f32 	%f4363, 0f00000000;
	@%p1 bra 	$L__BB0_235;
	cvt.f64.f32 	%fd564, %f4361;
	add.f64 	%fd565, %fd564, %fd564;
	cvt.f64.f32 	%fd566, %f4142;
	sub.f64 	%fd567, %fd565, %fd566;
	fma.rn.f64 	%fd568, %fd564, 0dBFC70A3D80000000, %fd567;
	cvt.rn.f32.f64 	%f4363, %fd568;
	mov.f32 	%f4142, %f4361;
$L__BB0_235:
	mov.f32 	%f4365, 0f00000000;
	@%p1 bra 	$L__BB0_237;
	cvt.f64.f32 	%fd569, %f4363;
	add.f64 	%fd570, %fd569, %fd569;
	cvt.f64.f32 	%fd571, %f4142;
	sub.f64 	%fd572, %fd570, %fd571;
	fma.rn.f64 	%fd573, %fd569, 0dBFC70A3D80000000, %fd572;
	cvt.rn.f32.f64 	%f4365, %fd573;
	mov.f32 	%f4142, %f4363;
$L__BB0_237:
	mov.f32 	%f4367, 0f00000000;
	@%p1 bra 	$L__BB0_239;
	cvt.f64.f32 	%fd574, %f4365;
	add.f64 	%fd575, %fd574, %fd574;
	cvt.f64.f32 	%fd576, %f4142;
	sub.f64 	%fd577, %fd575, %fd576;
	fma.rn.f64 	%fd578, %fd574, 0dBFC70A3D80000000, %fd577;
	cvt.rn.f32.f64 	%f4367, %fd578;
	mov.f32 	%f4142, %f4365;
$L__BB0_239:
	mov.f32 	%f4369, 0f00000000;
	@%p1 bra 	$L__BB0_241;
	cvt.f64.f32 	%fd579, %f4367;
	add.f64 	%fd580, %fd579, %fd579;
	cvt.f64.f32 	%fd581, %f4142;
	sub.f64 	%fd582, %fd580, %fd581;
	fma.rn.f64 	%fd583, %fd579, 0dBFC70A3D80000000, %fd582;
	cvt.rn.f32.f64 	%f4369, %fd583;
	mov.f32 	%f4142, %f4367;
$L__BB0_241:
	mov.f32 	%f4371, 0f00000000;
	@%p1 bra 	$L__BB0_243;
	cvt.f64.f32 	%fd584, %f4369;
	add.f64 	%fd585, %fd584, %fd584;
	cvt.f64.f32 	%fd586, %f4142;
	sub.f64 	%fd587, %fd585, %fd586;
	fma.rn.f64 	%fd588, %fd584, 0dBFC70A3D80000000, %fd587;
	cvt.rn.f32.f64 	%f4371, %fd588;
	mov.f32 	%f4142, %f4369;
$L__BB0_243:
	mov.f32 	%f4373, 0f00000000;
	@%p1 bra 	$L__BB0_245;
	cvt.f64.f32 	%fd589, %f4371;
	add.f64 	%fd590, %fd589, %fd589;
	cvt.f64.f32 	%fd591, %f4142;
	sub.f64 	%fd592, %fd590, %fd591;
	fma.rn.f64 	%fd593, %fd589, 0dBFC70A3D80000000, %fd592;
	cvt.rn.f32.f64 	%f4373, %fd593;
	mov.f32 	%f4142, %f4371;
$L__BB0_245:
	mov.f32 	%f4375, 0f00000000;
	@%p1 bra 	$L__BB0_247;
	cvt.f64.f32 	%fd594, %f4373;
	add.f64 	%fd595, %fd594, %fd594;
	cvt.f64.f32 	%fd596, %f4142;
	sub.f64 	%fd597, %fd595, %fd596;
	fma.rn.f64 	%fd598, %fd594, 0dBFC70A3D80000000, %fd597;
	cvt.rn.f32.f64 	%f4375, %fd598;
	mov.f32 	%f4142, %f4373;
$L__BB0_247:
	mov.f32 	%f4377, 0f00000000;
	@%p1 bra 	$L__BB0_249;
	cvt.f64.f32 	%fd599, %f4375;
	add.f64 	%fd600, %fd599, %fd599;
	cvt.f64.f32 	%fd601, %f4142;
	sub.f64 	%fd602, %fd600, %fd601;
	fma.rn.f64 	%fd603, %fd599, 0dBFC70A3D80000000, %fd602;
	cvt.rn.f32.f64 	%f4377, %fd603;
	mov.f32 	%f4142, %f4375;
$L__BB0_249:
	mov.f32 	%f4379, 0f00000000;
	@%p1 bra 	$L__BB0_251;
	cvt.f64.f32 	%fd604, %f4377;
	add.f64 	%fd605, %fd604, %fd604;
	cvt.f64.f32 	%fd606, %f4142;
	sub.f64 	%fd607, %fd605, %fd606;
	fma.rn.f64 	%fd608, %fd604, 0dBFC70A3D80000000, %fd607;
	cvt.rn.f32.f64 	%f4379, %fd608;
	mov.f32 	%f4142, %f4377;
$L__BB0_251:
	mov.f32 	%f4381, 0f00000000;
	@%p1 bra 	$L__BB0_253;
	cvt.f64.f32 	%fd609, %f4379;
	add.f64 	%fd610, %fd609, %fd609;
	cvt.f64.f32 	%fd611, %f4142;
	sub.f64 	%fd612, %fd610, %fd611;
	fma.rn.f64 	%fd613, %fd609, 0dBFC70A3D80000000, %fd612;
	cvt.rn.f32.f64 	%f4381, %fd613;
	mov.f32 	%f4142, %f4379;
$L__BB0_253:
	mov.f32 	%f4383, 0f00000000;
	@%p1 bra 	$L__BB0_255;
	cvt.f64.f32 	%fd614, %f4381;
	add.f64 	%fd615, %fd614, %fd614;
	cvt.f64.f32 	%fd616, %f4142;
	sub.f64 	%fd617, %fd615, %fd616;
	fma.rn.f64 	%fd618, %fd614, 0dBFC70A3D80000000, %fd617;
	cvt.rn.f32.f64 	%f4383, %fd618;
	mov.f32 	%f4142, %f4381;
$L__BB0_255:
	mov.f32 	%f4385, 0f00000000;
	@%p1 bra 	$L__BB0_257;
	cvt.f64.f32 	%fd619, %f4383;
	add.f64 	%fd620, %fd619, %fd619;
	cvt.f64.f32 	%fd621, %f4142;
	sub.f64 	%fd622, %fd620, %fd621;
	fma.rn.f64 	%fd623, %fd619, 0dBFC70A3D80000000, %fd622;
	cvt.rn.f32.f64 	%f4385, %fd623;
	mov.f32 	%f4142, %f4383;
$L__BB0_257:
	mov.f32 	%f4387, 0f00000000;
	@%p1 bra 	$L__BB0_259;
	cvt.f64.f32 	%fd624, %f4385;
	add.f64 	%fd625, %fd624, %fd624;
	cvt.f64.f32 	%fd626, %f4142;
	sub.f64 	%fd627, %fd625, %fd626;
	fma.rn.f64 	%fd628, %fd624, 0dBFC70A3D80000000, %fd627;
	cvt.rn.f32.f64 	%f4387, %fd628;
	mov.f32 	%f4142, %f4385;
$L__BB0_259:
	mov.f32 	%f4389, 0f00000000;
	@%p1 bra 	$L__BB0_261;
	cvt.f64.f32 	%fd629, %f4387;
	add.f64 	%fd630, %fd629, %fd629;
	cvt.f64.f32 	%fd631, %f4142;
	sub.f64 	%fd632, %fd630, %fd631;
	fma.rn.f64 	%fd633, %fd629, 0dBFC70A3D80000000, %fd632;
	cvt.rn.f32.f64 	%f4389, %fd633;
	mov.f32 	%f4142, %f4387;
$L__BB0_261:
	mov.f32 	%f4391, 0f00000000;
	@%p1 bra 	$L__BB0_263;
	cvt.f64.f32 	%fd634, %f4389;
	add.f64 	%fd635, %fd634, %fd634;
	cvt.f64.f32 	%fd636, %f4142;
	sub.f64 	%fd637, %fd635, %fd636;
	fma.rn.f64 	%fd638, %fd634, 0dBFC70A3D80000000, %fd637;
	cvt.rn.f32.f64 	%f4391, %fd638;
	mov.f32 	%f4142, %f4389;
$L__BB0_263:
	mov.f32 	%f4393, 0f00000000;
	@%p1 bra 	$L__BB0_265;
	cvt.f64.f32 	%fd639, %f4391;
	add.f64 	%fd640, %fd639, %fd639;
	cvt.f64.f32 	%fd641, %f4142;
	sub.f64 	%fd642, %fd640, %fd641;
	fma.rn.f64 	%fd643, %fd639, 0dBFC70A3D80000000, %fd642;
	cvt.rn.f32.f64 	%f4393, %fd643;
	mov.f32 	%f4142, %f4391;
$L__BB0_265:
	mov.f32 	%f4395, 0f00000000;
	@%p1 bra 	$L__BB0_267;
	cvt.f64.f32 	%fd644, %f4393;
	add.f64 	%fd645, %fd644, %fd644;
	cvt.f64.f32 	%fd646, %f4142;
	sub.f64 	%fd647, %fd645, %fd646;
	fma.rn.f64 	%fd648, %fd644, 0dBFC70A3D80000000, %fd647;
	cvt.rn.f32.f64 	%f4395, %fd648;
	mov.f32 	%f4142, %f4393;
$L__BB0_267:
	mov.f32 	%f4397, 0f00000000;
	@%p1 bra 	$L__BB0_269;
	cvt.f64.f32 	%fd649, %f4395;
	add.f64 	%fd650, %fd649, %fd649;
	cvt.f64.f32 	%fd651, %f4142;
	sub.f64 	%fd652, %fd650, %fd651;
	fma.rn.f64 	%fd653, %fd649, 0dBFC70A3D80000000, %fd652;
	cvt.rn.f32.f64 	%f4397, %fd653;
	mov.f32 	%f4142, %f4395;
$L__BB0_269:
	mov.f32 	%f4399, 0f00000000;
	@%p1 bra 	$L__BB0_271;
	cvt.f64.f32 	%fd654, %f4397;
	add.f64 	%fd655, %fd654, %fd654;
	cvt.f64.f32 	%fd656, %f4142;
	sub.f64 	%fd657, %fd655, %fd656;
	fma.rn.f64 	%fd658, %fd654, 0dBFC70A3D80000000, %fd657;
	cvt.rn.f32.f64 	%f4399, %fd658;
	mov.f32 	%f4142, %f4397;
$L__BB0_271:
	mov.f32 	%f4401, 0f00000000;
	@%p1 bra 	$L__BB0_273;
	cvt.f64.f32 	%fd659, %f4399;
	add.f64 	%fd660, %fd659, %fd659;
	cvt.f64.f32 	%fd661, %f4142;
	sub.f64 	%fd662, %fd660, %fd661;
	fma.rn.f64 	%fd663, %fd659, 0dBFC70A3D80000000, %fd662;
	cvt.rn.f32.f64 	%f4401, %fd663;
	mov.f32 	%f4142, %f4399;
$L__BB0_273:
	mov.f32 	%f4403, 0f00000000;
	@%p1 bra 	$L__BB0_275;
	cvt.f64.f32 	%fd664, %f4401;
	add.f64 	%fd665, %fd664, %fd664;
	cvt.f64.f32 	%fd666, %f4142;
	sub.f64 	%fd667, %fd665, %fd666;
	fma.rn.f64 	%fd668, %fd664, 0dBFC70A3D80000000, %fd667;
	cvt.rn.f32.f64 	%f4403, %fd668;
	mov.f32 	%f4142, %f4401;
$L__BB0_275:
	mov.f32 	%f4405, 0f00000000;
	@%p1 bra 	$L__BB0_277;
	cvt.f64.f32 	%fd669, %f4403;
	add.f64 	%fd670, %fd669, %fd669;
	cvt.f64.f32 	%fd671, %f4142;
	sub.f64 	%fd672, %fd670, %fd671;
	fma.rn.f64 	%fd673, %fd669, 0dBFC70A3D80000000, %fd672;
	cvt.rn.f32.f64 	%f4405, %fd673;
	mov.f32 	%f4142, %f4403;
$L__BB0_277:
	mov.f32 	%f4407, 0f00000000;
	@%p1 bra 	$L__BB0_279;
	cvt.f64.f32 	%fd674, %f4405;
	add.f64 	%fd675, %fd674, %fd674;
	cvt.f64.f32 	%fd676, %f4142;
	sub.f64 	%fd677, %fd675, %fd676;
	fma.rn.f64 	%fd678, %fd674, 0dBFC70A3D80000000, %fd677;
	cvt.rn.f32.f64 	%f4407, %fd678;
	mov.f32 	%f4142, %f4405;
$L__BB0_279:
	mov.f32 	%f4409, 0f00000000;
	@%p1 bra 	$L__BB0_281;
	cvt.f64.f32 	%fd679, %f4407;
	add.f64 	%fd680, %fd679, %fd679;
	cvt.f64.f32 	%fd681, %f4142;
	sub.f64 	%fd682, %fd680, %fd681;
	fma.rn.f64 	%fd683, %fd679, 0dBFC70A3D80000000, %fd682;
	cvt.rn.f32.f64 	%f4409, %fd683;
	mov.f32 	%f4142, %f4407;
$L__BB0_281:
	mov.f32 	%f4411, 0f00000000;
	@%p1 bra 	$L__BB0_283;
	cvt.f64.f32 	%fd684, %f4409;
	add.f64 	%fd685, %fd684, %fd684;
	cvt.f64.f32 	%fd686, %f4142;
	sub.f64 	%fd687, %fd685, %fd686;
	fma.rn.f64 	%fd688, %fd684, 0dBFC70A3D80000000, %fd687;
	cvt.rn.f32.f64 	%f4411, %fd688;
	mov.f32 	%f4142, %f4409;
$L__BB0_283:
	mov.f32 	%f4413, 0f00000000;
	@%p1 bra 	$L__BB0_285;
	cvt.f64.f32 	%fd689, %f4411;
	add.f64 	%fd690, %fd689, %fd689;
	cvt.f64.f32 	%fd691, %f4142;
	sub.f64 	%fd692, %fd690, %fd691;
	fma.rn.f64 	%fd693, %fd689, 0dBFC70A3D80000000, %fd692;
	cvt.rn.f32.f64 	%f4413, %fd693;
	mov.f32 	%f4142, %f4411;
$L__BB0_285:
	mov.f32 	%f4415, 0f00000000;
	@%p1 bra 	$L__BB0_287;
	cvt.f64.f32 	%fd694, %f4413;
	add.f64 	%fd695, %fd694, %fd694;
	cvt.f64.f32 	%fd696, %f4142;
	sub.f64 	%fd697, %fd695, %fd696;
	fma.rn.f64 	%fd698, %fd694, 0dBFC70A3D80000000, %fd697;
	cvt.rn.f32.f64 	%f4415, %fd698;
	mov.f32 	%f4142, %f4413;
$L__BB0_287:
	mov.f32 	%f4417, 0f00000000;
	@%p1 bra 	$L__BB0_289;
	cvt.f64.f32 	%fd699, %f4415;
	add.f64 	%fd700, %fd699, %fd699;
	cvt.f64.f32 	%fd701, %f4142;
	sub.f64 	%fd702, %fd700, %fd701;
	fma.rn.f64 	%fd703, %fd699, 0dBFC70A3D80000000, %fd702;
	cvt.rn.f32.f64 	%f4417, %fd703;
	mov.f32 	%f4142, %f4415;
$L__BB0_289:
	mov.f32 	%f4419, 0f00000000;
	@%p1 bra 	$L__BB0_291;
	cvt.f64.f32 	%fd704, %f4417;
	add.f64 	%fd705, %fd704, %fd704;
	cvt.f64.f32 	%fd706, %f4142;
	sub.f64 	%fd707, %fd705, %fd706;
	fma.rn.f64 	%fd708, %fd704, 0dBFC70A3D80000000, %fd707;
	cvt.rn.f32.f64 	%f4419, %fd708;
	mov.f32 	%f4142, %f4417;
$L__BB0_291:
	mov.f32 	%f4421, 0f00000000;
	@%p1 bra 	$L__BB0_293;
	cvt.f64.f32 	%fd709, %f4419;
	add.f64 	%fd710, %fd709, %fd709;
	cvt.f64.f32 	%fd711, %f4142;
	sub.f64 	%fd712, %fd710, %fd711;
	fma.rn.f64 	%fd713, %fd709, 0dBFC70A3D80000000, %fd712;
	cvt.rn.f32.f64 	%f4421, %fd713;
	mov.f32 	%f4142, %f4419;
$L__BB0_293:
	mov.f32 	%f4423, 0f00000000;
	@%p1 bra 	$L__BB0_295;
	cvt.f64.f32 	%fd714, %f4421;
	add.f64 	%fd715, %fd714, %fd714;
	cvt.f64.f32 	%fd716, %f4142;
	sub.f64 	%fd717, %fd715, %fd716;
	fma.rn.f64 	%fd718, %fd714, 0dBFC70A3D80000000, %fd717;
	cvt.rn.f32.f64 	%f4423, %fd718;
	mov.f32 	%f4142, %f4421;
$L__BB0_295:
	mov.f32 	%f4425, 0f00000000;
	@%p1 bra 	$L__BB0_297;
	cvt.f64.f32 	%fd719, %f4423;
	add.f64 	%fd720, %fd719, %fd719;
	cvt.f64.f32 	%fd721, %f4142;
	sub.f64 	%fd722, %fd720, %fd721;
	fma.rn.f64 	%fd723, %fd719, 0dBFC70A3D80000000, %fd722;
	cvt.rn.f32.f64 	%f4425, %fd723;
	mov.f32 	%f4142, %f4423;
$L__BB0_297:
	mov.f32 	%f4427, 0f00000000;
	@%p1 bra 	$L__BB0_299;
	cvt.f64.f32 	%fd724, %f4425;
	add.f64 	%fd725, %fd724, %fd724;
	cvt.f64.f32 	%fd726, %f4142;
	sub.f64 	%fd727, %fd725, %fd726;
	fma.rn.f64 	%fd728, %fd724, 0dBFC70A3D80000000, %fd727;
	cvt.rn.f32.f64 	%f4427, %fd728;
	mov.f32 	%f4142, %f4425;
$L__BB0_299:
	mov.f32 	%f4429, 0f00000000;
	@%p1 bra 	$L__BB0_301;
	cvt.f64.f32 	%fd729, %f4427;
	add.f64 	%fd730, %fd729, %fd729;
	cvt.f64.f32 	%fd731, %f4142;
	sub.f64 	%fd732, %fd730, %fd731;
	fma.rn.f64 	%fd733, %fd729, 0dBFC70A3D80000000, %fd732;
	cvt.rn.f32.f64 	%f4429, %fd733;
	mov.f32 	%f4142, %f4427;
$L__BB0_301:
	mov.f32 	%f4431, 0f00000000;
	@%p1 bra 	$L__BB0_303;
	cvt.f64.f32 	%fd734, %f4429;
	add.f64 	%fd735, %fd734, %fd734;
	cvt.f64.f32 	%fd736, %f4142;
	sub.f64 	%fd737, %fd735, %fd736;
	fma.rn.f64 	%fd738, %fd734, 0dBFC70A3D80000000, %fd737;
	cvt.rn.f32.f64 	%f4431, %fd738;
	mov.f32 	%f4142, %f4429;
$L__BB0_303:
	mov.f32 	%f4433, 0f00000000;
	@%p1 bra 	$L__BB0_305;
	cvt.f64.f32 	%fd739, %f4431;
	add.f64 	%fd740, %fd739, %fd739;
	cvt.f64.f32 	%fd741, %f4142;
	sub.f64 	%fd742, %fd740, %fd741;
	fma.rn.f64 	%fd743, %fd739, 0dBFC70A3D80000000, %fd742;
	cvt.rn.f32.f64 	%f4433, %fd743;
	mov.f32 	%f4142, %f4431;
$L__BB0_305:
	mov.f32 	%f4435, 0f00000000;
	@%p1 bra 	$L__BB0_307;
	cvt.f64.f32 	%fd744, %f4433;
	add.f64 	%fd745, %fd744, %fd744;
	cvt.f64.f32 	%fd746, %f4142;
	sub.f64 	%fd747, %fd745, %fd746;
	fma.rn.f64 	%fd748, %fd744, 0dBFC70A3D80000000, %fd747;
	cvt.rn.f32.f64 	%f4435, %fd748;
	mov.f32 	%f4142, %f4433;
$L__BB0_307:
	mov.f32 	%f4437, 0f00000000;
	@%p1 bra 	$L__BB0_309;
	cvt.f64.f32 	%fd749, %f4435;
	add.f64 	%fd750, %fd749, %fd749;
	cvt.f64.f32 	%fd751, %f4142;
	sub.f64 	%fd752, %fd750, %fd751;
	fma.rn.f64 	%fd753, %fd749, 0dBFC70A3D80000000, %fd752;
	cvt.rn.f32.f64 	%f4437, %fd753;
	mov.f32 	%f4142, %f4435;
$L__BB0_309:
	mov.f32 	%f4439, 0f00000000;
	@%p1 bra 	$L__BB0_311;
	cvt.f64.f32 	%fd754, %f4437;
	add.f64 	%fd755, %fd754, %fd754;
	cvt.f64.f32 	%fd756, %f4142;
	sub.f64 	%fd757, %fd755, %fd756;
	fma.rn.f64 	%fd758, %fd754, 0dBFC70A3D80000000, %fd757;
	cvt.rn.f32.f64 	%f4439, %fd758;
	mov.f32 	%f4142, %f4437;
$L__BB0_311:
	mov.f32 	%f4441, 0f00000000;
	@%p1 bra 	$L__BB0_313;
	cvt.f64.f32 	%fd759, %f4439;
	add.f64 	%fd760, %fd759, %fd759;
	cvt.f64.f32 	%fd761, %f4142;
	sub.f64 	%fd762, %fd760, %fd761;
	fma.rn.f64 	%fd763, %fd759, 0dBFC70A3D80000000, %fd762;
	cvt.rn.f32.f64 	%f4441, %fd763;
	mov.f32 	%f4142, %f4439;
$L__BB0_313:
	mov.f32 	%f4443, 0f00000000;
	@%p1 bra 	$L__BB0_315;
	cvt.f64.f32 	%fd764, %f4441;
	add.f64 	%fd765, %fd764, %fd764;
	cvt.f64.f32 	%fd766, %f4142;
	sub.f64 	%fd767, %fd765, %fd766;
	fma.rn.f64 	%fd768, %fd764, 0dBFC70A3D80000000, %fd767;
	cvt.rn.f32.f64 	%f4443, %fd768;
	mov.f32 	%f4142, %f4441;
$L__BB0_315:
	mov.f32 	%f4445, 0f00000000;
	@%p1 bra 	$L__BB0_317;
	cvt.f64.f32 	%fd769, %f4443;
	add.f64 	%fd770, %fd769, %fd769;
	cvt.f64.f32 	%fd771, %f4142;
	sub.f64 	%fd772, %fd770, %fd771;
	fma.rn.f64 	%fd773, %fd769, 0dBFC70A3D80000000, %fd772;
	cvt.rn.f32.f64 	%f4445, %fd773;
	mov.f32 	%f4142, %f4443;
$L__BB0_317:
	mov.f32 	%f4447, 0f00000000;
	@%p1 bra 	$L__BB0_319;
	cvt.f64.f32 	%fd774, %f4445;
	add.f64 	%fd775, %fd774, %fd774;
	cvt.f64.f32 	%fd776, %f4142;
	sub.f64 	%fd777, %fd775, %fd776;
	fma.rn.f64 	%fd778, %fd774, 0dBFC70A3D80000000, %fd777;
	cvt.rn.f32.f64 	%f4447, %fd778;
	mov.f32 	%f4142, %f4445;
$L__BB0_319:
	mov.f32 	%f4449, 0f00000000;
	@%p1 bra 	$L__BB0_321;
	cvt.f64.f32 	%fd779, %f4447;
	add.f64 	%fd780, %fd779, %fd779;
	cvt.f64.f32 	%fd781, %f4142;
	sub.f64 	%fd782, %fd780, %fd781;
	fma.rn.f64 	%fd783, %fd779, 0dBFC70A3D80000000, %fd782;
	cvt.rn.f32.f64 	%f4449, %fd783;
	mov.f32 	%f4142, %f4447;
$L__BB0_321:
	mov.f32 	%f4451, 0f00000000;
	@%p1 bra 	$L__BB0_323;
	cvt.f64.f32 	%fd784, %f4449;
	add.f64 	%fd785, %fd784, %fd784;
	cvt.f64.f32 	%fd786, %f4142;
	sub.f64 	%fd787, %fd785, %fd786;
	fma.rn.f64 	%fd788, %fd784, 0dBFC70A3D80000000, %fd787;
	cvt.rn.f32.f64 	%f4451, %fd788;
	mov.f32 	%f4142, %f4449;
$L__BB0_323:
	mov.f32 	%f4453, 0f00000000;
	@%p1 bra 	$L__BB0_325;
	cvt.f64.f32 	%fd789, %f4451;
	add.f64 	%fd790, %fd789, %fd789;
	cvt.f64.f32 	%fd791, %f4142;
	sub.f64 	%fd792, %fd790, %fd791;
	fma.rn.f64 	%fd793, %fd789, 0dBFC70A3D80000000, %fd792;
	cvt.rn.f32.f64 	%f4453, %fd793;
	mov.f32 	%f4142, %f4451;
$L__BB0_325:
	mov.f32 	%f4455, 0f00000000;
	@%p1 bra 	$L__BB0_327;
	cvt.f64.f32 	%fd794, %f4453;
	add.f64 	%fd795, %fd794, %fd794;
	cvt.f64.f32 	%fd796, %f4142;
	sub.f64 	%fd797, %fd795, %fd796;
	fma.rn.f64 	%fd798, %fd794, 0dBFC70A3D80000000, %fd797;
	cvt.rn.f32.f64 	%f4455, %fd798;
	mov.f32 	%f4142, %f4453;
$L__BB0_327:
	mov.f32 	%f4457, 0f00000000;
	@%p1 bra 	$L__BB0_329;
	cvt.f64.f32 	%fd799, %f4455;
	add.f64 	%fd800, %fd799, %fd799;
	cvt.f64.f32 	%fd801, %f4142;
	sub.f64 	%fd802, %fd800, %fd801;
	fma.rn.f64 	%fd803, %fd799, 0dBFC70A3D80000000, %fd802;
	cvt.rn.f32.f64 	%f4457, %fd803;
	mov.f32 	%f4142, %f4455;
$L__BB0_329:
	mov.f32 	%f4459, 0f00000000;
	@%p1 bra 	$L__BB0_331;
	cvt.f64.f32 	%fd804, %f4457;
	add.f64 	%fd805, %fd804, %fd804;
	cvt.f64.f32 	%fd806, %f4142;
	sub.f64 	%fd807, %fd805, %fd806;
	fma.rn.f64 	%fd808, %fd804, 0dBFC70A3D80000000, %fd807;
	cvt.rn.f32.f64 	%f4459, %fd808;
	mov.f32 	%f4142, %f4457;
$L__BB0_331:
	mov.f32 	%f4461, 0f00000000;
	@%p1 bra 	$L__BB0_333;
	cvt.f64.f32 	%fd809, %f4459;
	add.f64 	%fd810, %fd809, %fd809;
	cvt.f64.f32 	%fd811, %f4142;
	sub.f64 	%fd812, %fd810, %fd811;
	fma.rn.f64 	%fd813, %fd809, 0dBFC70A3D80000000, %fd812;
	cvt.rn.f32.f64 	%f4461, %fd813;
	mov.f32 	%f4142, %f4459;
$L__BB0_333:
	mov.f32 	%f4463, 0f00000000;
	@%p1 bra 	$L__BB0_335;
	cvt.f64.f32 	%fd814, %f4461;
	add.f64 	%fd815, %fd814, %fd814;
	cvt.f64.f32 	%fd816, %f4142;
	sub.f64 	%fd817, %fd815, %fd816;
	fma.rn.f64 	%fd818, %fd814, 0dBFC70A3D80000000, %fd817;
	cvt.rn.f32.f64 	%f4463, %fd818;
	mov.f32 	%f4142, %f4461;
$L__BB0_335:
	mov.f32 	%f4465, 0f00000000;
	@%p1 bra 	$L__BB0_337;
	cvt.f64.f32 	%fd819, %f4463;
	add.f64 	%fd820, %fd819, %fd819;
	cvt.f64.f32 	%fd821, %f4142;
	sub.f64 	%fd822, %fd820, %fd821;
	fma.rn.f64 	%fd823, %fd819, 0dBFC70A3D80000000, %fd822;
	cvt.rn.f32.f64 	%f4465, %fd823;
	mov.f32 	%f4142, %f4463;
$L__BB0_337:
	mov.f32 	%f4467, 0f00000000;
	@%p1 bra 	$L__BB0_339;
	cvt.f64.f32 	%fd824, %f4465;
	add.f64 	%fd825, %fd824, %fd824;
	cvt.f64.f32 	%fd826, %f4142;
	sub.f64 	%fd827, %fd825, %fd826;
	fma.rn.f64 	%fd828, %fd824, 0dBFC70A3D80000000, %fd827;
	cvt.rn.f32.f64 	%f4467, %fd828;
	mov.f32 	%f4142, %f4465;
$L__BB0_339:
	mov.f32 	%f4469, 0f00000000;
	@%p1 bra 	$L__BB0_341;
	cvt.f64.f32 	%fd829, %f4467;
	add.f64 	%fd830, %fd829, %fd829;
	cvt.f64.f32 	%fd831, %f4142;
	sub.f64 	%fd832, %fd830, %fd831;
	fma.rn.f64 	%fd833, %fd829, 0dBFC70A3D80000000, %fd832;
	cvt.rn.f32.f64 	%f4469, %fd833;
	mov.f32 	%f4142, %f4467;
$L__BB0_341:
	mov.f32 	%f4471, 0f00000000;
	@%p1 bra 	$L__BB0_343;
	cvt.f64.f32 	%fd834, %f4469;
	add.f64 	%fd835, %fd834, %fd834;
	cvt.f64.f32 	%fd836, %f4142;
	sub.f64 	%fd837, %fd835, %fd836;
	fma.rn.f64 	%fd838, %fd834, 0dBFC70A3D80000000, %fd837;
	cvt.rn.f32.f64 	%f4471, %fd838;
	mov.f32 	%f4142, %f4469;
$L__BB0_343:
	mov.f32 	%f4473, 0f00000000;
	@%p1 bra 	$L__BB0_345;
	cvt.f64.f32 	%fd839, %f4471;
	add.f64 	%fd840, %fd839, %fd839;
	cvt.f64.f32 	%fd841, %f4142;
	sub.f64 	%fd842, %fd840, %fd841;
	fma.rn.f64 	%fd843, %fd839, 0dBFC70A3D80000000, %fd842;
	cvt.rn.f32.f64 	%f4473, %fd843;
	mov.f32 	%f4142, %f4471;
$L__BB0_345:
	mov.f32 	%f4475, 0f00000000;
	@%p1 bra 	$L__BB0_347;
	cvt.f64.f32 	%fd844, %f4473;
	add.f64 	%fd845, %fd844, %fd844;
	cvt.f64.f32 	%fd846, %f4142;
	sub.f64 	%fd847, %fd845, %fd846;
	fma.rn.f64 	%fd848, %fd844, 0dBFC70A3D80000000, %fd847;
	cvt.rn.f32.f64 	%f4475, %fd848;
	mov.f32 	%f4142, %f4473;
$L__BB0_347:
	mov.f32 	%f4477, 0f00000000;
	@%p1 bra 	$L__BB0_349;
	cvt.f64.f32 	%fd849, %f4475;
	add.f64 	%fd850, %fd849, %fd849;
	cvt.f64.f32 	%fd851, %f4142;
	sub.f64 	%fd852, %fd850, %fd851;
	fma.rn.f64 	%fd853, %fd849, 0dBFC70A3D80000000, %fd852;
	cvt.rn.f32.f64 	%f4477, %fd853;
	mov.f32 	%f4142, %f4475;
$L__BB0_349:
	mov.f32 	%f4479, 0f00000000;
	@%p1 bra 	$L__BB0_351;
	cvt.f64.f32 	%fd854, %f4477;
	add.f64 	%fd855, %fd854, %fd854;
	cvt.f64.f32 	%fd856, %f4142;
	sub.f64 	%fd857, %fd855, %fd856;
	fma.rn.f64 	%fd858, %fd854, 0dBFC70A3D80000000, %fd857;
	cvt.rn.f32.f64 	%f4479, %fd858;
	mov.f32 	%f4142, %f4477;
$L__BB0_351:
	mov.f32 	%f4481, 0f00000000;
	@%p1 bra 	$L__BB0_353;
	cvt.f64.f32 	%fd859, %f4479;
	add.f64 	%fd860, %fd859, %fd859;
	cvt.f64.f32 	%fd861, %f4142;
	sub.f64 	%fd862, %fd860, %fd861;
	fma.rn.f64 	%fd863, %fd859, 0dBFC70A3D80000000, %fd862;
	cvt.rn.f32.f64 	%f4481, %fd863;
	mov.f32 	%f4142, %f4479;
$L__BB0_353:
	mov.f32 	%f4483, 0f00000000;
	@%p1 bra 	$L__BB0_355;
	cvt.f64.f32 	%fd864, %f4481;
	add.f64 	%fd865, %fd864, %fd864;
	cvt.f64.f32 	%fd866, %f4142;
	sub.f64 	%fd867, %fd865, %fd866;
	fma.rn.f64 	%fd868, %fd864, 0dBFC70A3D80000000, %fd867;
	cvt.rn.f32.f64 	%f4483, %fd868;
	mov.f32 	%f4142, %f4481;
$L__BB0_355:
	mov.f32 	%f4485, 0f00000000;
	@%p1 bra 	$L__BB0_357;
	cvt.f64.f32 	%fd869, %f4483;
	add.f64 	%fd870, %fd869, %fd869;
	cvt.f64.f32 	%fd871, %f4142;
	sub.f64 	%fd872, %fd870, %fd871;
	fma.rn.f64 	%fd873, %fd869, 0dBFC70A3D80000000, %fd872;
	cvt.rn.f32.f64 	%f4485, %fd873;
	mov.f32 	%f4142, %f4483;
$L__BB0_357:
	mov.f32 	%f4487, 0f00000000;
	@%p1 bra 	$L__BB0_359;
	cvt.f64.f32 	%fd874, %f4485;
	add.f64 	%fd875, %fd874, %fd874;
	cvt.f64.f32 	%fd876, %f4142;
	sub.f64 	%fd877, %fd875, %fd876;
	fma.rn.f64 	%fd878, %fd874, 0dBFC70A3D80000000, %fd877;
	cvt.rn.f32.f64 	%f4487, %fd878;
	mov.f32 	%f4142, %f4485;
$L__BB0_359:
	mov.f32 	%f4489, 0f00000000;
	@%p1 bra 	$L__BB0_361;
	cvt.f64.f32 	%fd879, %f4487;
	add.f64 	%fd880, %fd879, %fd879;
	cvt.f64.f32 	%fd881, %f4142;
	sub.f64 	%fd882, %fd880, %fd881;
	fma.rn.f64 	%fd883, %fd879, 0dBFC70A3D80000000, %fd882;
	cvt.rn.f32.f64 	%f4489, %fd883;
	mov.f32 	%f4142, %f4487;
$L__BB0_361:
	mov.f32 	%f4491, 0f00000000;
	@%p1 bra 	$L__BB0_363;
	cvt.f64.f32 	%fd884, %f4489;
	add.f64 	%fd885, %fd884, %fd884;
	cvt.f64.f32 	%fd886, %f4142;
	sub.f64 	%fd887, %fd885, %fd886;
	fma.rn.f64 	%fd888, %fd884, 0dBFC70A3D80000000, %fd887;
	cvt.rn.f32.f64 	%f4491, %fd888;
	mov.f32 	%f4142, %f4489;
$L__BB0_363:
	mov.f32 	%f4493, 0f00000000;
	@%p1 bra 	$L__BB0_365;
	cvt.f64.f32 	%fd889, %f4491;
	add.f64 	%fd890, %fd889, %fd889;
	cvt.f64.f32 	%fd891, %f4142;
	sub.f64 	%fd892, %fd890, %fd891;
	fma.rn.f64 	%fd893, %fd889, 0dBFC70A3D80000000, %fd892;
	cvt.rn.f32.f64 	%f4493, %fd893;
	mov.f32 	%f4142, %f4491;
$L__BB0_365:
	mov.f32 	%f4498, %f4142;
	mov.f32 	%f4495, 0f00000000;
	@%p1 bra 	$L__BB0_367;
	cvt.f64.f32 	%fd894, %f4493;
	add.f64 	%fd895, %fd894, %fd894;
	cvt.f64.f32 	%fd896, %f4498;
	sub.f64 	%fd897, %fd895, %fd896;
	fma.rn.f64 	%fd898, %fd894, 0dBFC70A3D80000000, %fd897;
	cvt.rn.f32.f64 	%f4495, %fd898;
	mov.f32 	%f4498, %f4493;
$L__BB0_367:
	mov.f32 	%f4497, 0f00000000;
	@%p1 bra 	$L__BB0_369;
	cvt.f64.f32 	%fd899, %f4495;
	add.f64 	%fd900, %fd899, %fd899;
	cvt.f64.f32 	%fd901, %f4498;
	sub.f64 	%fd902, %fd900, %fd901;
	fma.rn.f64 	%fd903, %fd899, 0dBFC70A3D80000000, %fd902;
	cvt.rn.f32.f64 	%f4497, %fd903;
	mov.f32 	%f4498, %f4495;
$L__BB0_369:
	mov.f32 	%f4499, 0f00000000;
	@%p1 bra 	$L__BB0_371;
	cvt.f64.f32 	%fd904, %f4497;
	add.f64 	%fd905, %fd904, %fd904;
	cvt.f64.f32 	%fd906, %f4498;
	sub.f64 	%fd907, %fd905, %fd906;
	fma.rn.f64 	%fd908, %fd904, 0dBFC70A3D80000000, %fd907;
	cvt.rn.f32.f64 	%f4499, %fd908;
	mov.f32 	%f4498, %f4497;
$L__BB0_371:
	mov.f32 	%f4501, 0f00000000;
	@%p1 bra 	$L__BB0_373;
	cvt.f64.f32 	%fd909, %f4499;
	add.f64 	%fd910, %fd909, %fd909;
	cvt.f64.f32 	%fd911, %f4498;
	sub.f64 	%fd912, %fd910, %fd911;
	fma.rn.f64 	%fd913, %fd909, 0dBFC70A3D80000000, %fd912;
	cvt.rn.f32.f64 	%f4501, %fd913;
	mov.f32 	%f4498, %f4499;
$L__BB0_373:
	mov.f32 	%f4503, 0f00000000;
	@%p1 bra 	$L__BB0_375;
	cvt.f64.f32 	%fd914, %f4501;
	add.f64 	%fd915, %fd914, %fd914;
	cvt.f64.f32 	%fd916, %f4498;
	sub.f64 	%fd917, %fd915, %fd916;
	fma.rn.f64 	%fd918, %fd914, 0dBFC70A3D80000000, %fd917;
	cvt.rn.f32.f64 	%f4503, %fd918;
	mov.f32 	%f4498, %f4501;
$L__BB0_375:
	mov.f32 	%f4505, 0f00000000;
	@%p1 bra 	$L__BB0_377;
	cvt.f64.f32 	%fd919, %f4503;
	add.f64 	%fd920, %fd919, %fd919;
	cvt.f64.f32 	%fd921, %f4498;
	sub.f64 	%fd922, %fd920, %fd921;
	fma.rn.f64 	%fd923, %fd919, 0dBFC70A3D80000000, %fd922;
	cvt.rn.f32.f64 	%f4505, %fd923;
	mov.f32 	%f4498, %f4503;
$L__BB0_377:
	mov.f32 	%f4507, 0f00000000;
	@%p1 bra 	$L__BB0_379;
	cvt.f64.f32 	%fd924, %f4505;
	add.f64 	%fd925, %fd924, %fd924;
	cvt.f64.f32 	%fd926, %f4498;
	sub.f64 	%fd927, %fd925, %fd926;
	fma.rn.f64 	%fd928, %fd924, 0dBFC70A3D80000000, %fd927;
	cvt.rn.f32.f64 	%f4507, %fd928;
	mov.f32 	%f4498, %f4505;
$L__BB0_379:
	mov.f32 	%f4509, 0f00000000;
	@%p1 bra 	$L__BB0_381;
	cvt.f64.f32 	%fd929, %f4507;
	add.f64 	%fd930, %fd929, %fd929;
	cvt.f64.f32 	%fd931, %f4498;
	sub.f64 	%fd932, %fd930, %fd931;
	fma.rn.f64 	%fd933, %fd929, 0dBFC70A3D80000000, %fd932;
	cvt.rn.f32.f64 	%f4509, %fd933;
	mov.f32 	%f4498, %f4507;
$L__BB0_381:
	mov.f32 	%f4511, 0f00000000;
	@%p1 bra 	$L__BB0_383;
	cvt.f64.f32 	%fd934, %f4509;
	add.f64 	%fd935, %fd934, %fd934;
	cvt.f64.f32 	%fd936, %f4498;
	sub.f64 	%fd937, %fd935, %fd936;
	fma.rn.f64 	%fd938, %fd934, 0dBFC70A3D80000000, %fd937;
	cvt.rn.f32.f64 	%f4511, %fd938;
	mov.f32 	%f4498, %f4509;
$L__BB0_383:
	mov.f32 	%f4513, 0f00000000;
	@%p1 bra 	$L__BB0_385;
	cvt.f64.f32 	%fd939, %f4511;
	add.f64 	%fd940, %fd939, %fd939;
	cvt.f64.f32 	%fd941, %f4498;
	sub.f64 	%fd942, %fd940, %fd941;
	fma.rn.f64 	%fd943, %fd939, 0dBFC70A3D80000000, %fd942;
	cvt.rn.f32.f64 	%f4513, %fd943;
	mov.f32 	%f4498, %f4511;
$L__BB0_385:
	mov.f32 	%f4515, 0f00000000;
	@%p1 bra 	$L__BB0_387;
	cvt.f64.f32 	%fd944, %f4513;
	add.f64 	%fd945, %fd944, %fd944;
	cvt.f64.f32 	%fd946, %f4498;
	sub.f64 	%fd947, %fd945, %fd946;
	fma.rn.f64 	%fd948, %fd944, 0dBFC70A3D80000000, %fd947;
	cvt.rn.f32.f64 	%f4515, %fd948;
	mov.f32 	%f4498, %f4513;
$L__BB0_387:
	mov.f32 	%f4517, 0f00000000;
	@%p1 bra 	$L__BB0_389;
	cvt.f64.f32 	%fd949, %f4515;
	add.f64 	%fd950, %fd949, %fd949;
	cvt.f64.f32 	%fd951, %f4498;
	sub.f64 	%fd952, %fd950, %fd951;
	fma.rn.f64 	%fd953, %fd949, 0dBFC70A3D80000000, %fd952;
	cvt.rn.f32.f64 	%f4517, %fd953;
	mov.f32 	%f4498, %f4515;
$L__BB0_389:
	mov.f32 	%f4519, 0f00000000;
	@%p1 bra 	$L__BB0_391;
	cvt.f64.f32 	%fd954, %f4517;
	add.f64 	%fd955, %fd954, %fd954;
	cvt.f64.f32 	%fd956, %f4498;
	sub.f64 	%fd957, %fd955, %fd956;
	fma.rn.f64 	%fd958, %fd954, 0dBFC70A3D80000000, %fd957;
	cvt.rn.f32.f64 	%f4519, %fd958;
	mov.f32 	%f4498, %f4517;
$L__BB0_391:
	mov.f32 	%f4521, 0f00000000;
	@%p1 bra 	$L__BB0_393;
	cvt.f64.f32 	%fd959, %f4519;
	add.f64 	%fd960, %fd959, %fd959;
	cvt.f64.f32 	%fd961, %f4498;
	sub.f64 	%fd962, %fd960, %fd961;
	fma.rn.f64 	%fd963, %fd959, 0dBFC70A3D80000000, %fd962;
	cvt.rn.f32.f64 	%f4521, %fd963;
	mov.f32 	%f4498, %f4519;
$L__BB0_393:
	mov.f32 	%f4523, 0f00000000;
	@%p1 bra 	$L__BB0_395;
	cvt.f64.f32 	%fd964, %f4521;
	add.f64 	%fd965, %fd964, %fd964;
	cvt.f64.f32 	%fd966, %f4498;
	sub.f64 	%fd967, %fd965, %fd966;
	fma.rn.f64 	%fd968, %fd964, 0dBFC70A3D80000000, %fd967;
	cvt.rn.f32.f64 	%f4523, %fd968;
	mov.f32 	%f4498, %f4521;
$L__BB0_395:
	mov.f32 	%f4525, 0f00000000;
	@%p1 bra 	$L__BB0_397;
	cvt.f64.f32 	%fd969, %f4523;
	add.f64 	%fd970, %fd969, %fd969;
	cvt.f64.f32 	%fd971, %f4498;
	sub.f64 	%fd972, %fd970, %fd971;
	fma.rn.f64 	%fd973, %fd969, 0dBFC70A3D80000000, %fd972;
	cvt.rn.f32.f64 	%f4525, %fd973;
	mov.f32 	%f4498, %f4523;
$L__BB0_397:
	mov.f32 	%f4527, 0f00000000;
	@%p1 bra 	$L__BB0_399;
	cvt.f64.f32 	%fd974, %f4525;
	add.f64 	%fd975, %fd974, %fd974;
	cvt.f64.f32 	%fd976, %f4498;
	sub.f64 	%fd977, %fd975, %fd976;
	fma.rn.f64 	%fd978, %fd974, 0dBFC70A3D80000000, %fd977;
	cvt.rn.f32.f64 	%f4527, %fd978;
	mov.f32 	%f4498, %f4525;
$L__BB0_399:
	mov.f32 	%f4529, 0f00000000;
	@%p1 bra 	$L__BB0_401;
	cvt.f64.f32 	%fd979, %f4527;
	add.f64 	%fd980, %fd979, %fd979;
	cvt.f64.f32 	%fd981, %f4498;
	sub.f64 	%fd982, %fd980, %fd981;
	fma.rn.f64 	%fd983, %fd979, 0dBFC70A3D80000000, %fd982;
	cvt.rn.f32.f64 	%f4529, %fd983;
	mov.f32 	%f4498, %f4527;
$L__BB0_401:
	mov.f32 	%f4531, 0f00000000;
	@%p1 bra 	$L__BB0_403;
	cvt.f64.f32 	%fd984, %f4529;
	add.f64 	%fd985, %fd984, %fd984;
	cvt.f64.f32 	%fd986, %f4498;
	sub.f64 	%fd987, %fd985, %fd986;
	fma.rn.f64 	%fd988, %fd984, 0dBFC70A3D80000000, %fd987;
	cvt.rn.f32.f64 	%f4531, %fd988;
	mov.f32 	%f4498, %f4529;
$L__BB0_403:
	mov.f32 	%f4533, 0f00000000;
	@%p1 bra 	$L__BB0_405;
	cvt.f64.f32 	%fd989, %f4531;
	add.f64 	%fd990, %fd989, %fd989;
	cvt.f64.f32 	%fd991, %f4498;
	sub.f64 	%fd992, %fd990, %fd991;
	fma.rn.f64 	%fd993, %fd989, 0dBFC70A3D80000000, %fd992;
	cvt.rn.f32.f64 	%f4533, %fd993;
	mov.f32 	%f4498, %f4531;
$L__BB0_405:
	mov.f32 	%f4535, 0f00000000;
	@%p1 bra 	$L__BB0_407;
	cvt.f64.f32 	%fd994, %f4533;
	add.f64 	%fd995, %fd994, %fd994;
	cvt.f64.f32 	%fd996, %f4498;
	sub.f64 	%fd997, %fd995, %fd996;
	fma.rn.f64 	%fd998, %fd994, 0dBFC70A3D80000000, %fd997;
	cvt.rn.f32.f64 	%f4535, %fd998;
	mov.f32 	%f4498, %f4533;
$L__BB0_407:
	mov.f32 	%f4537, 0f00000000;
	@%p1 bra 	$L__BB0_409;
	cvt.f64.f32 	%fd999, %f4535;
	add.f64 	%fd1000, %fd999, %fd999;
	cvt.f64.f32 	%fd1001, %f4498;
	sub.f64 	%fd1002, %fd1000, %fd1001;
	fma.rn.f64 	%fd1003, %fd999, 0dBFC70A3D80000000, %fd1002;
	cvt.rn.f32.f64 	%f4537, %fd1003;
	mov.f32 	%f4498, %f4535;
$L__BB0_409:
	mov.f32 	%f4539, 0f00000000;
	@%p1 bra 	$L__BB0_411;
	cvt.f64.f32 	%fd1004, %f4537;
	add.f64 	%fd1005, %fd1004, %fd1004;
	cvt.f64.f32 	%fd1006, %f4498;
	sub.f64 	%fd1007, %fd1005, %fd1006;
	fma.rn.f64 	%fd1008, %fd1004, 0dBFC70A3D80000000, %fd1007;
	cvt.rn.f32.f64 	%f4539, %fd1008;
	mov.f32 	%f4498, %f4537;
$L__BB0_411:
	mov.f32 	%f4541, 0f00000000;
	@%p1 bra 	$L__BB0_413;
	cvt.f64.f32 	%fd1009, %f4539;
	add.f64 	%fd1010, %fd1009, %fd1009;
	cvt.f64.f32 	%fd1011, %f4498;
	sub.f64 	%fd1012, %fd1010, %fd1011;
	fma.rn.f64 	%fd1013, %fd1009, 0dBFC70A3D80000000, %fd1012;
	cvt.rn.f32.f64 	%f4541, %fd1013;
	mov.f32 	%f4498, %f4539;
$L__BB0_413:
	mov.f32 	%f4543, 0f00000000;
	@%p1 bra 	$L__BB0_415;
	cvt.f64.f32 	%fd1014, %f4541;
	add.f64 	%fd1015, %fd1014, %fd1014;
	cvt.f64.f32 	%fd1016, %f4498;
	sub.f64 	%fd1017, %fd1015, %fd1016;
	fma.rn.f64 	%fd1018, %fd1014, 0dBFC70A3D80000000, %fd1017;
	cvt.rn.f32.f64 	%f4543, %fd1018;
	mov.f32 	%f4498, %f4541;
$L__BB0_415:
	mov.f32 	%f4545, 0f00000000;
	@%p1 bra 	$L__BB0_417;
	cvt.f64.f32 	%fd1019, %f4543;
	add.f64 	%fd1020, %fd1019, %fd1019;
	cvt.f64.f32 	%fd1021, %f4498;
	sub.f64 	%fd1022, %fd1020, %fd1021;
	fma.rn.f64 	%fd1023, %fd1019, 0dBFC70A3D80000000, %fd1022;
	cvt.rn.f32.f64 	%f4545, %fd1023;
	mov.f32 	%f4498, %f4543;
$L__BB0_417:
	mov.f32 	%f4547, 0f00000000;
	@%p1 bra 	$L__BB0_419;
	cvt.f64.f32 	%fd1024, %f4545;
	add.f64 	%fd1025, %fd1024, %fd1024;
	cvt.f64.f32 	%fd1026, %f4498;
	sub.f64 	%fd1027, %fd1025, %fd1026;
	fma.rn.f64 	%fd1028, %fd1024, 0dBFC70A3D80000000, %fd1027;
	cvt.rn.f32.f64 	%f4547, %fd1028;
	mov.f32 	%f4498, %f4545;
$L__BB0_419:
	mov.f32 	%f4549, 0f00000000;
	@%p1 bra 	$L__BB0_421;
	cvt.f64.f32 	%fd1029, %f4547;
	add.f64 	%fd1030, %fd1029, %fd1029;
	cvt.f64.f32 	%fd1031, %f4498;
	sub.f64 	%fd1032, %fd1030, %fd1031;
	fma.rn.f64 	%fd1033, %fd1029, 0dBFC70A3D80000000, %fd1032;
	cvt.rn.f32.f64 	%f4549, %fd1033;
	mov.f32 	%f4498, %f4547;
$L__BB0_421:
	mov.f32 	%f4551, 0f00000000;
	@%p1 bra 	$L__BB0_423;
	cvt.f64.f32 	%fd1034, %f4549;
	add.f64 	%fd1035, %fd1034, %fd1034;
	cvt.f64.f32 	%fd1036, %f4498;
	sub.f64 	%fd1037, %fd1035, %fd1036;
	fma.rn.f64 	%fd1038, %fd1034, 0dBFC70A3D80000000, %fd1037;
	cvt.rn.f32.f64 	%f4551, %fd1038;
	mov.f32 	%f4498, %f4549;
$L__BB0_423:
	mov.f32 	%f4553, 0f00000000;
	@%p1 bra 	$L__BB0_425;
	cvt.f64.f32 	%fd1039, %f4551;
	add.f64 	%fd1040, %fd1039, %fd1039;
	cvt.f64.f32 	%fd1041, %f4498;
	sub.f64 	%fd1042, %fd1040, %fd1041;
	fma.rn.f64 	%fd1043, %fd1039, 0dBFC70A3D80000000, %fd1042;
	cvt.rn.f32.f64 	%f4553, %fd1043;
	mov.f32 	%f4498, %f4551;
$L__BB0_425:
	mov.f32 	%f4555, 0f00000000;
	@%p1 bra 	$L__BB0_427;
	cvt.f64.f32 	%fd1044, %f4553;
	add.f64 	%fd1045, %fd1044, %fd1044;
	cvt.f64.f32 	%fd1046, %f4498;
	sub.f64 	%fd1047, %fd1045, %fd1046;
	fma.rn.f64 	%fd1048, %fd1044, 0dBFC70A3D80000000, %fd1047;
	cvt.rn.f32.f64 	%f4555, %fd1048;
	mov.f32 	%f4498, %f4553;
$L__BB0_427:
	mov.f32 	%f4557, 0f00000000;
	@%p1 bra 	$L__BB0_429;
	cvt.f64.f32 	%fd1049, %f4555;
	add.f64 	%fd1050, %fd1049, %fd1049;
	cvt.f64.f32 	%fd1051, %f4498;
	sub.f64 	%fd1052, %fd1050, %fd1051;
	fma.rn.f64 	%fd1053, %fd1049, 0dBFC70A3D80000000, %fd1052;
	cvt.rn.f32.f64 	%f4557, %fd1053;
	mov.f32 	%f4498, %f4555;
$L__BB0_429:
	mov.f32 	%f4559, 0f00000000;
	@%p1 bra 	$L__BB0_431;
	cvt.f64.f32 	%fd1054, %f4557;
	add.f64 	%fd1055, %fd1054, %fd1054;
	cvt.f64.f32 	%fd1056, %f4498;
	sub.f64 	%fd1057, %fd1055, %fd1056;
	fma.rn.f64 	%fd1058, %fd1054, 0dBFC70A3D80000000, %fd1057;
	cvt.rn.f32.f64 	%f4559, %fd1058;
	mov.f32 	%f4498, %f4557;
$L__BB0_431:
	mov.f32 	%f4561, 0f00000000;
	@%p1 bra 	$L__BB0_433;
	cvt.f64.f32 	%fd1059, %f4559;
	add.f64 	%fd1060, %fd1059, %fd1059;
	cvt.f64.f32 	%fd1061, %f4498;
	sub.f64 	%fd1062, %fd1060, %fd1061;
	fma.rn.f64 	%fd1063, %fd1059, 0dBFC70A3D80000000, %fd1062;
	cvt.rn.f32.f64 	%f4561, %fd1063;
	mov.f32 	%f4498, %f4559;
$L__BB0_433:
	mov.f32 	%f4563, 0f00000000;
	@%p1 bra 	$L__BB0_435;
	cvt.f64.f32 	%fd1064, %f4561;
	add.f64 	%fd1065, %fd1064, %fd1064;
	cvt.f64.f32 	%fd1066, %f4498;
	sub.f64 	%fd1067, %fd1065, %fd1066;
	fma.rn.f64 	%fd1068, %fd1064, 0dBFC70A3D80000000, %fd1067;
	cvt.rn.f32.f64 	%f4563, %fd1068;
	mov.f32 	%f4498, %f4561;
$L__BB0_435:
	mov.f32 	%f4565, 0f00000000;
	@%p1 bra 	$L__BB0_437;
	cvt.f64.f32 	%fd1069, %f4563;
	add.f64 	%fd1070, %fd1069, %fd1069;
	cvt.f64.f32 	%fd1071, %f4498;
	sub.f64 	%fd1072, %fd1070, %fd1071;
	fma.rn.f64 	%fd1073, %fd1069, 0dBFC70A3D80000000, %fd1072;
	cvt.rn.f32.f64 	%f4565, %fd1073;
	mov.f32 	%f4498, %f4563;
$L__BB0_437:
	mov.f32 	%f4567, 0f00000000;
	@%p1 bra 	$L__BB0_439;
	cvt.f64.f32 	%fd1074, %f4565;
	add.f64 	%fd1075, %fd1074, %fd1074;
	cvt.f64.f32 	%fd1076, %f4498;
	sub.f64 	%fd1077, %fd1075, %fd1076;
	fma.rn.f64 	%fd1078, %fd1074, 0dBFC70A3D80000000, %fd1077;
	cvt.rn.f32.f64 	%f4567, %fd1078;
	mov.f32 	%f4498, %f4565;
$L__BB0_439:
	mov.f32 	%f4569, 0f00000000;
	@%p1 bra 	$L__BB0_441;
	cvt.f64.f32 	%fd1079, %f4567;
	add.f64 	%fd1080, %fd1079, %fd1079;
	cvt.f64.f32 	%fd1081, %f4498;
	sub.f64 	%fd1082, %fd1080, %fd1081;
	fma.rn.f64 	%fd1083, %fd1079, 0dBFC70A3D80000000, %fd1082;
	cvt.rn.f32.f64 	%f4569, %fd1083;
	mov.f32 	%f4498, %f4567;
$L__BB0_441:
	mov.f32 	%f4571, 0f00000000;
	@%p1 bra 	$L__BB0_443;
	cvt.f64.f32 	%fd1084, %f4569;
	add.f64 	%fd1085, %fd1084, %fd1084;
	cvt.f64.f32 	%fd1086, %f4498;
	sub.f64 	%fd1087, %fd1085, %fd1086;
	fma.rn.f64 	%fd1088, %fd1084, 0dBFC70A3D80000000, %fd1087;
	cvt.rn.f32.f64 	%f4571, %fd1088;
	mov.f32 	%f4498, %f4569;
$L__BB0_443:
	mov.f32 	%f4573, 0f00000000;
	@%p1 bra 	$L__BB0_445;
	cvt.f64.f32 	%fd1089, %f4571;
	add.f64 	%fd1090, %fd1089, %fd1089;
	cvt.f64.f32 	%fd1091, %f4498;
	sub.f64 	%fd1092, %fd1090, %fd1091;
	fma.rn.f64 	%fd1093, %fd1089, 0dBFC70A3D80000000, %fd1092;
	cvt.rn.f32.f64 	%f4573, %fd1093;
	mov.f32 	%f4498, %f4571;
$L__BB0_445:
	mov.f32 	%f4575, 0f00000000;
	@%p1 bra 	$L__BB0_447;
	cvt.f64.f32 	%fd1094, %f4573;
	add.f64 	%fd1095, %fd1094, %fd1094;
	cvt.f64.f32 	%fd1096, %f4498;
	sub.f64 	%fd1097, %fd1095, %fd1096;
	fma.rn.f64 	%fd1098, %fd1094, 0dBFC70A3D80000000, %fd1097;
	cvt.rn.f32.f64 	%f4575, %fd1098;
	mov.f32 	%f4498, %f4573;
$L__BB0_447:
	mov.f32 	%f4577, 0f00000000;
	@%p1 bra 	$L__BB0_449;
	cvt.f64.f32 	%fd1099, %f4575;
	add.f64 	%fd1100, %fd1099, %fd1099;
	cvt.f64.f32 	%fd1101, %f4498;
	sub.f64 	%fd1102, %fd1100, %fd1101;
	fma.rn.f64 	%fd1103, %fd1099, 0dBFC70A3D80000000, %fd1102;
	cvt.rn.f32.f64 	%f4577, %fd1103;
	mov.f32 	%f4498, %f4575;
$L__BB0_449:
	mov.f32 	%f4579, 0f00000000;
	@%p1 bra 	$L__BB0_451;
	cvt.f64.f32 	%fd1104, %f4577;
	add.f64 	%fd1105, %fd1104, %fd1104;
	cvt.f64.f32 	%fd1106, %f4498;
	sub.f64 	%fd1107, %fd1105, %fd1106;
	fma.rn.f64 	%fd1108, %fd1104, 0dBFC70A3D80000000, %fd1107;
	cvt.rn.f32.f64 	%f4579, %fd1108;
	mov.f32 	%f4498, %f4577;
$L__BB0_451:
	mov.f32 	%f4581, 0f00000000;
	@%p1 bra 	$L__BB0_453;
	cvt.f64.f32 	%fd1109, %f4579;
	add.f64 	%fd1110, %fd1109, %fd1109;
	cvt.f64.f32 	%fd1111, %f4498;
	sub.f64 	%fd1112, %fd1110, %fd1111;
	fma.rn.f64 	%fd1113, %fd1109, 0dBFC70A3D80000000, %fd1112;
	cvt.rn.f32.f64 	%f4581, %fd1113;
	mov.f32 	%f4498, %f4579;
$L__BB0_453:
	mov.f32 	%f4583, 0f00000000;
	@%p1 bra 	$L__BB0_455;
	cvt.f64.f32 	%fd1114, %f4581;
	add.f64 	%fd1115, %fd1114, %fd1114;
	cvt.f64.f32 	%fd1116, %f4498;
	sub.f64 	%fd1117, %fd1115, %fd1116;
	fma.rn.f64 	%fd1118, %fd1114, 0dBFC70A3D80000000, %fd1117;
	cvt.rn.f32.f64 	%f4583, %fd1118;
	mov.f32 	%f4498, %f4581;
$L__BB0_455:
	mov.f32 	%f4585, 0f00000000;
	@%p1 bra 	$L__BB0_457;
	cvt.f64.f32 	%fd1119, %f4583;
	add.f64 	%fd1120, %fd1119, %fd1119;
	cvt.f64.f32 	%fd1121, %f4498;
	sub.f64 	%fd1122, %fd1120, %fd1121;
	fma.rn.f64 	%fd1123, %fd1119, 0dBFC70A3D80000000, %fd1122;
	cvt.rn.f32.f64 	%f4585, %fd1123;
	mov.f32 	%f4498, %f4583;
$L__BB0_457:
	mov.f32 	%f4587, 0f00000000;
	@%p1 bra 	$L__BB0_459;
	cvt.f64.f32 	%fd1124, %f4585;
	add.f64 	%fd1125, %fd1124, %fd1124;
	cvt.f64.f32 	%fd1126, %f4498;
	sub.f64 	%fd1127, %fd1125, %fd1126;
	fma.rn.f64 	%fd1128, %fd1124, 0dBFC70A3D80000000, %fd1127;
	cvt.rn.f32.f64 	%f4587, %fd1128;
	mov.f32 	%f4498, %f4585;
$L__BB0_459:
	mov.f32 	%f4589, 0f00000000;
	@%p1 bra 	$L__BB0_461;
	cvt.f64.f32 	%fd1129, %f4587;
	add.f64 	%fd1130, %fd1129, %fd1129;
	cvt.f64.f32 	%fd1131, %f4498;
	sub.f64 	%fd1132, %fd1130, %fd1131;
	fma.rn.f64 	%fd1133, %fd1129, 0dBFC70A3D80000000, %fd1132;
	cvt.rn.f32.f64 	%f4589, %fd1133;
	mov.f32 	%f4498, %f4587;
$L__BB0_461:
	mov.f32 	%f4591, 0f00000000;
	@%p1 bra 	$L__BB0_463;
	cvt.f64.f32 	%fd1134, %f4589;
	add.f64 	%fd1135, %fd1134, %fd1134;
	cvt.f64.f32 	%fd1136, %f4498;
	sub.f64 	%fd1137, %fd1135, %fd1136;
	fma.rn.f64 	%fd1138, %fd1134, 0dBFC70A3D80000000, %fd1137;
	cvt.rn.f32.f64 	%f4591, %fd1138;
	mov.f32 	%f4498, %f4589;
$L__BB0_463:
	mov.f32 	%f4593, 0f00000000;
	@%p1 bra 	$L__BB0_465;
	cvt.f64.f32 	%fd1139, %f4591;
	add.f64 	%fd1140, %fd1139, %fd1139;
	cvt.f64.f32 	%fd1141, %f4498;
	sub.f64 	%fd1142, %fd1140, %fd1141;
	fma.rn.f64 	%fd1143, %fd1139, 0dBFC70A3D80000000, %fd1142;
	cvt.rn.f32.f64 	%f4593, %fd1143;
	mov.f32 	%f4498, %f4591;
$L__BB0_465:
	mov.f32 	%f4595, 0f00000000;
	@%p1 bra 	$L__BB0_467;
	cvt.f64.f32 	%fd1144, %f4593;
	add.f64 	%fd1145, %fd1144, %fd1144;
	cvt.f64.f32 	%fd1146, %f4498;
	sub.f64 	%fd1147, %fd1145, %fd1146;
	fma.rn.f64 	%fd1148, %fd1144, 0dBFC70A3D80000000, %fd1147;
	cvt.rn.f32.f64 	%f4595, %fd1148;
	mov.f32 	%f4498, %f4593;
$L__BB0_467:
	mov.f32 	%f4597, 0f00000000;
	@%p1 bra 	$L__BB0_469;
	cvt.f64.f32 	%fd1149, %f4595;
	add.f64 	%fd1150, %fd1149, %fd1149;
	cvt.f64.f32 	%fd1151, %f4498;
	sub.f64 	%fd1152, %fd1150, %fd1151;
	fma.rn.f64 	%fd1153, %fd1149, 0dBFC70A3D80000000, %fd1152;
	cvt.rn.f32.f64 	%f4597, %fd1153;
	mov.f32 	%f4498, %f4595;
$L__BB0_469:
	mov.f32 	%f4599, 0f00000000;
	@%p1 bra 	$L__BB0_471;
	cvt.f64.f32 	%fd1154, %f4597;
	add.f64 	%fd1155, %fd1154, %fd1154;
	cvt.f64.f32 	%fd1156, %f4498;
	sub.f64 	%fd1157, %fd1155, %fd1156;
	fma.rn.f64 	%fd1158, %fd1154, 0dBFC70A3D80000000, %fd1157;
	cvt.rn.f32.f64 	%f4599, %fd1158;
	mov.f32 	%f4498, %f4597;
$L__BB0_471:
	mov.f32 	%f4601, 0f00000000;
	@%p1 bra 	$L__BB0_473;
	cvt.f64.f32 	%fd1159, %f4599;
	add.f64 	%fd1160, %fd1159, %fd1159;
	cvt.f64.f32 	%fd1161, %f4498;
	sub.f64 	%fd1162, %fd1160, %fd1161;
	fma.rn.f64 	%fd1163, %fd1159, 0dBFC70A3D80000000, %fd1162;
	cvt.rn.f32.f64 	%f4601, %fd1163;
	mov.f32 	%f4498, %f4599;
$L__BB0_473:
	mov.f32 	%f4603, 0f00000000;
	@%p1 bra 	$L__BB0_475;
	cvt.f64.f32 	%fd1164, %f4601;
	add.f64 	%fd1165, %fd1164, %fd1164;
	cvt.f64.f32 	%fd1166, %f4498;
	sub.f64 	%fd1167, %fd1165, %fd1166;
	fma.rn.f64 	%fd1168, %fd1164, 0dBFC70A3D80000000, %fd1167;
	cvt.rn.f32.f64 	%f4603, %fd1168;
	mov.f32 	%f4498, %f4601;
$L__BB0_475:
	mov.f32 	%f4605, 0f00000000;
	@%p1 bra 	$L__BB0_477;
	cvt.f64.f32 	%fd1169, %f4603;
	add.f64 	%fd1170, %fd1169, %fd1169;
	cvt.f64.f32 	%fd1171, %f4498;
	sub.f64 	%fd1172, %fd1170, %fd1171;
	fma.rn.f64 	%fd1173, %fd1169, 0dBFC70A3D80000000, %fd1172;
	cvt.rn.f32.f64 	%f4605, %fd1173;
	mov.f32 	%f4498, %f4603;
$L__BB0_477:
	mov.f32 	%f4607, 0f00000000;
	@%p1 bra 	$L__BB0_479;
	cvt.f64.f32 	%fd1174, %f4605;
	add.f64 	%fd1175, %fd1174, %fd1174;
	cvt.f64.f32 	%fd1176, %f4498;
	sub.f64 	%fd1177, %fd1175, %fd1176;
	fma.rn.f64 	%fd1178, %fd1174, 0dBFC70A3D80000000, %fd1177;
	cvt.rn.f32.f64 	%f4607, %fd1178;
	mov.f32 	%f4498, %f4605;
$L__BB0_479:
	mov.f32 	%f4609, 0f00000000;
	@%p1 bra 	$L__BB0_481;
	cvt.f64.f32 	%fd1179, %f4607;
	add.f64 	%fd1180, %fd1179, %fd1179;
	cvt.f64.f32 	%fd1181, %f4498;
	sub.f64 	%fd1182, %fd1180, %fd1181;
	fma.rn.f64 	%fd1183, %fd1179, 0dBFC70A3D80000000, %fd1182;
	cvt.rn.f32.f64 	%f4609, %fd1183;
	mov.f32 	%f4498, %f4607;
$L__BB0_481:
	mov.f32 	%f4611, 0f00000000;
	@%p1 bra 	$L__BB0_483;
	cvt.f64.f32 	%fd1184, %f4609;
	add.f64 	%fd1185, %fd1184, %fd1184;
	cvt.f64.f32 	%fd1186, %f4498;
	sub.f64 	%fd1187, %fd1185, %fd1186;
	fma.rn.f64 	%fd1188, %fd1184, 0dBFC70A3D80000000, %fd1187;
	cvt.rn.f32.f64 	%f4611, %fd1188;
	mov.f32 	%f4498, %f4609;
$L__BB0_483:
	mov.f32 	%f4613, 0f00000000;
	@%p1 bra 	$L__BB0_485;
	cvt.f64.f32 	%fd1189, %f4611;
	add.f64 	%fd1190, %fd1189, %fd1189;
	cvt.f64.f32 	%fd1191, %f4498;
	sub.f64 	%fd1192, %fd1190, %fd1191;
	fma.rn.f64 	%fd1193, %fd1189, 0dBFC70A3D80000000, %fd1192;
	cvt.rn.f32.f64 	%f4613, %fd1193;
	mov.f32 	%f4498, %f4611;
$L__BB0_485:
	mov.f32 	%f4615, 0f00000000;
	@%p1 bra 	$L__BB0_487;
	cvt.f64.f32 	%fd1194, %f4613;
	add.f64 	%fd1195, %fd1194, %fd1194;
	cvt.f64.f32 	%fd1196, %f4498;
	sub.f64 	%fd1197, %fd1195, %fd1196;
	fma.rn.f64 	%fd1198, %fd1194, 0dBFC70A3D80000000, %fd1197;
	cvt.rn.f32.f64 	%f4615, %fd1198;
	mov.f32 	%f4498, %f4613;
$L__BB0_487:
	mov.f32 	%f4617, 0f00000000;
	@%p1 bra 	$L__BB0_489;
	cvt.f64.f32 	%fd1199, %f4615;
	add.f64 	%fd1200, %fd1199, %fd1199;
	cvt.f64.f32 	%fd1201, %f4498;
	sub.f64 	%fd1202, %fd1200, %fd1201;
	fma.rn.f64 	%fd1203, %fd1199, 0dBFC70A3D80000000, %fd1202;
	cvt.rn.f32.f64 	%f4617, %fd1203;
	mov.f32 	%f4498, %f4615;
$L__BB0_489:
	mov.f32 	%f4619, 0f00000000;
	@%p1 bra 	$L__BB0_491;
	cvt.f64.f32 	%fd1204, %f4617;
	add.f64 	%fd1205, %fd1204, %fd1204;
	cvt.f64.f32 	%fd1206, %f4498;
	sub.f64 	%fd1207, %fd1205, %fd1206;
	fma.rn.f64 	%fd1208, %fd1204, 0dBFC70A3D80000000, %fd1207;
	cvt.rn.f32.f64 	%f4619, %fd1208;
	mov.f32 	%f4498, %f4617;
$L__BB0_491:
	mov.f32 	%f4621, 0f00000000;
	@%p1 bra 	$L__BB0_493;
	cvt.f64.f32 	%fd1209, %f4619;
	add.f64 	%fd1210, %fd1209, %fd1209;
	cvt.f64.f32 	%fd1211, %f4498;
	sub.f64 	%fd1212, %fd1210, %fd1211;
	fma.rn.f64 	%fd1213, %fd1209, 0dBFC70A3D80000000, %fd1212;
	cvt.rn.f32.f64 	%f4621, %fd1213;
	mov.f32 	%f4498, %f4619;
$L__BB0_493:
	mov.f32 	%f4623, 0f00000000;
	@%p1 bra 	$L__BB0_495;
	cvt.f64.f32 	%fd1214, %f4621;
	add.f64 	%fd1215, %fd1214, %fd1214;
	cvt.f64.f32 	%fd1216, %f4498;
	sub.f64 	%fd1217, %fd1215, %fd1216;
	fma.rn.f64 	%fd1218, %fd1214, 0dBFC70A3D80000000, %fd1217;
	cvt.rn.f32.f64 	%f4623, %fd1218;
	mov.f32 	%f4498, %f4621;
$L__BB0_495:
	mov.f32 	%f4625, 0f00000000;
	@%p1 bra 	$L__BB0_497;
	cvt.f64.f32 	%fd1219, %f4623;
	add.f64 	%fd1220, %fd1219, %fd1219;
	cvt.f64.f32 	%fd1221, %f4498;
	sub.f64 	%fd1222, %fd1220, %fd1221;
	fma.rn.f64 	%fd1223, %fd1219, 0dBFC70A3D80000000, %fd1222;
	cvt.rn.f32.f64 	%f4625, %fd1223;
	mov.f32 	%f4498, %f4623;
$L__BB0_497:
	mov.f32 	%f4627, 0f00000000;
	@%p1 bra 	$L__BB0_499;
	cvt.f64.f32 	%fd1224, %f4625;
	add.f64 	%fd1225, %fd1224, %fd1224;
	cvt.f64.f32 	%fd1226, %f4498;
	sub.f64 	%fd1227, %fd1225, %fd1226;
	fma.rn.f64 	%fd1228, %fd1224, 0dBFC70A3D80000000, %fd1227;
	cvt.rn.f32.f64 	%f4627, %fd1228;
	mov.f32 	%f4498, %f4625;
$L__BB0_499:
	mov.f32 	%f4629, 0f00000000;
	@%p1 bra 	$L__BB0_501;
	cvt.f64.f32 	%fd1229, %f4627;
	add.f64 	%fd1230, %fd1229, %fd1229;
	cvt.f64.f32 	%fd1231, %f4498;
	sub.f64 	%fd1232, %fd1230, %fd1231;
	fma.rn.f64 	%fd1233, %fd1229, 0dBFC70A3D80000000, %fd1232;
	cvt.rn.f32.f64 	%f4629, %fd1233;
	mov.f32 	%f4498, %f4627;
$L__BB0_501:
	mov.f32 	%f4631, 0f00000000;
	@%p1 bra 	$L__BB0_503;
	cvt.f64.f32 	%fd1234, %f4629;
	add.f64 	%fd1235, %fd1234, %fd1234;
	cvt.f64.f32 	%fd1236, %f4498;
	sub.f64 	%fd1237, %fd1235, %fd1236;
	fma.rn.f64 	%fd1238, %fd1234, 0dBFC70A3D80000000, %fd1237;
	cvt.rn.f32.f64 	%f4631, %fd1238;
	mov.f32 	%f4498, %f4629;
$L__BB0_503:
	mov.f32 	%f4633, 0f00000000;
	@%p1 bra 	$L__BB0_505;
	cvt.f64.f32 	%fd1239, %f4631;
	add.f64 	%fd1240, %fd1239, %fd1239;
	cvt.f64.f32 	%fd1241, %f4498;
	sub.f64 	%fd1242, %fd1240, %fd1241;
	fma.rn.f64 	%fd1243, %fd1239, 0dBFC70A3D80000000, %fd1242;
	cvt.rn.f32.f64 	%f4633, %fd1243;
	mov.f32 	%f4498, %f4631;
$L__BB0_505:
	mov.f32 	%f4635, 0f00000000;
	@%p1 bra 	$L__BB0_507;
	cvt.f64.f32 	%fd1244, %f4633;
	add.f64 	%fd1245, %fd1244, %fd1244;
	cvt.f64.f32 	%fd1246, %f4498;
	sub.f64 	%fd1247, %fd1245, %fd1246;
	fma.rn.f64 	%fd1248, %fd1244, 0dBFC70A3D80000000, %fd1247;
	cvt.rn.f32.f64 	%f4635, %fd1248;
	mov.f32 	%f4498, %f4633;
$L__BB0_507:
	mov.f32 	%f4637, 0f00000000;
	@%p1 bra 	$L__BB0_509;
	cvt.f64.f32 	%fd1249, %f4635;
	add.f64 	%fd1250, %fd1249, %fd1249;
	cvt.f64.f32 	%fd1251, %f4498;
	sub.f64 	%fd1252, %fd1250, %fd1251;
	fma.rn.f64 	%fd1253, %fd1249, 0dBFC70A3D80000000, %fd1252;
	cvt.rn.f32.f64 	%f4637, %fd1253;
	mov.f32 	%f4498, %f4635;
$L__BB0_509:
	mov.f32 	%f4639, 0f00000000;
	@%p1 bra 	$L__BB0_511;
	cvt.f64.f32 	%fd1254, %f4637;
	add.f64 	%fd1255, %fd1254, %fd1254;
	cvt.f64.f32 	%fd1256, %f4498;
	sub.f64 	%fd1257, %fd1255, %fd1256;
	fma.rn.f64 	%fd1258, %fd1254, 0dBFC70A3D80000000, %fd1257;
	cvt.rn.f32.f64 	%f4639, %fd1258;
	mov.f32 	%f4498, %f4637;
$L__BB0_511:
	mov.f32 	%f4641, 0f00000000;
	@%p1 bra 	$L__BB0_513;
	cvt.f64.f32 	%fd1259, %f4639;
	add.f64 	%fd1260, %fd1259, %fd1259;
	cvt.f64.f32 	%fd1261, %f4498;
	sub.f64 	%fd1262, %fd1260, %fd1261;
	fma.rn.f64 	%fd1263, %fd1259, 0dBFC70A3D80000000, %fd1262;
	cvt.rn.f32.f64 	%f4641, %fd1263;
	mov.f32 	%f4498, %f4639;
$L__BB0_513:
	mov.f32 	%f4643, 0f00000000;
	@%p1 bra 	$L__BB0_515;
	cvt.f64.f32 	%fd1264, %f4641;
	add.f64 	%fd1265, %fd1264, %fd1264;
	cvt.f64.f32 	%fd1266, %f4498;
	sub.f64 	%fd1267, %fd1265, %fd1266;
	fma.rn.f64 	%fd1268, %fd1264, 0dBFC70A3D80000000, %fd1267;
	cvt.rn.f32.f64 	%f4643, %fd1268;
	mov.f32 	%f4498, %f4641;
$L__BB0_515:
	mov.f32 	%f4645, 0f00000000;
	@%p1 bra 	$L__BB0_517;
	cvt.f64.f32 	%fd1269, %f4643;
	add.f64 	%fd1270, %fd1269, %fd1269;
	cvt.f64.f32 	%fd1271, %f4498;
	sub.f64 	%fd1272, %fd1270, %fd1271;
	fma.rn.f64 	%fd1273, %fd1269, 0dBFC70A3D80000000, %fd1272;
	cvt.rn.f32.f64 	%f4645, %fd1273;
	mov.f32 	%f4498, %f4643;
$L__BB0_517:
	mov.f32 	%f4647, 0f00000000;
	@%p1 bra 	$L__BB0_519;
	cvt.f64.f32 	%fd1274, %f4645;
	add.f64 	%fd1275, %fd1274, %fd1274;
	cvt.f64.f32 	%fd1276, %f4498;
	sub.f64 	%fd1277, %fd1275, %fd1276;
	fma.rn.f64 	%fd1278, %fd1274, 0dBFC70A3D80000000, %fd1277;
	cvt.rn.f32.f64 	%f4647, %fd1278;
	mov.f32 	%f4498, %f4645;
$L__BB0_519:
	mov.f32 	%f4649, 0f00000000;
	@%p1 bra 	$L__BB0_521;
	cvt.f64.f32 	%fd1279, %f4647;
	add.f64 	%fd1280, %fd1279, %fd1279;
	cvt.f64.f32 	%fd1281, %f4498;
	sub.f64 	%fd1282, %fd1280, %fd1281;
	fma.rn.f64 	%fd1283, %fd1279, 0dBFC70A3D80000000, %fd1282;
	cvt.rn.f32.f64 	%f4649, %fd1283;
	mov.f32 	%f4498, %f4647;
$L__BB0_521:
	mov.f32 	%f4651, 0f00000000;
	@%p1 bra 	$L__BB0_523;
	cvt.f64.f32 	%fd1284, %f4649;
	add.f64 	%fd1285, %fd1284, %fd1284;
	cvt.f64.f32 	%fd1286, %f4498;
	sub.f64 	%fd1287, %fd1285, %fd1286;
	fma.rn.f64 	%fd1288, %fd1284, 0dBFC70A3D80000000, %fd1287;
	cvt.rn.f32.f64 	%f4651, %fd1288;
	mov.f32 	%f4498, %f4649;
$L__BB0_523:
	mov.f32 	%f4653, 0f00000000;
	@%p1 bra 	$L__BB0_525;
	cvt.f64.f32 	%fd1289, %f4651;
	add.f64 	%fd1290, %fd1289, %fd1289;
	cvt.f64.f32 	%fd1291, %f4498;
	sub.f64 	%fd1292, %fd1290, %fd1291;
	fma.rn.f64 	%fd1293, %fd1289, 0dBFC70A3D80000000, %fd1292;
	cvt.rn.f32.f64 	%f4653, %fd1293;
	mov.f32 	%f4498, %f4651;
$L__BB0_525:
	mov.f32 	%f4655, 0f00000000;
	@%p1 bra 	$L__BB0_527;
	cvt.f64.f32 	%fd1294, %f4653;
	add.f64 	%fd1295, %fd1294, %fd1294;
	cvt.f64.f32 	%fd1296, %f4498;
	sub.f64 	%fd1297, %fd1295, %fd1296;
	fma.rn.f64 	%fd1298, %fd1294, 0dBFC70A3D80000000, %fd1297;
	cvt.rn.f32.f64 	%f4655, %fd1298;
	mov.f32 	%f4498, %f4653;
$L__BB0_527:
	mov.f32 	%f4657, 0f00000000;
	@%p1 bra 	$L__BB0_529;
	cvt.f64.f32 	%fd1299, %f4655;
	add.f64 	%fd1300, %fd1299, %fd1299;
	cvt.f64.f32 	%fd1301, %f4498;
	sub.f64 	%fd1302, %fd1300, %fd1301;
	fma.rn.f64 	%fd1303, %fd1299, 0dBFC70A3D80000000, %fd1302;
	cvt.rn.f32.f64 	%f4657, %fd1303;
	mov.f32 	%f4498, %f4655;
$L__BB0_529:
	mov.f32 	%f4659, 0f00000000;
	@%p1 bra 	$L__BB0_531;
	cvt.f64.f32 	%fd1304, %f4657;
	add.f64 	%fd1305, %fd1304, %fd1304;
	cvt.f64.f32 	%fd1306, %f4498;
	sub.f64 	%fd1307, %fd1305, %fd1306;
	fma.rn.f64 	%fd1308, %fd1304, 0dBFC70A3D80000000, %fd1307;
	cvt.rn.f32.f64 	%f4659, %fd1308;
	mov.f32 	%f4498, %f4657;
$L__BB0_531:
	mov.f32 	%f4661, 0f00000000;
	@%p1 bra 	$L__BB0_533;
	cvt.f64.f32 	%fd1309, %f4659;
	add.f64 	%fd1310, %fd1309, %fd1309;
	cvt.f64.f32 	%fd1311, %f4498;
	sub.f64 	%fd1312, %fd1310, %fd1311;
	fma.rn.f64 	%fd1313, %fd1309, 0dBFC70A3D80000000, %fd1312;
	cvt.rn.f32.f64 	%f4661, %fd1313;
	mov.f32 	%f4498, %f4659;
$L__BB0_533:
	mov.f32 	%f4663, 0f00000000;
	@%p1 bra 	$L__BB0_535;
	cvt.f64.f32 	%fd1314, %f4661;
	add.f64 	%fd1315, %fd1314, %fd1314;
	cvt.f64.f32 	%fd1316, %f4498;
	sub.f64 	%fd1317, %fd1315, %fd1316;
	fma.rn.f64 	%fd1318, %fd1314, 0dBFC70A3D80000000, %fd1317;
	cvt.rn.f32.f64 	%f4663, %fd1318;
	mov.f32 	%f4498, %f4661;
$L__BB0_535:
	mov.f32 	%f4665, 0f00000000;
	@%p1 bra 	$L__BB0_537;
	cvt.f64.f32 	%fd1319, %f4663;
	add.f64 	%fd1320, %fd1319, %fd1319;
	cvt.f64.f32 	%fd1321, %f4498;
	sub.f64 	%fd1322, %fd1320, %fd1321;
	fma.rn.f64 	%fd1323, %fd1319, 0dBFC70A3D80000000, %fd1322;
	cvt.rn.f32.f64 	%f4665, %fd1323;
	mov.f32 	%f4498, %f4663;
$L__BB0_537:
	mov.f32 	%f4667, 0f00000000;
	@%p1 bra 	$L__BB0_539;
	cvt.f64.f32 	%fd1324, %f4665;
	add.f64 	%fd1325, %fd1324, %fd1324;
	cvt.f64.f32 	%fd1326, %f4498;
	sub.f64 	%fd1327, %fd1325, %fd1326;
	fma.rn.f64 	%fd1328, %fd1324, 0dBFC70A3D80000000, %fd1327;
	cvt.rn.f32.f64 	%f4667, %fd1328;
	mov.f32 	%f4498, %f4665;
$L__BB0_539:
	mov.f32 	%f4669, 0f00000000;
	@%p1 bra 	$L__BB0_541;
	cvt.f64.f32 	%fd1329, %f4667;
	add.f64 	%fd1330, %fd1329, %fd1329;
	cvt.f64.f32 	%fd1331, %f4498;
	sub.f64 	%fd1332, %fd1330, %fd1331;
	fma.rn.f64 	%fd1333, %fd1329, 0dBFC70A3D80000000, %fd1332;
	cvt.rn.f32.f64 	%f4669, %fd1333;
	mov.f32 	%f4498, %f4667;
$L__BB0_541:
	mov.f32 	%f4671, 0f00000000;
	@%p1 bra 	$L__BB0_543;
	cvt.f64.f32 	%fd1334, %f4669;
	add.f64 	%fd1335, %fd1334, %fd1334;
	cvt.f64.f32 	%fd1336, %f4498;
	sub.f64 	%fd1337, %fd1335, %fd1336;
	fma.rn.f64 	%fd1338, %fd1334, 0dBFC70A3D80000000, %fd1337;
	cvt.rn.f32.f64 	%f4671, %fd1338;
	mov.f32 	%f4498, %f4669;
$L__BB0_543:
	mov.f32 	%f4673, 0f00000000;
	@%p1 bra 	$L__BB0_545;
	cvt.f64.f32 	%fd1339, %f4671;
	add.f64 	%fd1340, %fd1339, %fd1339;
	cvt.f64.f32 	%fd1341, %f4498;
	sub.f64 	%fd1342, %fd1340, %fd1341;
	fma.rn.f64 	%fd1343, %fd1339, 0dBFC70A3D80000000, %fd1342;
	cvt.rn.f32.f64 	%f4673, %fd1343;
	mov.f32 	%f4498, %f4671;
$L__BB0_545:
	mov.f32 	%f4675, 0f00000000;
	@%p1 bra 	$L__BB0_547;
	cvt.f64.f32 	%fd1344, %f4673;
	add.f64 	%fd1345, %fd1344, %fd1344;
	cvt.f64.f32 	%fd1346, %f4498;
	sub.f64 	%fd1347, %fd1345, %fd1346;
	fma.rn.f64 	%fd1348, %fd1344, 0dBFC70A3D80000000, %fd1347;
	cvt.rn.f32.f64 	%f4675, %fd1348;
	mov.f32 	%f4498, %f4673;
$L__BB0_547:
	mov.f32 	%f4677, 0f00000000;
	@%p1 bra 	$L__BB0_549;
	cvt.f64.f32 	%fd1349, %f4675;
	add.f64 	%fd1350, %fd1349, %fd1349;
	cvt.f64.f32 	%fd1351, %f4498;
	sub.f64 	%fd1352, %fd1350, %fd1351;
	fma.rn.f64 	%fd1353, %fd1349, 0dBFC70A3D80000000, %fd1352;
	cvt.rn.f32.f64 	%f4677, %fd1353;
	mov.f32 	%f4498, %f4675;
$L__BB0_549:
	mov.f32 	%f4679, 0f00000000;
	@%p1 bra 	$L__BB0_551;
	cvt.f64.f32 	%fd1354, %f4677;
	add.f64 	%fd1355, %fd1354, %fd1354;
	cvt.f64.f32 	%fd1356, %f4498;
	sub.f64 	%fd1357, %fd1355, %fd1356;
	fma.rn.f64 	%fd1358, %fd1354, 0dBFC70A3D80000000, %fd1357;
	cvt.rn.f32.f64 	%f4679, %fd1358;
	mov.f32 	%f4498, %f4677;
$L__BB0_551:
	mov.f32 	%f4681, 0f00000000;
	@%p1 bra 	$L__BB0_553;
	cvt.f64.f32 	%fd1359, %f4679;
	add.f64 	%fd1360, %fd1359, %fd1359;
	cvt.f64.f32 	%fd1361, %f4498;
	sub.f64 	%fd1362, %fd1360, %fd1361;
	fma.rn.f64 	%fd1363, %fd1359, 0dBFC70A3D80000000, %fd1362;
	cvt.rn.f32.f64 	%f4681, %fd1363;
	mov.f32 	%f4498, %f4679;
$L__BB0_553:
	mov.f32 	%f4683, 0f00000000;
	@%p1 bra 	$L__BB0_555;
	cvt.f64.f32 	%fd1364, %f4681;
	add.f64 	%fd1365, %fd1364, %fd1364;
	cvt.f64.f32 	%fd1366, %f4498;
	sub.f64 	%fd1367, %fd1365, %fd1366;
	fma.rn.f64 	%fd1368, %fd1364, 0dBFC70A3D80000000, %fd1367;
	cvt.rn.f32.f64 	%f4683, %fd1368;
	mov.f32 	%f4498, %f4681;
$L__BB0_555:
	mov.f32 	%f4685, 0f00000000;
	@%p1 bra 	$L__BB0_557;
	cvt.f64.f32 	%fd1369, %f4683;
	add.f64 	%fd1370, %fd1369, %fd1369;
	cvt.f64.f32 	%fd1371, %f4498;
	sub.f64 	%fd1372, %fd1370, %fd1371;
	fma.rn.f64 	%fd1373, %fd1369, 0dBFC70A3D80000000, %fd1372;
	cvt.rn.f32.f64 	%f4685, %fd1373;
	mov.f32 	%f4498, %f4683;
$L__BB0_557:
	mov.f32 	%f4687, 0f00000000;
	@%p1 bra 	$L__BB0_559;
	cvt.f64.f32 	%fd1374, %f4685;
	add.f64 	%fd1375, %fd1374, %fd1374;
	cvt.f64.f32 	%fd1376, %f4498;
	sub.f64 	%fd1377, %fd1375, %fd1376;
	fma.rn.f64 	%fd1378, %fd1374, 0dBFC70A3D80000000, %fd1377;
	cvt.rn.f32.f64 	%f4687, %fd1378;
	mov.f32 	%f4498, %f4685;
$L__BB0_559:
	mov.f32 	%f4689, 0f00000000;
	@%p1 bra 	$L__BB0_561;
	cvt.f64.f32 	%fd1379, %f4687;
	add.f64 	%fd1380, %fd1379, %fd1379;
	cvt.f64.f32 	%fd1381, %f4498;
	sub.f64 	%fd1382, %fd1380, %fd1381;
	fma.rn.f64 	%fd1383, %fd1379, 0dBFC70A3D80000000, %fd1382;
	cvt.rn.f32.f64 	%f4689, %fd1383;
	mov.f32 	%f4498, %f4687;
$L__BB0_561:
	mov.f32 	%f4691, 0f00000000;
	@%p1 bra 	$L__BB0_563;
	cvt.f64.f32 	%fd1384, %f4689;
	add.f64 	%fd1385, %fd1384, %fd1384;
	cvt.f64.f32 	%fd1386, %f4498;
	sub.f64 	%fd1387, %fd1385, %fd1386;
	fma.rn.f64 	%fd1388, %fd1384, 0dBFC70A3D80000000, %fd1387;
	cvt.rn.f32.f64 	%f4691, %fd1388;
	mov.f32 	%f4498, %f4689;
$L__BB0_563:
	mov.f32 	%f4693, 0f00000000;
	@%p1 bra 	$L__BB0_565;
	cvt.f64.f32 	%fd1389, %f4691;
	add.f64 	%fd1390, %fd1389, %fd1389;
	cvt.f64.f32 	%fd1391, %f4498;
	sub.f64 	%fd1392, %fd1390, %fd1391;
	fma.rn.f64 	%fd1393, %fd1389, 0dBFC70A3D80000000, %fd1392;
	cvt.rn.f32.f64 	%f4693, %fd1393;
	mov.f32 	%f4498, %f4691;
$L__BB0_565:
	mov.f32 	%f4695, 0f00000000;
	@%p1 bra 	$L__BB0_567;
	cvt.f64.f32 	%fd1394, %f4693;
	add.f64 	%fd1395, %fd1394, %fd1394;
	cvt.f64.f32 	%fd1396, %f4498;
	sub.f64 	%fd1397, %fd1395, %fd1396;
	fma.rn.f64 	%fd1398, %fd1394, 0dBFC70A3D80000000, %fd1397;
	cvt.rn.f32.f64 	%f4695, %fd1398;
	mov.f32 	%f4498, %f4693;
$L__BB0_567:
	mov.f32 	%f4697, 0f00000000;
	@%p1 bra 	$L__BB0_569;
	cvt.f64.f32 	%fd1399, %f4695;
	add.f64 	%fd1400, %fd1399, %fd1399;
	cvt.f64.f32 	%fd1401, %f4498;
	sub.f64 	%fd1402, %fd1400, %fd1401;
	fma.rn.f64 	%fd1403, %fd1399, 0dBFC70A3D80000000, %fd1402;
	cvt.rn.f32.f64 	%f4697, %fd1403;
	mov.f32 	%f4498, %f4695;
$L__BB0_569:
	mov.f32 	%f4699, 0f00000000;
	@%p1 bra 	$L__BB0_571;
	cvt.f64.f32 	%fd1404, %f4697;
	add.f64 	%fd1405, %fd1404, %fd1404;
	cvt.f64.f32 	%fd1406, %f4498;
	sub.f64 	%fd1407, %fd1405, %fd1406;
	fma.rn.f64 	%fd1408, %fd1404, 0dBFC70A3D80000000, %fd1407;
	cvt.rn.f32.f64 	%f4699, %fd1408;
	mov.f32 	%f4498, %f4697;
$L__BB0_571:
	mov.f32 	%f4701, 0f00000000;
	@%p1 bra 	$L__BB0_573;
	cvt.f64.f32 	%fd1409, %f4699;
	add.f64 	%fd1410, %fd1409, %fd1409;
	cvt.f64.f32 	%fd1411, %f4498;
	sub.f64 	%fd1412, %fd1410, %fd1411;
	fma.rn.f64 	%fd1413, %fd1409, 0dBFC70A3D80000000, %fd1412;
	cvt.rn.f32.f64 	%f4701, %fd1413;
	mov.f32 	%f4498, %f4699;
$L__BB0_573:
	mov.f32 	%f4703, 0f00000000;
	@%p1 bra 	$L__BB0_575;
	cvt.f64.f32 	%fd1414, %f4701;
	add.f64 	%fd1415, %fd1414, %fd1414;
	cvt.f64.f32 	%fd1416, %f4498;
	sub.f64 	%fd1417, %fd1415, %fd1416;
	fma.rn.f64 	%fd1418, %fd1414, 0dBFC70A3D80000000, %fd1417;
	cvt.rn.f32.f64 	%f4703, %fd1418;
	mov.f32 	%f4498, %f4701;
$L__BB0_575:
	mov.f32 	%f4705, 0f00000000;
	@%p1 bra 	$L__BB0_577;
	cvt.f64.f32 	%fd1419, %f4703;
	add.f64 	%fd1420, %fd1419, %fd1419;
	cvt.f64.f32 	%fd1421, %f4498;
	sub.f64 	%fd1422, %fd1420, %fd1421;
	fma.rn.f64 	%fd1423, %fd1419, 0dBFC70A3D80000000, %fd1422;
	cvt.rn.f32.f64 	%f4705, %fd1423;
	mov.f32 	%f4498, %f4703;
$L__BB0_577:
	mov.f32 	%f4707, 0f00000000;
	@%p1 bra 	$L__BB0_579;
	cvt.f64.f32 	%fd1424, %f4705;
	add.f64 	%fd1425, %fd1424, %fd1424;
	cvt.f64.f32 	%fd1426, %f4498;
	sub.f64 	%fd1427, %fd1425, %fd1426;
	fma.rn.f64 	%fd1428, %fd1424, 0dBFC70A3D80000000, %fd1427;
	cvt.rn.f32.f64 	%f4707, %fd1428;
	mov.f32 	%f4498, %f4705;
$L__BB0_579:
	mov.f32 	%f4709, 0f00000000;
	@%p1 bra 	$L__BB0_581;
	cvt.f64.f32 	%fd1429, %f4707;
	add.f64 	%fd1430, %fd1429, %fd1429;
	cvt.f64.f32 	%fd1431, %f4498;
	sub.f64 	%fd1432, %fd1430, %fd1431;
	fma.rn.f64 	%fd1433, %fd1429, 0dBFC70A3D80000000, %fd1432;
	cvt.rn.f32.f64 	%f4709, %fd1433;
	mov.f32 	%f4498, %f4707;
$L__BB0_581:
	mov.f32 	%f4711, 0f00000000;
	@%p1 bra 	$L__BB0_583;
	cvt.f64.f32 	%fd1434, %f4709;
	add.f64 	%fd1435, %fd1434, %fd1434;
	cvt.f64.f32 	%fd1436, %f4498;
	sub.f64 	%fd1437, %fd1435, %fd1436;
	fma.rn.f64 	%fd1438, %fd1434, 0dBFC70A3D80000000, %fd1437;
	cvt.rn.f32.f64 	%f4711, %fd1438;
	mov.f32 	%f4498, %f4709;
$L__BB0_583:
	mov.f32 	%f4713, 0f00000000;
	@%p1 bra 	$L__BB0_585;
	cvt.f64.f32 	%fd1439, %f4711;
	add.f64 	%fd1440, %fd1439, %fd1439;
	cvt.f64.f32 	%fd1441, %f4498;
	sub.f64 	%fd1442, %fd1440, %fd1441;
	fma.rn.f64 	%fd1443, %fd1439, 0dBFC70A3D80000000, %fd1442;
	cvt.rn.f32.f64 	%f4713, %fd1443;
	mov.f32 	%f4498, %f4711;
$L__BB0_585:
	mov.f32 	%f4715, 0f00000000;
	@%p1 bra 	$L__BB0_587;
	cvt.f64.f32 	%fd1444, %f4713;
	add.f64 	%fd1445, %fd1444, %fd1444;
	cvt.f64.f32 	%fd1446, %f4498;
	sub.f64 	%fd1447, %fd1445, %fd1446;
	fma.rn.f64 	%fd1448, %fd1444, 0dBFC70A3D80000000, %fd1447;
	cvt.rn.f32.f64 	%f4715, %fd1448;
	mov.f32 	%f4498, %f4713;
$L__BB0_587:
	mov.f32 	%f4717, 0f00000000;
	@%p1 bra 	$L__BB0_589;
	cvt.f64.f32 	%fd1449, %f4715;
	add.f64 	%fd1450, %fd1449, %fd1449;
	cvt.f64.f32 	%fd1451, %f4498;
	sub.f64 	%fd1452, %fd1450, %fd1451;
	fma.rn.f64 	%fd1453, %fd1449, 0dBFC70A3D80000000, %fd1452;
	cvt.rn.f32.f64 	%f4717, %fd1453;
	mov.f32 	%f4498, %f4715;
$L__BB0_589:
	mov.f32 	%f4719, 0f00000000;
	@%p1 bra 	$L__BB0_591;
	cvt.f64.f32 	%fd1454, %f4717;
	add.f64 	%fd1455, %fd1454, %fd1454;
	cvt.f64.f32 	%fd1456, %f4498;
	sub.f64 	%fd1457, %fd1455, %fd1456;
	fma.rn.f64 	%fd1458, %fd1454, 0dBFC70A3D80000000, %fd1457;
	cvt.rn.f32.f64 	%f4719, %fd1458;
	mov.f32 	%f4498, %f4717;
$L__BB0_591:
	mov.f32 	%f4721, 0f00000000;
	@%p1 bra 	$L__BB0_593;
	cvt.f64.f32 	%fd1459, %f4719;
	add.f64 	%fd1460, %fd1459, %fd1459;
	cvt.f64.f32 	%fd1461, %f4498;
	sub.f64 	%fd1462, %fd1460, %fd1461;
	fma.rn.f64 	%fd1463, %fd1459, 0dBFC70A3D80000000, %fd1462;
	cvt.rn.f32.f64 	%f4721, %fd1463;
	mov.f32 	%f4498, %f4719;
$L__BB0_593:
	mov.f32 	%f4723, 0f00000000;
	@%p1 bra 	$L__BB0_595;
	cvt.f64.f32 	%fd1464, %f4721;
	add.f64 	%fd1465, %fd1464, %fd1464;
	cvt.f64.f32 	%fd1466, %f4498;
	sub.f64 	%fd1467, %fd1465, %fd1466;
	fma.rn.f64 	%fd1468, %fd1464, 0dBFC70A3D80000000, %fd1467;
	cvt.rn.f32.f64 	%f4723, %fd1468;
	mov.f32 	%f4498, %f4721;
$L__BB0_595:
	mov.f32 	%f4725, 0f00000000;
	@%p1 bra 	$L__BB0_597;
	cvt.f64.f32 	%fd1469, %f4723;
	add.f64 	%fd1470, %fd1469, %fd1469;
	cvt.f64.f32 	%fd1471, %f4498;
	sub.f64 	%fd1472, %fd1470, %fd1471;
	fma.rn.f64 	%fd1473, %fd1469, 0dBFC70A3D80000000, %fd1472;
	cvt.rn.f32.f64 	%f4725, %fd1473;
	mov.f32 	%f4498, %f4723;
$L__BB0_597:
	mov.f32 	%f4727, 0f00000000;
	@%p1 bra 	$L__BB0_599;
	cvt.f64.f32 	%fd1474, %f4725;
	add.f64 	%fd1475, %fd1474, %fd1474;
	cvt.f64.f32 	%fd1476, %f4498;
	sub.f64 	%fd1477, %fd1475, %fd1476;
	fma.rn.f64 	%fd1478, %fd1474, 0dBFC70A3D80000000, %fd1477;
	cvt.rn.f32.f64 	%f4727, %fd1478;
	mov.f32 	%f4498, %f4725;
$L__BB0_599:
	mov.f32 	%f4729, 0f00000000;
	@%p1 bra 	$L__BB0_601;
	cvt.f64.f32 	%fd1479, %f4727;
	add.f64 	%fd1480, %fd1479, %fd1479;
	cvt.f64.f32 	%fd1481, %f4498;
	sub.f64 	%fd1482, %fd1480, %fd1481;
	fma.rn.f64 	%fd1483, %fd1479, 0dBFC70A3D80000000, %fd1482;
	cvt.rn.f32.f64 	%f4729, %fd1483;
	mov.f32 	%f4498, %f4727;
$L__BB0_601:
	mov.f32 	%f4731, 0f00000000;
	@%p1 bra 	$L__BB0_603;
	cvt.f64.f32 	%fd1484, %f4729;
	add.f64 	%fd1485, %fd1484, %fd1484;
	cvt.f64.f32 	%fd1486, %f4498;
	sub.f64 	%fd1487, %fd1485, %fd1486;
	fma.rn.f64 	%fd1488, %fd1484, 0dBFC70A3D80000000, %fd1487;
	cvt.rn.f32.f64 	%f4731, %fd1488;
	mov.f32 	%f4498, %f4729;
$L__BB0_603:
	mov.f32 	%f4733, 0f00000000;
	@%p1 bra 	$L__BB0_605;
	cvt.f64.f32 	%fd1489, %f4731;
	add.f64 	%fd1490, %fd1489, %fd1489;
	cvt.f64.f32 	%fd1491, %f4498;
	sub.f64 	%fd1492, %fd1490, %fd1491;
	fma.rn.f64 	%fd1493, %fd1489, 0dBFC70A3D80000000, %fd1492;
	cvt.rn.f32.f64 	%f4733, %fd1493;
	mov.f32 	%f4498, %f4731;
$L__BB0_605:
	mov.f32 	%f4735, 0f00000000;
	@%p1 bra 	$L__BB0_607;
	cvt.f64.f32 	%fd1494, %f4733;
	add.f64 	%fd1495, %fd1494, %fd1494;
	cvt.f64.f32 	%fd1496, %f4498;
	sub.f64 	%fd1497, %fd1495, %fd1496;
	fma.rn.f64 	%fd1498, %fd1494, 0dBFC70A3D80000000, %fd1497;
	cvt.rn.f32.f64 	%f4735, %fd1498;
	mov.f32 	%f4498, %f4733;
$L__BB0_607:
	mov.f32 	%f4737, 0f00000000;
	@%p1 bra 	$L__BB0_609;
	cvt.f64.f32 	%fd1499, %f4735;
	add.f64 	%fd1500, %fd1499, %fd1499;
	cvt.f64.f32 	%fd1501, %f4498;
	sub.f64 	%fd1502, %fd1500, %fd1501;
	fma.rn.f64 	%fd1503, %fd1499, 0dBFC70A3D80000000, %fd1502;
	cvt.rn.f32.f64 	%f4737, %fd1503;
	mov.f32 	%f4498, %f4735;
$L__BB0_609:
	mov.f32 	%f4739, 0f00000000;
	@%p1 bra 	$L__BB0_611;
	cvt.f64.f32 	%fd1504, %f4737;
	add.f64 	%fd1505, %fd1504, %fd1504;
	cvt.f64.f32 	%fd1506, %f4498;
	sub.f64 	%fd1507, %fd1505, %fd1506;
	fma.rn.f64 	%fd1508, %fd1504, 0dBFC70A3D80000000, %fd1507;
	cvt.rn.f32.f64 	%f4739, %fd1508;
	mov.f32 	%f4498, %f4737;
$L__BB0_611:
	mov.f32 	%f4741, 0f00000000;
	@%p1 bra 	$L__BB0_613;
	cvt.f64.f32 	%fd1509, %f4739;
	add.f64 	%fd1510, %fd1509, %fd1509;
	cvt.f64.f32 	%fd1511, %f4498;
	sub.f64 	%fd1512, %fd1510, %fd1511;
	fma.rn.f64 	%fd1513, %fd1509, 0dBFC70A3D80000000, %fd1512;
	cvt.rn.f32.f64 	%f4741, %fd1513;
	mov.f32 	%f4498, %f4739;
$L__BB0_613:
	mov.f32 	%f4743, 0f00000000;
	@%p1 bra 	$L__BB0_615;
	cvt.f64.f32 	%fd1514, %f4741;
	add.f64 	%fd1515, %fd1514, %fd1514;
	cvt.f64.f32 	%fd1516, %f4498;
	sub.f64 	%fd1517, %fd1515, %fd1516;
	fma.rn.f64 	%fd1518, %fd1514, 0dBFC70A3D80000000, %fd1517;
	cvt.rn.f32.f64 	%f4743, %fd1518;
	mov.f32 	%f4498, %f4741;
$L__BB0_615:
	mov.f32 	%f4745, 0f00000000;
	@%p1 bra 	$L__BB0_617;
	cvt.f64.f32 	%fd1519, %f4743;
	add.f64 	%fd1520, %fd1519, %fd1519;
	cvt.f64.f32 	%fd1521, %f4498;
	sub.f64 	%fd1522, %fd1520, %fd1521;
	fma.rn.f64 	%fd1523, %fd1519, 0dBFC70A3D80000000, %fd1522;
	cvt.rn.f32.f64 	%f4745, %fd1523;
	mov.f32 	%f4498, %f4743;
$L__BB0_617:
	mov.f32 	%f4747, 0f00000000;
	@%p1 bra 	$L__BB0_619;
	cvt.f64.f32 	%fd1524, %f4745;
	add.f64 	%fd1525, %fd1524, %fd1524;
	cvt.f64.f32 	%fd1526, %f4498;
	sub.f64 	%fd1527, %fd1525, %fd1526;
	fma.rn.f64 	%fd1528, %fd1524, 0dBFC70A3D80000000, %fd1527;
	cvt.rn.f32.f64 	%f4747, %fd1528;
	mov.f32 	%f4498, %f4745;
$L__BB0_619:
	mov.f32 	%f4749, 0f00000000;
	@%p1 bra 	$L__BB0_621;
	cvt.f64.f32 	%fd1529, %f4747;
	add.f64 	%fd1530, %fd1529, %fd1529;
	cvt.f64.f32 	%fd1531, %f4498;
	sub.f64 	%fd1532, %fd1530, %fd1531;
	fma.rn.f64 	%fd1533, %fd1529, 0dBFC70A3D80000000, %fd1532;
	cvt.rn.f32.f64 	%f4749, %fd1533;
	mov.f32 	%f4498, %f4747;
$L__BB0_621:
	mov.f32 	%f4751, 0f00000000;
	@%p1 bra 	$L__BB0_623;
	cvt.f64.f32 	%fd1534, %f4749;
	add.f64 	%fd1535, %fd1534, %fd1534;
	cvt.f64.f32 	%fd1536, %f4498;
	sub.f64 	%fd1537, %fd1535, %fd1536;
	fma.rn.f64 	%fd1538, %fd1534, 0dBFC70A3D80000000, %fd1537;
	cvt.rn.f32.f64 	%f4751, %fd1538;
	mov.f32 	%f4498, %f4749;
$L__BB0_623:
	mov.f32 	%f4753, 0f00000000;
	@%p1 bra 	$L__BB0_625;
	cvt.f64.f32 	%fd1539, %f4751;
	add.f64 	%fd1540, %fd1539, %fd1539;
	cvt.f64.f32 	%fd1541, %f4498;
	sub.f64 	%fd1542, %fd1540, %fd1541;
	fma.rn.f64 	%fd1543, %fd1539, 0dBFC70A3D80000000, %fd1542;
	cvt.rn.f32.f64 	%f4753, %fd1543;
	mov.f32 	%f4498, %f4751;
$L__BB0_625:
	mov.f32 	%f4755, 0f00000000;
	@%p1 bra 	$L__BB0_627;
	cvt.f64.f32 	%fd1544, %f4753;
	add.f64 	%fd1545, %fd1544, %fd1544;
	cvt.f64.f32 	%fd1546, %f4498;
	sub.f64 	%fd1547, %fd1545, %fd1546;
	fma.rn.f64 	%fd1548, %fd1544, 0dBFC70A3D80000000, %fd1547;
	cvt.rn.f32.f64 	%f4755, %fd1548;
	mov.f32 	%f4498, %f4753;
$L__BB0_627:
	mov.f32 	%f4757, 0f00000000;
	@%p1 bra 	$L__BB0_629;
	cvt.f64.f32 	%fd1549, %f4755;
	add.f64 	%fd1550, %fd1549, %fd1549;
	cvt.f64.f32 	%fd1551, %f4498;
	sub.f64 	%fd1552, %fd1550, %fd1551;
	fma.rn.f64 	%fd1553, %fd1549, 0dBFC70A3D80000000, %fd1552;
	cvt.rn.f32.f64 	%f4757, %fd1553;
	mov.f32 	%f4498, %f4755;
$L__BB0_629:
	mov.f32 	%f4759, 0f00000000;
	@%p1 bra 	$L__BB0_631;
	cvt.f64.f32 	%fd1554, %f4757;
	add.f64 	%fd1555, %fd1554, %fd1554;
	cvt.f64.f32 	%fd1556, %f4498;
	sub.f64 	%fd1557, %fd1555, %fd1556;
	fma.rn.f64 	%fd1558, %fd1554, 0dBFC70A3D80000000, %fd1557;
	cvt.rn.f32.f64 	%f4759, %fd1558;
	mov.f32 	%f4498, %f4757;
$L__BB0_631:
	mov.f32 	%f4761, 0f00000000;
	@%p1 bra 	$L__BB0_633;
	cvt.f64.f32 	%fd1559, %f4759;
	add.f64 	%fd1560, %fd1559, %fd1559;
	cvt.f64.f32 	%fd1561, %f4498;
	sub.f64 	%fd1562, %fd1560, %fd1561;
	fma.rn.f64 	%fd1563, %fd1559, 0dBFC70A3D80000000, %fd1562;
	cvt.rn.f32.f64 	%f4761, %fd1563;
	mov.f32 	%f4498, %f4759;
$L__BB0_633:
	mov.f32 	%f4763, 0f00000000;
	@%p1 bra 	$L__BB0_635;
	cvt.f64.f32 	%fd1564, %f4761;
	add.f64 	%fd1565, %fd1564, %fd1564;
	cvt.f64.f32 	%fd1566, %f4498;
	sub.f64 	%fd1567, %fd1565, %fd1566;
	fma.rn.f64 	%fd1568, %fd1564, 0dBFC70A3D80000000, %fd1567;
	cvt.rn.f32.f64 	%f4763, %fd1568;
	mov.f32 	%f4498, %f4761;
$L__BB0_635:
	mov.f32 	%f4765, 0f00000000;
	@%p1 bra 	$L__BB0_637;
	cvt.f64.f32 	%fd1569, %f4763;
	add.f64 	%fd1570, %fd1569, %fd1569;
	cvt.f64.f32 	%fd1571, %f4498;
	sub.f64 	%fd1572, %fd1570, %fd1571;
	fma.rn.f64 	%fd1573, %fd1569, 0dBFC70A3D80000000, %fd1572;
	cvt.rn.f32.f64 	%f4765, %fd1573;
	mov.f32 	%f4498, %f4763;
$L__BB0_637:
	mov.f32 	%f4767, 0f00000000;
	@%p1 bra 	$L__BB0_639;
	cvt.f64.f32 	%fd1574, %f4765;
	add.f64 	%fd1575, %fd1574, %fd1574;
	cvt.f64.f32 	%fd1576, %f4498;
	sub.f64 	%fd1577, %fd1575, %fd1576;
	fma.rn.f64 	%fd1578, %fd1574, 0dBFC70A3D80000000, %fd1577;
	cvt.rn.f32.f64 	%f4767, %fd1578;
	mov.f32 	%f4498, %f4765;
$L__BB0_639:
	mov.f32 	%f4769, 0f00000000;
	@%p1 bra 	$L__BB0_641;
	cvt.f64.f32 	%fd1579, %f4767;
	add.f64 	%fd1580, %fd1579, %fd1579;
	cvt.f64.f32 	%fd1581, %f4498;
	sub.f64 	%fd1582, %fd1580, %fd1581;
	fma.rn.f64 	%fd1583, %fd1579, 0dBFC70A3D80000000, %fd1582;
	cvt.rn.f32.f64 	%f4769, %fd1583;
	mov.f32 	%f4498, %f4767;
$L__BB0_641:
	mov.f32 	%f4771, 0f00000000;
	@%p1 bra 	$L__BB0_643;
	cvt.f64.f32 	%fd1584, %f4769;
	add.f64 	%fd1585, %fd1584, %fd1584;
	cvt.f64.f32 	%fd1586, %f4498;
	sub.f64 	%fd1587, %fd1585, %fd1586;
	fma.rn.f64 	%fd1588, %fd1584, 0dBFC70A3D80000000, %fd1587;
	cvt.rn.f32.f64 	%f4771, %fd1588;
	mov.f32 	%f4498, %f4769;
$L__BB0_643:
	mov.f32 	%f4773, 0f00000000;
	@%p1 bra 	$L__BB0_645;
	cvt.f64.f32 	%fd1589, %f4771;
	add.f64 	%fd1590, %fd1589, %fd1589;
	cvt.f64.f32 	%fd1591, %f4498;
	sub.f64 	%fd1592, %fd1590, %fd1591;
	fma.rn.f64 	%fd1593, %fd1589, 0dBFC70A3D80000000, %fd1592;
	cvt.rn.f32.f64 	%f4773, %fd1593;
	mov.f32 	%f4498, %f4771;
$L__BB0_645:
	mov.f32 	%f4775, 0f00000000;
	@%p1 bra 	$L__BB0_647;
	cvt.f64.f32 	%fd1594, %f4773;
	add.f64 	%fd1595, %fd1594, %fd1594;
	cvt.f64.f32 	%fd1596, %f4498;
	sub.f64 	%fd1597, %fd1595, %fd1596;
	fma.rn.f64 	%fd1598, %fd1594, 0dBFC70A3D80000000, %fd1597;
	cvt.rn.f32.f64 	%f4775, %fd1598;
	mov.f32 	%f4498, %f4773;
$L__BB0_647:
	mov.f32 	%f4777, 0f00000000;
	@%p1 bra 	$L__BB0_649;
	cvt.f64.f32 	%fd1599, %f4775;
	add.f64 	%fd1600, %fd1599, %fd1599;
	cvt.f64.f32 	%fd1601, %f4498;
	sub.f64 	%fd1602, %fd1600, %fd1601;
	fma.rn.f64 	%fd1603, %fd1599, 0dBFC70A3D80000000, %fd1602;
	cvt.rn.f32.f64 	%f4777, %fd1603;
	mov.f32 	%f4498, %f4775;
$L__BB0_649:
	mov.f32 	%f4779, 0f00000000;
	@%p1 bra 	$L__BB0_651;
	cvt.f64.f32 	%fd1604, %f4777;
	add.f64 	%fd1605, %fd1604, %fd1604;
	cvt.f64.f32 	%fd1606, %f4498;
	sub.f64 	%fd1607, %fd1605, %fd1606;
	fma.rn.f64 	%fd1608, %fd1604, 0dBFC70A3D80000000, %fd1607;
	cvt.rn.f32.f64 	%f4779, %fd1608;
	mov.f32 	%f4498, %f4777;
$L__BB0_651:
	mov.f32 	%f4781, 0f00000000;
	@%p1 bra 	$L__BB0_653;
	cvt.f64.f32 	%fd1609, %f4779;
	add.f64 	%fd1610, %fd1609, %fd1609;
	cvt.f64.f32 	%fd1611, %f4498;
	sub.f64 	%fd1612, %fd1610, %fd1611;
	fma.rn.f64 	%fd1613, %fd1609, 0dBFC70A3D80000000, %fd1612;
	cvt.rn.f32.f64 	%f4781, %fd1613;
	mov.f32 	%f4498, %f4779;
$L__BB0_653:
	mov.f32 	%f4783, 0f00000000;
	@%p1 bra 	$L__BB0_655;
	cvt.f64.f32 	%fd1614, %f4781;
	add.f64 	%fd1615, %fd1614, %fd1614;
	cvt.f64.f32 	%fd1616, %f4498;
	sub.f64 	%fd1617, %fd1615, %fd1616;
	fma.rn.f64 	%fd1618, %fd1614, 0dBFC70A3D80000000, %fd1617;
	cvt.rn.f32.f64 	%f4783, %fd1618;
	mov.f32 	%f4498, %f4781;
$L__BB0_655:
	mov.f32 	%f4785, 0f00000000;
	@%p1 bra 	$L__BB0_657;
	cvt.f64.f32 	%fd1619, %f4783;
	add.f64 	%fd1620, %fd1619, %fd1619;
	cvt.f64.f32 	%fd1621, %f4498;
	sub.f64 	%fd1622, %fd1620, %fd1621;
	fma.rn.f64 	%fd1623, %fd1619, 0dBFC70A3D80000000, %fd1622;
	cvt.rn.f32.f64 	%f4785, %fd1623;
	mov.f32 	%f4498, %f4783;
$L__BB0_657:
	mov.f32 	%f4787, 0f00000000;
	@%p1 bra 	$L__BB0_659;
	cvt.f64.f32 	%fd1624, %f4785;
	add.f64 	%fd1625, %fd1624, %fd1624;
	cvt.f64.f32 	%fd1626, %f4498;
	sub.f64 	%fd1627, %fd1625, %fd1626;
	fma.rn.f64 	%fd1628, %fd1624, 0dBFC70A3D80000000, %fd1627;
	cvt.rn.f32.f64 	%f4787, %fd1628;
	mov.f32 	%f4498, %f4785;
$L__BB0_659:
	mov.f32 	%f4789, 0f00000000;
	@%p1 bra 	$L__BB0_661;
	cvt.f64.f32 	%fd1629, %f4787;
	add.f64 	%fd1630, %fd1629, %fd1629;
	cvt.f64.f32 	%fd1631, %f4498;
	sub.f64 	%fd1632, %fd1630, %fd1631;
	fma.rn.f64 	%fd1633, %fd1629, 0dBFC70A3D80000000, %fd1632;
	cvt.rn.f32.f64 	%f4789, %fd1633;
	mov.f32 	%f4498, %f4787;
$L__BB0_661:
	mov.f32 	%f4791, 0f00000000;
	@%p1 bra 	$L__BB0_663;
	cvt.f64.f32 	%fd1634, %f4789;
	add.f64 	%fd1635, %fd1634, %fd1634;
	cvt.f64.f32 	%fd1636, %f4498;
	sub.f64 	%fd1637, %fd1635, %fd1636;
	fma.rn.f64 	%fd1638, %fd1634, 0dBFC70A3D80000000, %fd1637;
	cvt.rn.f32.f64 	%f4791, %fd1638;
	mov.f32 	%f4498, %f4789;
$L__BB0_663:
	mov.f32 	%f4793, 0f00000000;
	@%p1 bra 	$L__BB0_665;
	cvt.f64.f32 	%fd1639, %f4791;
	add.f64 	%fd1640, %fd1639, %fd1639;
	cvt.f64.f32 	%fd1641, %f4498;
	sub.f64 	%fd1642, %fd1640, %fd1641;
	fma.rn.f64 	%fd1643, %fd1639, 0dBFC70A3D80000000, %fd1642;
	cvt.rn.f32.f64 	%f4793, %fd1643;
	mov.f32 	%f4498, %f4791;
$L__BB0_665:
	mov.f32 	%f4795, 0f00000000;
	@%p1 bra 	$L__BB0_667;
	cvt.f64.f32 	%fd1644, %f4793;
	add.f64 	%fd1645, %fd1644, %fd1644;
	cvt.f64.f32 	%fd1646, %f4498;
	sub.f64 	%fd1647, %fd1645, %fd1646;
	fma.rn.f64 	%fd1648, %fd1644, 0dBFC70A3D80000000, %fd1647;
	cvt.rn.f32.f64 	%f4795, %fd1648;
	mov.f32 	%f4498, %f4793;
$L__BB0_667:
	mov.f32 	%f4797, 0f00000000;
	@%p1 bra 	$L__BB0_669;
	cvt.f64.f32 	%fd1649, %f4795;
	add.f64 	%fd1650, %fd1649, %fd1649;
	cvt.f64.f32 	%fd1651, %f4498;
	sub.f64 	%fd1652, %fd1650, %fd1651;
	fma.rn.f64 	%fd1653, %fd1649, 0dBFC70A3D80000000, %fd1652;
	cvt.rn.f32.f64 	%f4797, %fd1653;
	mov.f32 	%f4498, %f4795;
$L__BB0_669:
	mov.f32 	%f4799, 0f00000000;
	@%p1 bra 	$L__BB0_671;
	cvt.f64.f32 	%fd1654, %f4797;
	add.f64 	%fd1655, %fd1654, %fd1654;
	cvt.f64.f32 	%fd1656, %f4498;
	sub.f64 	%fd1657, %fd1655, %fd1656;
	fma.rn.f64 	%fd1658, %fd1654, 0dBFC70A3D80000000, %fd1657;
	cvt.rn.f32.f64 	%f4799, %fd1658;
	mov.f32 	%f4498, %f4797;
$L__BB0_671:
	mov.f32 	%f4801, 0f00000000;
	@%p1 bra 	$L__BB0_673;
	cvt.f64.f32 	%fd1659, %f4799;
	add.f64 	%fd1660, %fd1659, %fd1659;
	cvt.f64.f32 	%fd1661, %f4498;
	sub.f64 	%fd1662, %fd1660, %fd1661;
	fma.rn.f64 	%fd1663, %fd1659, 0dBFC70A3D80000000, %fd1662;
	cvt.rn.f32.f64 	%f4801, %fd1663;
	mov.f32 	%f4498, %f4799;
$L__BB0_673:
	mov.f32 	%f4803, 0f00000000;
	@%p1 bra 	$L__BB0_675;
	cvt.f64.f32 	%fd1664, %f4801;
	add.f64 	%fd1665, %fd1664, %fd1664;
	cvt.f64.f32 	%fd1666, %f4498;
	sub.f64 	%fd1667, %fd1665, %fd1666;
	fma.rn.f64 	%fd1668, %fd1664, 0dBFC70A3D80000000, %fd1667;
	cvt.rn.f32.f64 	%f4803, %fd1668;
	mov.f32 	%f4498, %f4801;
$L__BB0_675:
	mov.f32 	%f4805, 0f00000000;
	@%p1 bra 	$L__BB0_677;
	cvt.f64.f32 	%fd1669, %f4803;
	add.f64 	%fd1670, %fd1669, %fd1669;
	cvt.f64.f32 	%fd1671, %f4498;
	sub.f64 	%fd1672, %fd1670, %fd1671;
	fma.rn.f64 	%fd1673, %fd1669, 0dBFC70A3D80000000, %fd1672;
	cvt.rn.f32.f64 	%f4805, %fd1673;
	mov.f32 	%f4498, %f4803;
$L__BB0_677:
	mov.f32 	%f4807, 0f00000000;
	@%p1 bra 	$L__BB0_679;
	cvt.f64.f32 	%fd1674, %f4805;
	add.f64 	%fd1675, %fd1674, %fd1674;
	cvt.f64.f32 	%fd1676, %f4498;
	sub.f64 	%fd1677, %fd1675, %fd1676;
	fma.rn.f64 	%fd1678, %fd1674, 0dBFC70A3D80000000, %fd1677;
	cvt.rn.f32.f64 	%f4807, %fd1678;
	mov.f32 	%f4498, %f4805;
$L__BB0_679:
	mov.f32 	%f4809, 0f00000000;
	@%p1 bra 	$L__BB0_681;
	cvt.f64.f32 	%fd1679, %f4807;
	add.f64 	%fd1680, %fd1679, %fd1679;
	cvt.f64.f32 	%fd1681, %f4498;
	sub.f64 	%fd1682, %fd1680, %fd1681;
	fma.rn.f64 	%fd1683, %fd1679, 0dBFC70A3D80000000, %fd1682;
	cvt.rn.f32.f64 	%f4809, %fd1683;
	mov.f32 	%f4498, %f4807;
$L__BB0_681:
	mov.f32 	%f4811, 0f00000000;
	@%p1 bra 	$L__BB0_683;
	cvt.f64.f32 	%fd1684, %f4809;
	add.f64 	%fd1685, %fd1684, %fd1684;
	cvt.f64.f32 	%fd1686, %f4498;
	sub.f64 	%fd1687, %fd1685, %fd1686;
	fma.rn.f64 	%fd1688, %fd1684, 0dBFC70A3D80000000, %fd1687;
	cvt.rn.f32.f64 	%f4811, %fd1688;
	mov.f32 	%f4498, %f4809;
$L__BB0_683:
	mov.f32 	%f4813, 0f00000000;
	@%p1 bra 	$L__BB0_685;
	cvt.f64.f32 	%fd1689, %f4811;
	add.f64 	%fd1690, %fd1689, %fd1689;
	cvt.f64.f32 	%fd1691, %f4498;
	sub.f64 	%fd1692, %fd1690, %fd1691;
	fma.rn.f64 	%fd1693, %fd1689, 0dBFC70A3D80000000, %fd1692;
	cvt.rn.f32.f64 	%f4813, %fd1693;
	mov.f32 	%f4498, %f4811;
$L__BB0_685:
	mov.f32 	%f4815, 0f00000000;
	@%p1 bra 	$L__BB0_687;
	cvt.f64.f32 	%fd1694, %f4813;
	add.f64 	%fd1695, %fd1694, %fd1694;
	cvt.f64.f32 	%fd1696, %f4498;
	sub.f64 	%fd1697, %fd1695, %fd1696;
	fma.rn.f64 	%fd1698, %fd1694, 0dBFC70A3D80000000, %fd1697;
	cvt.rn.f32.f64 	%f4815, %fd1698;
	mov.f32 	%f4498, %f4813;
$L__BB0_687:
	mov.f32 	%f4817, 0f00000000;
	@%p1 bra 	$L__BB0_689;
	cvt.f64.f32 	%fd1699, %f4815;
	add.f64 	%fd1700, %fd1699, %fd1699;
	cvt.f64.f32 	%fd1701, %f4498;
	sub.f64 	%fd1702, %fd1700, %fd1701;
	fma.rn.f64 	%fd1703, %fd1699, 0dBFC70A3D80000000, %fd1702;
	cvt.rn.f32.f64 	%f4817, %fd1703;
	mov.f32 	%f4498, %f4815;
$L__BB0_689:
	mov.f32 	%f4819, 0f00000000;
	@%p1 bra 	$L__BB0_691;
	cvt.f64.f32 	%fd1704, %f4817;
	add.f64 	%fd1705, %fd1704, %fd1704;
	cvt.f64.f32 	%fd1706, %f4498;
	sub.f64 	%fd1707, %fd1705, %fd1706;
	fma.rn.f64 	%fd1708, %fd1704, 0dBFC70A3D80000000, %fd1707;
	cvt.rn.f32.f64 	%f4819, %fd1708;
	mov.f32 	%f4498, %f4817;
$L__BB0_691:
	mov.f32 	%f4821, 0f00000000;
	@%p1 bra 	$L__BB0_693;
	cvt.f64.f32 	%fd1709, %f4819;
	add.f64 	%fd1710, %fd1709, %fd1709;
	cvt.f64.f32 	%fd1711, %f4498;
	sub.f64 	%fd1712, %fd1710, %fd1711;
	fma.rn.f64 	%fd1713, %fd1709, 0dBFC70A3D80000000, %fd1712;
	cvt.rn.f32.f64 	%f4821, %fd1713;
	mov.f32 	%f4498, %f4819;
$L__BB0_693:
	mov.f32 	%f4823, 0f00000000;
	@%p1 bra 	$L__BB0_695;
	cvt.f64.f32 	%fd1714, %f4821;
	add.f64 	%fd1715, %fd1714, %fd1714;
	cvt.f64.f32 	%fd1716, %f4498;
	sub.f64 	%fd1717, %fd1715, %fd1716;
	fma.rn.f64 	%fd1718, %fd1714, 0dBFC70A3D80000000, %fd1717;
	cvt.rn.f32.f64 	%f4823, %fd1718;
	mov.f32 	%f4498, %f4821;
$L__BB0_695:
	mov.f32 	%f4825, 0f00000000;
	@%p1 bra 	$L__BB0_697;
	cvt.f64.f32 	%fd1719, %f4823;
	add.f64 	%fd1720, %fd1719, %fd1719;
	cvt.f64.f32 	%fd1721, %f4498;
	sub.f64 	%fd1722, %fd1720, %fd1721;
	fma.rn.f64 	%fd1723, %fd1719, 0dBFC70A3D80000000, %fd1722;
	cvt.rn.f32.f64 	%f4825, %fd1723;
	mov.f32 	%f4498, %f4823;
$L__BB0_697:
	mov.f32 	%f4827, 0f00000000;
	@%p1 bra 	$L__BB0_699;
	cvt.f64.f32 	%fd1724, %f4825;
	add.f64 	%fd1725, %fd1724, %fd1724;
	cvt.f64.f32 	%fd1726, %f4498;
	sub.f64 	%fd1727, %fd1725, %fd1726;
	fma.rn.f64 	%fd1728, %fd1724, 0dBFC70A3D80000000, %fd1727;
	cvt.rn.f32.f64 	%f4827, %fd1728;
	mov.f32 	%f4498, %f4825;
$L__BB0_699:
	mov.f32 	%f4829, 0f00000000;
	@%p1 bra 	$L__BB0_701;
	cvt.f64.f32 	%fd1729, %f4827;
	add.f64 	%fd1730, %fd1729, %fd1729;
	cvt.f64.f32 	%fd1731, %f4498;
	sub.f64 	%fd1732, %fd1730, %fd1731;
	fma.rn.f64 	%fd1733, %fd1729, 0dBFC70A3D80000000, %fd1732;
	cvt.rn.f32.f64 	%f4829, %fd1733;
	mov.f32 	%f4498, %f4827;
$L__BB0_701:
	mov.f32 	%f4831, 0f00000000;
	@%p1 bra 	$L__BB0_703;
	cvt.f64.f32 	%fd1734, %f4829;
	add.f64 	%fd1735, %fd1734, %fd1734;
	cvt.f64.f32 	%fd1736, %f4498;
	sub.f64 	%fd1737, %fd1735, %fd1736;
	fma.rn.f64 	%fd1738, %fd1734, 0dBFC70A3D80000000, %fd1737;
	cvt.rn.f32.f64 	%f4831, %fd1738;
	mov.f32 	%f4498, %f4829;
$L__BB0_703:
	mov.f32 	%f4833, 0f00000000;
	@%p1 bra 	$L__BB0_705;
	cvt.f64.f32 	%fd1739, %f4831;
	add.f64 	%fd1740, %fd1739, %fd1739;
	cvt.f64.f32 	%fd1741, %f4498;
	sub.f64 	%fd1742, %fd1740, %fd1741;
	fma.rn.f64 	%fd1743, %fd1739, 0dBFC70A3D80000000, %fd1742;
	cvt.rn.f32.f64 	%f4833, %fd1743;
	mov.f32 	%f4498, %f4831;
$L__BB0_705:
	mov.f32 	%f4835, 0f00000000;
	@%p1 bra 	$L__BB0_707;
	cvt.f64.f32 	%fd1744, %f4833;
	add.f64 	%fd1745, %fd1744, %fd1744;
	cvt.f64.f32 	%fd1746, %f4498;
	sub.f64 	%fd1747, %fd1745, %fd1746;
	fma.rn.f64 	%fd1748, %fd1744, 0dBFC70A3D80000000, %fd1747;
	cvt.rn.f32.f64 	%f4835, %fd1748;
	mov.f32 	%f4498, %f4833;
$L__BB0_707:
	mov.f32 	%f4837, 0f00000000;
	@%p1 bra 	$L__BB0_709;
	cvt.f64.f32 	%fd1749, %f4835;
	add.f64 	%fd1750, %fd1749, %fd1749;
	cvt.f64.f32 	%fd1751, %f4498;
	sub.f64 	%fd1752, %fd1750, %fd1751;
	fma.rn.f64 	%fd1753, %fd1749, 0dBFC70A3D80000000, %fd1752;
	cvt.rn.f32.f64 	%f4837, %fd1753;
	mov.f32 	%f4498, %f4835;
$L__BB0_709:
	mov.f32 	%f4839, 0f00000000;
	@%p1 bra 	$L__BB0_711;
	cvt.f64.f32 	%fd1754, %f4837;
	add.f64 	%fd1755, %fd1754, %fd1754;
	cvt.f64.f32 	%fd1756, %f4498;
	sub.f64 	%fd1757, %fd1755, %fd1756;
	fma.rn.f64 	%fd1758, %fd1754, 0dBFC70A3D80000000, %fd1757;
	cvt.rn.f32.f64 	%f4839, %fd1758;
	mov.f32 	%f4498, %f4837;
$L__BB0_711:
	mov.f32 	%f4841, 0f00000000;
	@%p1 bra 	$L__BB0_713;
	cvt.f64.f32 	%fd1759, %f4839;
	add.f64 	%fd1760, %fd1759, %fd1759;
	cvt.f64.f32 	%fd1761, %f4498;
	sub.f64 	%fd1762, %fd1760, %fd1761;
	fma.rn.f64 	%fd1763, %fd1759, 0dBFC70A3D80000000, %fd1762;
	cvt.rn.f32.f64 	%f4841, %fd1763;
	mov.f32 	%f4498, %f4839;
$L__BB0_713:
	mov.f32 	%f4843, 0f00000000;
	@%p1 bra 	$L__BB0_715;
	cvt.f64.f32 	%fd1764, %f4841;
	add.f64 	%fd1765, %fd1764, %fd1764;
	cvt.f64.f32 	%fd1766, %f4498;
	sub.f64 	%fd1767, %fd1765, %fd1766;
	fma.rn.f64 	%fd1768, %fd1764, 0dBFC70A3D80000000, %fd1767;
	cvt.rn.f32.f64 	%f4843, %fd1768;
	mov.f32 	%f4498, %f4841;
$L__BB0_715:
	mov.f32 	%f4845, 0f00000000;
	@%p1 bra 	$L__BB0_717;
	cvt.f64.f32 	%fd1769, %f4843;
	add.f64 	%fd1770, %fd1769, %fd1769;
	cvt.f64.f32 	%fd1771, %f4498;
	sub.f64 	%fd1772, %fd1770, %fd1771;
	fma.rn.f64 	%fd1773, %fd1769, 0dBFC70A3D80000000, %fd1772;
	cvt.rn.f32.f64 	%f4845, %fd1773;
	mov.f32 	%f4498, %f4843;
$L__BB0_717:
	mov.f32 	%f4847, 0f00000000;
	@%p1 bra 	$L__BB0_719;
	cvt.f64.f32 	%fd1774, %f4845;
	add.f64 	%fd1775, %fd1774, %fd1774;
	cvt.f64.f32 	%fd1776, %f4498;
	sub.f64 	%fd1777, %fd1775, %fd1776;
	fma.rn.f64 	%fd1778, %fd1774, 0dBFC70A3D80000000, %fd1777;
	cvt.rn.f32.f64 	%f4847, %fd1778;
	mov.f32 	%f4498, %f4845;
$L__BB0_719:
	mov.f32 	%f4849, 0f00000000;
	@%p1 bra 	$L__BB0_721;
	cvt.f64.f32 	%fd1779, %f4847;
	add.f64 	%fd1780, %fd1779, %fd1779;
	cvt.f64.f32 	%fd1781, %f4498;
	sub.f64 	%fd1782, %fd1780, %fd1781;
	fma.rn.f64 	%fd1783, %fd1779, 0dBFC70A3D80000000, %fd1782;
	cvt.rn.f32.f64 	%f4849, %fd1783;
	mov.f32 	%f4498, %f4847;
$L__BB0_721:
	mov.f32 	%f4854, %f4498;
	mov.f32 	%f4851, 0f00000000;
	@%p1 bra 	$L__BB0_723;
	cvt.f64.f32 	%fd1784, %f4849;
	add.f64 	%fd1785, %fd1784, %fd1784;
	cvt.f64.f32 	%fd1786, %f4854;
	sub.f64 	%fd1787, %fd1785, %fd1786;
	fma.rn.f64 	%fd1788, %fd1784, 0dBFC70A3D80000000, %fd1787;
	cvt.rn.f32.f64 	%f4851, %fd1788;
	mov.f32 	%f4854, %f4849;
$L__BB0_723:
	mov.f32 	%f4853, 0f00000000;
	@%p1 bra 	$L__BB0_725;
	cvt.f64.f32 	%fd1789, %f4851;
	add.f64 	%fd1790, %fd1789, %fd1789;
	cvt.f64.f32 	%fd1791, %f4854;
	sub.f64 	%fd1792, %fd1790, %fd1791;
	fma.rn.f64 	%fd1793, %fd1789, 0dBFC70A3D80000000, %fd1792;
	cvt.rn.f32.f64 	%f4853, %fd1793;
	mov.f32 	%f4854, %f4851;
$L__BB0_725:
	mov.f32 	%f4855, 0f00000000;
	@%p1 bra 	$L__BB0_727;
	cvt.f64.f32 	%fd1794, %f4853;
	add.f64 	%fd1795, %fd1794, %fd1794;
	cvt.f64.f32 	%fd1796, %f4854;
	sub.f64 	%fd1797, %fd1795, %fd1796;
	fma.rn.f64 	%fd1798, %fd1794, 0dBFC70A3D80000000, %fd1797;
	cvt.rn.f32.f64 	%f4855, %fd1798;
	mov.f32 	%f4854, %f4853;
$L__BB0_727:
	mov.f32 	%f4857, 0f00000000;
	@%p1 bra 	$L__BB0_729;
	cvt.f64.f32 	%fd1799, %f4855;
	add.f64 	%fd1800, %fd1799, %fd1799;
	cvt.f64.f32 	%fd1801, %f4854;
	sub.f64 	%fd1802, %fd1800, %fd1801;
	fma.rn.f64 	%fd1803, %fd1799, 0dBFC70A3D80000000, %fd1802;
	cvt.rn.f32.f64 	%f4857, %fd1803;
	mov.f32 	%f4854, %f4855;
$L__BB0_729:
	mov.f32 	%f4859, 0f00000000;
	@%p1 bra 	$L__BB0_731;
	cvt.f64.f32 	%fd1804, %f4857;
	add.f64 	%fd1805, %fd1804, %fd1804;
	cvt.f64.f32 	%fd1806, %f4854;
	sub.f64 	%fd1807, %fd1805, %fd1806;
	fma.rn.f64 	%fd1808, %fd1804, 0dBFC70A3D80000000, %fd1807;
	cvt.rn.f32.f64 	%f4859, %fd1808;
	mov.f32 	%f4854, %f4857;
$L__BB0_731:
	mov.f32 	%f4861, 0f00000000;
	@%p1 bra 	$L__BB0_733;
	cvt.f64.f32 	%fd1809, %f4859;
	add.f64 	%fd1810, %fd1809, %fd1809;
	cvt.f64.f32 	%fd1811, %f4854;
	sub.f64 	%fd1812, %fd1810, %fd1811;
	fma.rn.f64 	%fd1813, %fd1809, 0dBFC70A3D80000000, %fd1812;
	cvt.rn.f32.f64 	%f4861, %fd1813;
	mov.f32 	%f4854, %f4859;
$L__BB0_733:
	mov.f32 	%f4863, 0f00000000;
	@%p1 bra 	$L__BB0_735;
	cvt.f64.f32 	%fd1814, %f4861;
	add.f64 	%fd1815, %fd1814, %fd1814;
	cvt.f64.f32 	%fd1816, %f4854;
	sub.f64 	%fd1817, %fd1815, %fd1816;
	fma.rn.f64 	%fd1818, %fd1814, 0dBFC70A3D80000000, %fd1817;
	cvt.rn.f32.f64 	%f4863, %fd1818;
	mov.f32 	%f4854, %f4861;
$L__BB0_735:
	mov.f32 	%f4865, 0f00000000;
	@%p1 bra 	$L__BB0_737;
	cvt.f64.f32 	%fd1819, %f4863;
	add.f64 	%fd1820, %fd1819, %fd1819;
	cvt.f64.f32 	%fd1821, %f4854;
	sub.f64 	%fd1822, %fd1820, %fd1821;
	fma.rn.f64 	%fd1823, %fd1819, 0dBFC70A3D80000000, %fd1822;
	cvt.rn.f32.f64 	%f4865, %fd1823;
	mov.f32 	%f4854, %f4863;
$L__BB0_737:
	mov.f32 	%f4867, 0f00000000;
	@%p1 bra 	$L__BB0_739;
	cvt.f64.f32 	%fd1824, %f4865;
	add.f64 	%fd1825, %fd1824, %fd1824;
	cvt.f64.f32 	%fd1826, %f4854;
	sub.f64 	%fd1827, %fd1825, %fd1826;
	fma.rn.f64 	%fd1828, %fd1824, 0dBFC70A3D80000000, %fd1827;
	cvt.rn.f32.f64 	%f4867, %fd1828;
	mov.f32 	%f4854, %f4865;
$L__BB0_739:
	mov.f32 	%f4869, 0f00000000;
	@%p1 bra 	$L__BB0_741;
	cvt.f64.f32 	%fd1829, %f4867;
	add.f64 	%fd1830, %fd1829, %fd1829;
	cvt.f64.f32 	%fd1831, %f4854;
	sub.f64 	%fd1832, %fd1830, %fd1831;
	fma.rn.f64 	%fd1833, %fd1829, 0dBFC70A3D80000000, %fd1832;
	cvt.rn.f32.f64 	%f4869, %fd1833;
	mov.f32 	%f4854, %f4867;
$L__BB0_741:
	mov.f32 	%f4871, 0f00000000;
	@%p1 bra 	$L__BB0_743;
	cvt.f64.f32 	%fd1834, %f4869;
	add.f64 	%fd1835, %fd1834, %fd1834;
	cvt.f64.f32 	%fd1836, %f4854;
	sub.f64 	%fd1837, %fd1835, %fd1836;
	fma.rn.f64 	%fd1838, %fd1834, 0dBFC70A3D80000000, %fd1837;
	cvt.rn.f32.f64 	%f4871, %fd1838;
	mov.f32 	%f4854, %f4869;
$L__BB0_743:
	mov.f32 	%f4873, 0f00000000;
	@%p1 bra 	$L__BB0_745;
	cvt.f64.f32 	%fd1839, %f4871;
	add.f64 	%fd1840, %fd1839, %fd1839;
	cvt.f64.f32 	%fd1841, %f4854;
	sub.f64 	%fd1842, %fd1840, %fd1841;
	fma.rn.f64 	%fd1843, %fd1839, 0dBFC70A3D80000000, %fd1842;
	cvt.rn.f32.f64 	%f4873, %fd1843;
	mov.f32 	%f4854, %f4871;
$L__BB0_745:
	mov.f32 	%f4875, 0f00000000;
	@%p1 bra 	$L__BB0_747;
	cvt.f64.f32 	%fd1844, %f4873;
	add.f64 	%fd1845, %fd1844, %fd1844;
	cvt.f64.f32 	%fd1846, %f4854;
	sub.f64 	%fd1847, %fd1845, %fd1846;
	fma.rn.f64 	%fd1848, %fd1844, 0dBFC70A3D80000000, %fd1847;
	cvt.rn.f32.f64 	%f4875, %fd1848;
	mov.f32 	%f4854, %f4873;
$L__BB0_747:
	mov.f32 	%f4877, 0f00000000;
	@%p1 bra 	$L__BB0_749;
	cvt.f64.f32 	%fd1849, %f4875;
	add.f64 	%fd1850, %fd1849, %fd1849;
	cvt.f64.f32 	%fd1851, %f4854;
	sub.f64 	%fd1852, %fd1850, %fd1851;
	fma.rn.f64 	%fd1853, %fd1849, 0dBFC70A3D80000000, %fd1852;
	cvt.rn.f32.f64 	%f4877, %fd1853;
	mov.f32 	%f4854, %f4875;
$L__BB0_749:
	mov.f32 	%f4879, 0f00000000;
	@%p1 bra 	$L__BB0_751;
	cvt.f64.f32 	%fd1854, %f4877;
	add.f64 	%fd1855, %fd1854, %fd1854;
	cvt.f64.f32 	%fd1856, %f4854;
	sub.f64 	%fd1857, %fd1855, %fd1856;
	fma.rn.f64 	%fd1858, %fd1854, 0dBFC70A3D80000000, %fd1857;
	cvt.rn.f32.f64 	%f4879, %fd1858;
	mov.f32 	%f4854, %f4877;
$L__BB0_751:
	mov.f32 	%f4881, 0f00000000;
	@%p1 bra 	$L__BB0_753;
	cvt.f64.f32 	%fd1859, %f4879;
	add.f64 	%fd1860, %fd1859, %fd1859;
	cvt.f64.f32 	%fd1861, %f4854;
	sub.f64 	%fd1862, %fd1860, %fd1861;
	fma.rn.f64 	%fd1863, %fd1859, 0dBFC70A3D80000000, %fd1862;
	cvt.rn.f32.f64 	%f4881, %fd1863;
	mov.f32 	%f4854, %f4879;
$L__BB0_753:
	mov.f32 	%f4883, 0f00000000;
	@%p1 bra 	$L__BB0_755;
	cvt.f64.f32 	%fd1864, %f4881;
	add.f64 	%fd1865, %fd1864, %fd1864;
	cvt.f64.f32 	%fd1866, %f4854;
	sub.f64 	%fd1867, %fd1865, %fd1866;
	fma.rn.f64 	%fd1868, %fd1864, 0dBFC70A3D80000000, %fd1867;
	cvt.rn.f32.f64 	%f4883, %fd1868;
	mov.f32 	%f4854, %f4881;
$L__BB0_755:
	mov.f32 	%f4885, 0f00000000;
	@%p1 bra 	$L__BB0_757;
	cvt.f64.f32 	%fd1869, %f4883;
	add.f64 	%fd1870, %fd1869, %fd1869;
	cvt.f64.f32 	%fd1871, %f4854;
	sub.f64 	%fd1872, %fd1870, %fd1871;
	fma.rn.f64 	%fd1873, %fd1869, 0dBFC70A3D80000000, %fd1872;
	cvt.rn.f32.f64 	%f4885, %fd1873;
	mov.f32 	%f4854, %f4883;
$L__BB0_757:
	mov.f32 	%f4887, 0f00000000;
	@%p1 bra 	$L__BB0_759;
	cvt.f64.f32 	%fd1874, %f4885;
	add.f64 	%fd1875, %fd1874, %fd1874;
	cvt.f64.f32 	%fd1876, %f4854;
	sub.f64 	%fd1877, %fd1875, %fd1876;
	fma.rn.f64 	%fd1878, %fd1874, 0dBFC70A3D80000000, %fd1877;
	cvt.rn.f32.f64 	%f4887, %fd1878;
	mov.f32 	%f4854, %f4885;
$L__BB0_759:
	mov.f32 	%f4889, 0f00000000;
	@%p1 bra 	$L__BB0_761;
	cvt.f64.f32 	%fd1879, %f4887;
	add.f64 	%fd1880, %fd1879, %fd1879;
	cvt.f64.f32 	%fd1881, %f4854;
	sub.f64 	%fd1882, %fd1880, %fd1881;
	fma.rn.f64 	%fd1883, %fd1879, 0dBFC70A3D80000000, %fd1882;
	cvt.rn.f32.f64 	%f4889, %fd1883;
	mov.f32 	%f4854, %f4887;
$L__BB0_761:
	mov.f32 	%f4891, 0f00000000;
	@%p1 bra 	$L__BB0_763;
	cvt.f64.f32 	%fd1884, %f4889;
	add.f64 	%fd1885, %fd1884, %fd1884;
	cvt.f64.f32 	%fd1886, %f4854;
	sub.f64 	%fd1887, %fd1885, %fd1886;
	fma.rn.f64 	%fd1888, %fd1884, 0dBFC70A3D80000000, %fd1887;
	cvt.rn.f32.f64 	%f4891, %fd1888;
	mov.f32 	%f4854, %f4889;
$L__BB0_763:
	mov.f32 	%f4893, 0f00000000;
	@%p1 bra 	$L__BB0_765;
	cvt.f64.f32 	%fd1889, %f4891;
	add.f64 	%fd1890, %fd1889, %fd1889;
	cvt.f64.f32 	%fd1891, %f4854;
	sub.f64 	%fd1892, %fd1890, %fd1891;
	fma.rn.f64 	%fd1893, %fd1889, 0dBFC70A3D80000000, %fd1892;
	cvt.rn.f32.f64 	%f4893, %fd1893;
	mov.f32 	%f4854, %f4891;
$L__BB0_765:
	mov.f32 	%f4895, 0f00000000;
	@%p1 bra 	$L__BB0_767;
	cvt.f64.f32 	%fd1894, %f4893;
	add.f64 	%fd1895, %fd1894, %fd1894;
	cvt.f64.f32 	%fd1896, %f4854;
	sub.f64 	%fd1897, %fd1895, %fd1896;
	fma.rn.f64 	%fd1898, %fd1894, 0dBFC70A3D80000000, %fd1897;
	cvt.rn.f32.f64 	%f4895, %fd1898;
	mov.f32 	%f4854, %f4893;
$L__BB0_767:
	mov.f32 	%f4897, 0f00000000;
	@%p1 bra 	$L__BB0_769;
	cvt.f64.f32 	%fd1899, %f4895;
	add.f64 	%fd1900, %fd1899, %fd1899;
	cvt.f64.f32 	%fd1901, %f4854;
	sub.f64 	%fd1902, %fd1900, %fd1901;
	fma.rn.f64 	%fd1903, %fd1899, 0dBFC70A3D80000000, %fd1902;
	cvt.rn.f32.f64 	%f4897, %fd1903;
	mov.f32 	%f4854, %f4895;
$L__BB0_769:
	mov.f32 	%f4899, 0f00000000;
	@%p1 bra 	$L__BB0_771;
	cvt.f64.f32 	%fd1904, %f4897;
	add.f64 	%fd1905, %fd1904, %fd1904;
	cvt.f64.f32 	%fd1906, %f4854;
	sub.f64 	%fd1907, %fd1905, %fd1906;
	fma.rn.f64 	%fd1908, %fd1904, 0dBFC70A3D80000000, %fd1907;
	cvt.rn.f32.f64 	%f4899, %fd1908;
	mov.f32 	%f4854, %f4897;
$L__BB0_771:
	mov.f32 	%f4901, 0f00000000;
	@%p1 bra 	$L__BB0_773;
	cvt.f64.f32 	%fd1909, %f4899;
	add.f64 	%fd1910, %fd1909, %fd1909;
	cvt.f64.f32 	%fd1911, %f4854;
	sub.f64 	%fd1912, %fd1910, %fd1911;
	fma.rn.f64 	%fd1913, %fd1909, 0dBFC70A3D80000000, %fd1912;
	cvt.rn.f32.f64 	%f4901, %fd1913;
	mov.f32 	%f4854, %f4899;
$L__BB0_773:
	mov.f32 	%f4903, 0f00000000;
	@%p1 bra 	$L__BB0_775;
	cvt.f64.f32 	%fd1914, %f4901;
	add.f64 	%fd1915, %fd1914, %fd1914;
	cvt.f64.f32 	%fd1916, %f4854;
	sub.f64 	%fd1917, %fd1915, %fd1916;
	fma.rn.f64 	%fd1918, %fd1914, 0dBFC70A3D80000000, %fd1917;
	cvt.rn.f32.f64 	%f4903, %fd1918;
	mov.f32 	%f4854, %f4901;
$L__BB0_775:
	mov.f32 	%f4905, 0f00000000;
	@%p1 bra 	$L__BB0_777;
	cvt.f64.f32 	%fd1919, %f4903;
	add.f64 	%fd1920, %fd1919, %fd1919;
	cvt.f64.f32 	%fd1921, %f4854;
	sub.f64 	%fd1922, %fd1920, %fd1921;
	fma.rn.f64 	%fd1923, %fd1919, 0dBFC70A3D80000000, %fd1922;
	cvt.rn.f32.f64 	%f4905, %fd1923;
	mov.f32 	%f4854, %f4903;
$L__BB0_777:
	mov.f32 	%f4907, 0f00000000;
	@%p1 bra 	$L__BB0_779;
	cvt.f64.f32 	%fd1924, %f4905;
	add.f64 	%fd1925, %fd1924, %fd1924;
	cvt.f64.f32 	%fd1926, %f4854;
	sub.f64 	%fd1927, %fd1925, %fd1926;
	fma.rn.f64 	%fd1928, %fd1924, 0dBFC70A3D80000000, %fd1927;
	cvt.rn.f32.f64 	%f4907, %fd1928;
	mov.f32 	%f4854, %f4905;
$L__BB0_779:
	mov.f32 	%f4909, 0f00000000;
	@%p1 bra 	$L__BB0_781;
	cvt.f64.f32 	%fd1929, %f4907;
	add.f64 	%fd1930, %fd1929, %fd1929;
	cvt.f64.f32 	%fd1931, %f4854;
	sub.f64 	%fd1932, %fd1930, %fd1931;
	fma.rn.f64 	%fd1933, %fd1929, 0dBFC70A3D80000000, %fd1932;
	cvt.rn.f32.f64 	%f4909, %fd1933;
	mov.f32 	%f4854, %f4907;
$L__BB0_781:
	mov.f32 	%f4911, 0f00000000;
	@%p1 bra 	$L__BB0_783;
	cvt.f64.f32 	%fd1934, %f4909;
	add.f64 	%fd1935, %fd1934, %fd1934;
	cvt.f64.f32 	%fd1936, %f4854;
	sub.f64 	%fd1937, %fd1935, %fd1936;
	fma.rn.f64 	%fd1938, %fd1934, 0dBFC70A3D80000000, %fd1937;
	cvt.rn.f32.f64 	%f4911, %fd1938;
	mov.f32 	%f4854, %f4909;
$L__BB0_783:
	mov.f32 	%f4913, 0f00000000;
	@%p1 bra 	$L__BB0_785;
	cvt.f64.f32 	%fd1939, %f4911;
	add.f64 	%fd1940, %fd1939, %fd1939;
	cvt.f64.f32 	%fd1941, %f4854;
	sub.f64 	%fd1942, %fd1940, %fd1941;
	fma.rn.f64 	%fd1943, %fd1939, 0dBFC70A3D80000000, %fd1942;
	cvt.rn.f32.f64 	%f4913, %fd1943;
	mov.f32 	%f4854, %f4911;
$L__BB0_785:
	mov.f32 	%f4915, 0f00000000;
	@%p1 bra 	$L__BB0_787;
	cvt.f64.f32 	%fd1944, %f4913;
	add.f64 	%fd1945, %fd1944, %fd1944;
	cvt.f64.f32 	%fd1946, %f4854;
	sub.f64 	%fd1947, %fd1945, %fd1946;
	fma.rn.f64 	%fd1948, %fd1944, 0dBFC70A3D80000000, %fd1947;
	cvt.rn.f32.f64 	%f4915, %fd1948;
	mov.f32 	%f4854, %f4913;
$L__BB0_787:
	mov.f32 	%f4917, 0f00000000;
	@%p1 bra 	$L__BB0_789;
	cvt.f64.f32 	%fd1949, %f4915;
	add.f64 	%fd1950, %fd1949, %fd1949;
	cvt.f64.f32 	%fd1951, %f4854;
	sub.f64 	%fd1952, %fd1950, %fd1951;
	fma.rn.f64 	%fd1953, %fd1949, 0dBFC70A3D80000000, %fd1952;
	cvt.rn.f32.f64 	%f4917, %fd1953;
	mov.f32 	%f4854, %f4915;
$L__BB0_789:
	mov.f32 	%f4919, 0f00000000;
	@%p1 bra 	$L__BB0_791;
	cvt.f64.f32 	%fd1954, %f4917;
	add.f64 	%fd1955, %fd1954, %fd1954;
	cvt.f64.f32 	%fd1956, %f4854;
	sub.f64 	%fd1957, %fd1955, %fd1956;
	fma.rn.f64 	%fd1958, %fd1954, 0dBFC70A3D80000000, %fd1957;
	cvt.rn.f32.f64 	%f4919, %fd1958;
	mov.f32 	%f4854, %f4917;
$L__BB0_791:
	mov.f32 	%f4921, 0f00000000;
	@%p1 bra 	$L__BB0_793;
	cvt.f64.f32 	%fd1959, %f4919;
	add.f64 	%fd1960, %fd1959, %fd1959;
	cvt.f64.f32 	%fd1961, %f4854;
	sub.f64 	%fd1962, %fd1960, %fd1961;
	fma.rn.f64 	%fd1963, %fd1959, 0dBFC70A3D80000000, %fd1962;
	cvt.rn.f32.f64 	%f4921, %fd1963;
	mov.f32 	%f4854, %f4919;
$L__BB0_793:
	mov.f32 	%f4923, 0f00000000;
	@%p1 bra 	$L__BB0_795;
	cvt.f64.f32 	%fd1964, %f4921;
	add.f64 	%fd1965, %fd1964, %fd1964;
	cvt.f64.f32 	%fd1966, %f4854;
	sub.f64 	%fd1967, %fd1965, %fd1966;
	fma.rn.f64 	%fd1968, %fd1964, 0dBFC70A3D80000000, %fd1967;
	cvt.rn.f32.f64 	%f4923, %fd1968;
	mov.f32 	%f4854, %f4921;
$L__BB0_795:
	mov.f32 	%f4925, 0f00000000;
	@%p1 bra 	$L__BB0_797;
	cvt.f64.f32 	%fd1969, %f4923;
	add.f64 	%fd1970, %fd1969, %fd1969;
	cvt.f64.f32 	%fd1971, %f4854;
	sub.f64 	%fd1972, %fd1970, %fd1971;
	fma.rn.f64 	%fd1973, %fd1969, 0dBFC70A3D80000000, %fd1972;
	cvt.rn.f32.f64 	%f4925, %fd1973;
	mov.f32 	%f4854, %f4923;
$L__BB0_797:
	mov.f32 	%f4927, 0f00000000;
	@%p1 bra 	$L__BB0_799;
	cvt.f64.f32 	%fd1974, %f4925;
	add.f64 	%fd1975, %fd1974, %fd1974;
	cvt.f64.f32 	%fd1976, %f4854;
	sub.f64 	%fd1977, %fd1975, %fd1976;
	fma.rn.f64 	%fd1978, %fd1974, 0dBFC70A3D80000000, %fd1977;
	cvt.rn.f32.f64 	%f4927, %fd1978;
	mov.f32 	%f4854, %f4925;
$L__BB0_799:
	mov.f32 	%f4929, 0f00000000;
	@%p1 bra 	$L__BB0_801;
	cvt.f64.f32 	%fd1979, %f4927;
	add.f64 	%fd1980, %fd1979, %fd1979;
	cvt.f64.f32 	%fd1981, %f4854;
	sub.f64 	%fd1982, %fd1980, %fd1981;
	fma.rn.f64 	%fd1983, %fd1979, 0dBFC70A3D80000000, %fd1982;
	cvt.rn.f32.f64 	%f4929, %fd1983;
	mov.f32 	%f4854, %f4927;
$L__BB0_801:
	mov.f32 	%f4931, 0f00000000;
	@%p1 bra 	$L__BB0_803;
	cvt.f64.f32 	%fd1984, %f4929;
	add.f64 	%fd1985, %fd1984, %fd1984;
	cvt.f64.f32 	%fd1986, %f4854;
	sub.f64 	%fd1987, %fd1985, %fd1986;
	fma.rn.f64 	%fd1988, %fd1984, 0dBFC70A3D80000000, %fd1987;
	cvt.rn.f32.f64 	%f4931, %fd1988;
	mov.f32 	%f4854, %f4929;
$L__BB0_803:
	mov.f32 	%f4933, 0f00000000;
	@%p1 bra 	$L__BB0_805;
	cvt.f64.f32 	%fd1989, %f4931;
	add.f64 	%fd1990, %fd1989, %fd1989;
	cvt.f64.f32 	%fd1991, %f4854;
	sub.f64 	%fd1992, %fd1990, %fd1991;
	fma.rn.f64 	%fd1993, %fd1989, 0dBFC70A3D80000000, %fd1992;
	cvt.rn.f32.f64 	%f4933, %fd1993;
	mov.f32 	%f4854, %f4931;
$L__BB0_805:
	mov.f32 	%f4935, 0f00000000;
	@%p1 bra 	$L__BB0_807;
	cvt.f64.f32 	%fd1994, %f4933;
	add.f64 	%fd1995, %fd1994, %fd1994;
	cvt.f64.f32 	%fd1996, %f4854;
	sub.f64 	%fd1997, %fd1995, %fd1996;
	fma.rn.f64 	%fd1998, %fd1994, 0dBFC70A3D80000000, %fd1997;
	cvt.rn.f32.f64 	%f4935, %fd1998;
	mov.f32 	%f4854, %f4933;
$L__BB0_807:
	mov.f32 	%f4937, 0f00000000;
	@%p1 bra 	$L__BB0_809;
	cvt.f64.f32 	%fd1999, %f4935;
	add.f64 	%fd2000, %fd1999, %fd1999;
	cvt.f64.f32 	%fd2001, %f4854;
	sub.f64 	%fd2002, %fd2000, %fd2001;
	fma.rn.f64 	%fd2003, %fd1999, 0dBFC70A3D80000000, %fd2002;
	cvt.rn.f32.f64 	%f4937, %fd2003;
	mov.f32 	%f4854, %f4935;
$L__BB0_809:
	mov.f32 	%f4939, 0f00000000;
	@%p1 bra 	$L__BB0_811;
	cvt.f64.f32 	%fd2004, %f4937;
	add.f64 	%fd2005, %fd2004, %fd2004;
	cvt.f64.f32 	%fd2006, %f4854;
	sub.f64 	%fd2007, %fd2005, %fd2006;
	fma.rn.f64 	%fd2008, %fd2004, 0dBFC70A3D80000000, %fd2007;
	cvt.rn.f32.f64 	%f4939, %fd2008;
	mov.f32 	%f4854, %f4937;
$L__BB0_811:
	mov.f32 	%f4941, 0f00000000;
	@%p1 bra 	$L__BB0_813;
	cvt.f64.f32 	%fd2009, %f4939;
	add.f64 	%fd2010, %fd2009, %fd2009;
	cvt.f64.f32 	%fd2011, %f4854;
	sub.f64 	%fd2012, %fd2010, %fd2011;
	fma.rn.f64 	%fd2013, %fd2009, 0dBFC70A3D80000000, %fd2012;
	cvt.rn.f32.f64 	%f4941, %fd2013;
	mov.f32 	%f4854, %f4939;
$L__BB0_813:
	mov.f32 	%f4943, 0f00000000;
	@%p1 bra 	$L__BB0_815;
	cvt.f64.f32 	%fd2014, %f4941;
	add.f64 	%fd2015, %fd2014, %fd2014;
	cvt.f64.f32 	%fd2016, %f4854;
	sub.f64 	%fd2017, %fd2015, %fd2016;
	fma.rn.f64 	%fd2018, %fd2014, 0dBFC70A3D80000000, %fd2017;
	cvt.rn.f32.f64 	%f4943, %fd2018;
	mov.f32 	%f4854, %f4941;
$L__BB0_815:
	mov.f32 	%f4945, 0f00000000;
	@%p1 bra 	$L__BB0_817;
	cvt.f64.f32 	%fd2019, %f4943;
	add.f64 	%fd2020, %fd2019, %fd2019;
	cvt.f64.f32 	%fd2021, %f4854;
	sub.f64 	%fd2022, %fd2020, %fd2021;
	fma.rn.f64 	%fd2023, %fd2019, 0dBFC70A3D80000000, %fd2022;
	cvt.rn.f32.f64 	%f4945, %fd2023;
	mov.f32 	%f4854, %f4943;
$L__BB0_817:
	mov.f32 	%f4947, 0f00000000;
	@%p1 bra 	$L__BB0_819;
	cvt.f64.f32 	%fd2024, %f4945;
	add.f64 	%fd2025, %fd2024, %fd2024;
	cvt.f64.f32 	%fd2026, %f4854;
	sub.f64 	%fd2027, %fd2025, %fd2026;
	fma.rn.f64 	%fd2028, %fd2024, 0dBFC70A3D80000000, %fd2027;
	cvt.rn.f32.f64 	%f4947, %fd2028;
	mov.f32 	%f4854, %f4945;
$L__BB0_819:
	mov.f32 	%f4949, 0f00000000;
	@%p1 bra 	$L__BB0_821;
	cvt.f64.f32 	%fd2029, %f4947;
	add.f64 	%fd2030, %fd2029, %fd2029;
	cvt.f64.f32 	%fd2031, %f4854;
	sub.f64 	%fd2032, %fd2030, %fd2031;
	fma.rn.f64 	%fd2033, %fd2029, 0dBFC70A3D80000000, %fd2032;
	cvt.rn.f32.f64 	%f4949, %fd2033;
	mov.f32 	%f4854, %f4947;
$L__BB0_821:
	mov.f32 	%f4951, 0f00000000;
	@%p1 bra 	$L__BB0_823;
	cvt.f64.f32 	%fd2034, %f4949;
	add.f64 	%fd2035, %fd2034, %fd2034;
	cvt.f64.f32 	%fd2036, %f4854;
	sub.f64 	%fd2037, %fd2035, %fd2036;
	fma.rn.f64 	%fd2038, %fd2034, 0dBFC70A3D80000000, %fd2037;
	cvt.rn.f32.f64 	%f4951, %fd2038;
	mov.f32 	%f4854, %f4949;
$L__BB0_823:
	mov.f32 	%f4953, 0f00000000;
	@%p1 bra 	$L__BB0_825;
	cvt.f64.f32 	%fd2039, %f4951;
	add.f64 	%fd2040, %fd2039, %fd2039;
	cvt.f64.f32 	%fd2041, %f4854;
	sub.f64 	%fd2042, %fd2040, %fd2041;
	fma.rn.f64 	%fd2043, %fd2039, 0dBFC70A3D80000000, %fd2042;
	cvt.rn.f32.f64 	%f4953, %fd2043;
	mov.f32 	%f4854, %f4951;
$L__BB0_825:
	mov.f32 	%f4955, 0f00000000;
	@%p1 bra 	$L__BB0_827;
	cvt.f64.f32 	%fd2044, %f4953;
	add.f64 	%fd2045, %fd2044, %fd2044;
	cvt.f64.f32 	%fd2046, %f4854;
	sub.f64 	%fd2047, %fd2045, %fd2046;
	fma.rn.f64 	%fd2048, %fd2044, 0dBFC70A3D80000000, %fd2047;
	cvt.rn.f32.f64 	%f4955, %fd2048;
	mov.f32 	%f4854, %f4953;
$L__BB0_827:
	mov.f32 	%f4957, 0f00000000;
	@%p1 bra 	$L__BB0_829;
	cvt.f64.f32 	%fd2049, %f4955;
	add.f64 	%fd2050, %fd2049, %fd2049;
	cvt.f64.f32 	%fd2051, %f4854;
	sub.f64 	%fd2052, %fd2050, %fd2051;
	fma.rn.f64 	%fd2053, %fd2049, 0dBFC70A3D80000000, %fd2052;
	cvt.rn.f32.f64 	%f4957, %fd2053;
	mov.f32 	%f4854, %f4955;
$L__BB0_829:
	mov.f32 	%f4959, 0f00000000;
	@%p1 bra 	$L__BB0_831;
	cvt.f64.f32 	%fd2054, %f4957;
	add.f64 	%fd2055, %fd2054, %fd2054;
	cvt.f64.f32 	%fd2056, %f4854;
	sub.f64 	%fd2057, %fd2055, %fd2056;
	fma.rn.f64 	%fd2058, %fd2054, 0dBFC70A3D80000000, %fd2057;
	cvt.rn.f32.f64 	%f4959, %fd2058;
	mov.f32 	%f4854, %f4957;
$L__BB0_831:
	mov.f32 	%f4961, 0f00000000;
	@%p1 bra 	$L__BB0_833;
	cvt.f64.f32 	%fd2059, %f4959;
	add.f64 	%fd2060, %fd2059, %fd2059;
	cvt.f64.f32 	%fd2061, %f4854;
	sub.f64 	%fd2062, %fd2060, %fd2061;
	fma.rn.f64 	%fd2063, %fd2059, 0dBFC70A3D80000000, %fd2062;
	cvt.rn.f32.f64 	%f4961, %fd2063;
	mov.f32 	%f4854, %f4959;
$L__BB0_833:
	mov.f32 	%f4963, 0f00000000;
	@%p1 bra 	$L__BB0_835;
	cvt.f64.f32 	%fd2064, %f4961;
	add.f64 	%fd2065, %fd2064, %fd2064;
	cvt.f64.f32 	%fd2066, %f4854;
	sub.f64 	%fd2067, %fd2065, %fd2066;
	fma.rn.f64 	%fd2068, %fd2064, 0dBFC70A3D80000000, %fd2067;
	cvt.rn.f32.f64 	%f4963, %fd2068;
	mov.f32 	%f4854, %f4961;
$L__BB0_835:
	mov.f32 	%f4965, 0f00000000;
	@%p1 bra 	$L__BB0_837;
	cvt.f64.f32 	%fd2069, %f4963;
	add.f64 	%fd2070, %fd2069, %fd2069;
	cvt.f64.f32 	%fd2071, %f4854;
	sub.f64 	%fd2072, %fd2070, %fd2071;
	fma.rn.f64 	%fd2073, %fd2069, 0dBFC70A3D80000000, %fd2072;
	cvt.rn.f32.f64 	%f4965, %fd2073;
	mov.f32 	%f4854, %f4963;
$L__BB0_837:
	mov.f32 	%f4967, 0f00000000;
	@%p1 bra 	$L__BB0_839;
	cvt.f64.f32 	%fd2074, %f4965;
	add.f64 	%fd2075, %fd2074, %fd2074;
	cvt.f64.f32 	%fd2076, %f4854;
	sub.f64 	%fd2077, %fd2075, %fd2076;
	fma.rn.f64 	%fd2078, %fd2074, 0dBFC70A3D80000000, %fd2077;
	cvt.rn.f32.f64 	%f4967, %fd2078;
	mov.f32 	%f4854, %f4965;
$L__BB0_839:
	mov.f32 	%f4969, 0f00000000;
	@%p1 bra 	$L__BB0_841;
	cvt.f64.f32 	%fd2079, %f4967;
	add.f64 	%fd2080, %fd2079, %fd2079;
	cvt.f64.f32 	%fd2081, %f4854;
	sub.f64 	%fd2082, %fd2080, %fd2081;
	fma.rn.f64 	%fd2083, %fd2079, 0dBFC70A3D80000000, %fd2082;
	cvt.rn.f32.f64 	%f4969, %fd2083;
	mov.f32 	%f4854, %f4967;
$L__BB0_841:
	mov.f32 	%f4971, 0f00000000;
	@%p1 bra 	$L__BB0_843;
	cvt.f64.f32 	%fd2084, %f4969;
	add.f64 	%fd2085, %fd2084, %fd2084;
	cvt.f64.f32 	%fd2086, %f4854;
	sub.f64 	%fd2087, %fd2085, %fd2086;
	fma.rn.f64 	%fd2088, %fd2084, 0dBFC70A3D80000000, %fd2087;
	cvt.rn.f32.f64 	%f4971, %fd2088;
	mov.f32 	%f4854, %f4969;
$L__BB0_843:
	mov.f32 	%f4973, 0f00000000;
	@%p1 bra 	$L__BB0_845;
	cvt.f64.f32 	%fd2089, %f4971;
	add.f64 	%fd2090, %fd2089, %fd2089;
	cvt.f64.f32 	%fd2091, %f4854;
	sub.f64 	%fd2092, %fd2090, %fd2091;
	fma.rn.f64 	%fd2093, %fd2089, 0dBFC70A3D80000000, %fd2092;
	cvt.rn.f32.f64 	%f4973, %fd2093;
	mov.f32 	%f4854, %f4971;
$L__BB0_845:
	mov.f32 	%f4975, 0f00000000;
	@%p1 bra 	$L__BB0_847;
	cvt.f64.f32 	%fd2094, %f4973;
	add.f64 	%fd2095, %fd2094, %fd2094;
	cvt.f64.f32 	%fd2096, %f4854;
	sub.f64 	%fd2097, %fd2095, %fd2096;
	fma.rn.f64 	%fd2098, %fd2094, 0dBFC70A3D80000000, %fd2097;
	cvt.rn.f32.f64 	%f4975, %fd2098;
	mov.f32 	%f4854, %f4973;
$L__BB0_847:
	mov.f32 	%f4977, 0f00000000;
	@%p1 bra 	$L__BB0_849;
	cvt.f64.f32 	%fd2099, %f4975;
	add.f64 	%fd2100, %fd2099, %fd2099;
	cvt.f64.f32 	%fd2101, %f4854;
	sub.f64 	%fd2102, %fd2100, %fd2101;
	fma.rn.f64 	%fd2103, %fd2099, 0dBFC70A3D80000000, %fd2102;
	cvt.rn.f32.f64 	%f4977, %fd2103;
	mov.f32 	%f4854, %f4975;
$L__BB0_849:
	mov.f32 	%f4979, 0f00000000;
	@%p1 bra 	$L__BB0_851;
	cvt.f64.f32 	%fd2104, %f4977;
	add.f64 	%fd2105, %fd2104, %fd2104;
	cvt.f64.f32 	%fd2106, %f4854;
	sub.f64 	%fd2107, %fd2105, %fd2106;
	fma.rn.f64 	%fd2108, %fd2104, 0dBFC70A3D80000000, %fd2107;
	cvt.rn.f32.f64 	%f4979, %fd2108;
	mov.f32 	%f4854, %f4977;
$L__BB0_851:
	mov.f32 	%f4981, 0f00000000;
	@%p1 bra 	$L__BB0_853;
	cvt.f64.f32 	%fd2109, %f4979;
	add.f64 	%fd2110, %fd2109, %fd2109;
	cvt.f64.f32 	%fd2111, %f4854;
	sub.f64 	%fd2112, %fd2110, %fd2111;
	fma.rn.f64 	%fd2113, %fd2109, 0dBFC70A3D80000000, %fd2112;
	cvt.rn.f32.f64 	%f4981, %fd2113;
	mov.f32 	%f4854, %f4979;
$L__BB0_853:
	mov.f32 	%f4983, 0f00000000;
	@%p1 bra 	$L__BB0_855;
	cvt.f64.f32 	%fd2114, %f4981;
	add.f64 	%fd2115, %fd2114, %fd2114;
	cvt.f64.f32 	%fd2116, %f4854;
	sub.f64 	%fd2117, %fd2115, %fd2116;
	fma.rn.f64 	%fd2118, %fd2114, 0dBFC70A3D80000000, %fd2117;
	cvt.rn.f32.f64 	%f4983, %fd2118;
	mov.f32 	%f4854, %f4981;
$L__BB0_855:
	mov.f32 	%f4985, 0f00000000;
	@%p1 bra 	$L__BB0_857;
	cvt.f64.f32 	%fd2119, %f4983;
	add.f64 	%fd2120, %fd2119, %fd2119;
	cvt.f64.f32 	%fd2121, %f4854;
	sub.f64 	%fd2122, %fd2120, %fd2121;
	fma.rn.f64 	%fd2123, %fd2119, 0dBFC70A3D80000000, %fd2122;
	cvt.rn.f32.f64 	%f4985, %fd2123;
	mov.f32 	%f4854, %f4983;
$L__BB0_857:
	mov.f32 	%f4987, 0f00000000;
	@%p1 bra 	$L__BB0_859;
	cvt.f64.f32 	%fd2124, %f4985;
	add.f64 	%fd2125, %fd2124, %fd2124;
	cvt.f64.f32 	%fd2126, %f4854;
	sub.f64 	%fd2127, %fd2125, %fd2126;
	fma.rn.f64 	%fd2128, %fd2124, 0dBFC70A3D80000000, %fd2127;
	cvt.rn.f32.f64 	%f4987, %fd2128;
	mov.f32 	%f4854, %f4985;
$L__BB0_859:
	mov.f32 	%f4989, 0f00000000;
	@%p1 bra 	$L__BB0_861;
	cvt.f64.f32 	%fd2129, %f4987;
	add.f64 	%fd2130, %fd2129, %fd2129;
	cvt.f64.f32 	%fd2131, %f4854;
	sub.f64 	%fd2132, %fd2130, %fd2131;
	fma.rn.f64 	%fd2133, %fd2129, 0dBFC70A3D80000000, %fd2132;
	cvt.rn.f32.f64 	%f4989, %fd2133;
	mov.f32 	%f4854, %f4987;
$L__BB0_861:
	mov.f32 	%f4991, 0f00000000;
	@%p1 bra 	$L__BB0_863;
	cvt.f64.f32 	%fd2134, %f4989;
	add.f64 	%fd2135, %fd2134, %fd2134;
	cvt.f64.f32 	%fd2136, %f4854;
	sub.f64 	%fd2137, %fd2135, %fd2136;
	fma.rn.f64 	%fd2138, %fd2134, 0dBFC70A3D80000000, %fd2137;
	cvt.rn.f32.f64 	%f4991, %fd2138;
	mov.f32 	%f4854, %f4989;
$L__BB0_863:
	mov.f32 	%f4993, 0f00000000;
	@%p1 bra 	$L__BB0_865;
	cvt.f64.f32 	%fd2139, %f4991;
	add.f64 	%fd2140, %fd2139, %fd2139;
	cvt.f64.f32 	%fd2141, %f4854;
	sub.f64 	%fd2142, %fd2140, %fd2141;
	fma.rn.f64 	%fd2143, %fd2139, 0dBFC70A3D80000000, %fd2142;
	cvt.rn.f32.f64 	%f4993, %fd2143;
	mov.f32 	%f4854, %f4991;
$L__BB0_865:
	mov.f32 	%f4995, 0f00000000;
	@%p1 bra 	$L__BB0_867;
	cvt.f64.f32 	%fd2144, %f4993;
	add.f64 	%fd2145, %fd2144, %fd2144;
	cvt.f64.f32 	%fd2146, %f4854;
	sub.f64 	%fd2147, %fd2145, %fd2146;
	fma.rn.f64 	%fd2148, %fd2144, 0dBFC70A3D80000000, %fd2147;
	cvt.rn.f32.f64 	%f4995, %fd2148;
	mov.f32 	%f4854, %f4993;
$L__BB0_867:
	mov.f32 	%f4997, 0f00000000;
	@%p1 bra 	$L__BB0_869;
	cvt.f64.f32 	%fd2149, %f4995;
	add.f64 	%fd2150, %fd2149, %fd2149;
	cvt.f64.f32 	%fd2151, %f4854;
	sub.f64 	%fd2152, %fd2150, %fd2151;
	fma.rn.f64 	%fd2153, %fd2149, 0dBFC70A3D80000000, %fd2152;
	cvt.rn.f32.f64 	%f4997, %fd2153;
	mov.f32 	%f4854, %f4995;
$L__BB0_869:
	mov.f32 	%f4999, 0f00000000;
	@%p1 bra 	$L__BB0_871;
	cvt.f64.f32 	%fd2154, %f4997;
	add.f64 	%fd2155, %fd2154, %fd2154;
	cvt.f64.f32 	%fd2156, %f4854;
	sub.f64 	%fd2157, %fd2155, %fd2156;
	fma.rn.f64 	%fd2158, %fd2154, 0dBFC70A3D80000000, %fd2157;
	cvt.rn.f32.f64 	%f4999, %fd2158;
	mov.f32 	%f4854, %f4997;
$L__BB0_871:
	mov.f32 	%f5001, 0f00000000;
	@%p1 bra 	$L__BB0_873;
	cvt.f64.f32 	%fd2159, %f4999;
	add.f64 	%fd2160, %fd2159, %fd2159;
	cvt.f64.f32 	%fd2161, %f4854;
	sub.f64 	%fd2162, %fd2160, %fd2161;
	fma.rn.f64 	%fd2163, %fd2159, 0dBFC70A3D80000000, %fd2162;
	cvt.rn.f32.f64 	%f5001, %fd2163;
	mov.f32 	%f4854, %f4999;
$L__BB0_873:
	mov.f32 	%f5003, 0f00000000;
	@%p1 bra 	$L__BB0_875;
	cvt.f64.f32 	%fd2164, %f5001;
	add.f64 	%fd2165, %fd2164, %fd2164;
	cvt.f64.f32 	%fd2166, %f4854;
	sub.f64 	%fd2167, %fd2165, %fd2166;
	fma.rn.f64 	%fd2168, %fd2164, 0dBFC70A3D80000000, %fd2167;
	cvt.rn.f32.f64 	%f5003, %fd2168;
	mov.f32 	%f4854, %f5001;
$L__BB0_875:
	mov.f32 	%f5005, 0f00000000;
	@%p1 bra 	$L__BB0_877;
	cvt.f64.f32 	%fd2169, %f5003;
	add.f64 	%fd2170, %fd2169, %fd2169;
	cvt.f64.f32 	%fd2171, %f4854;
	sub.f64 	%fd2172, %fd2170, %fd2171;
	fma.rn.f64 	%fd2173, %fd2169, 0dBFC70A3D80000000, %fd2172;
	cvt.rn.f32.f64 	%f5005, %fd2173;
	mov.f32 	%f4854, %f5003;
$L__BB0_877:
	mov.f32 	%f5007, 0f00000000;
	@%p1 bra 	$L__BB0_879;
	cvt.f64.f32 	%fd2174, %f5005;
	add.f64 	%fd2175, %fd2174, %fd2174;
	cvt.f64.f32 	%fd2176, %f4854;
	sub.f64 	%fd2177, %fd2175, %fd2176;
	fma.rn.f64 	%fd2178, %fd2174, 0dBFC70A3D80000000, %fd2177;
	cvt.rn.f32.f64 	%f5007, %fd2178;
	mov.f32 	%f4854, %f5005;
$L__BB0_879:
	mov.f32 	%f5009, 0f00000000;
	@%p1 bra 	$L__BB0_881;
	cvt.f64.f32 	%fd2179, %f5007;
	add.f64 	%fd2180, %fd2179, %fd2179;
	cvt.f64.f32 	%fd2181, %f4854;
	sub.f64 	%fd2182, %fd2180, %fd2181;
	fma.rn.f64 	%fd2183, %fd2179, 0dBFC70A3D80000000, %fd2182;
	cvt.rn.f32.f64 	%f5009, %fd2183;
	mov.f32 	%f4854, %f5007;
$L__BB0_881:
	mov.f32 	%f5011, 0f00000000;
	@%p1 bra 	$L__BB0_883;
	cvt.f64.f32 	%fd2184, %f5009;
	add.f64 	%fd2185, %fd2184, %fd2184;
	cvt.f64.f32 	%fd2186, %f4854;
	sub.f64 	%fd2187, %fd2185, %fd2186;
	fma.rn.f64 	%fd2188, %fd2184, 0dBFC70A3D80000000, %fd2187;
	cvt.rn.f32.f64 	%f5011, %fd2188;
	mov.f32 	%f4854, %f5009;
$L__BB0_883:
	mov.f32 	%f5013, 0f00000000;
	@%p1 bra 	$L__BB0_885;
	cvt.f64.f32 	%fd2189, %f5011;
	add.f64 	%fd2190, %fd2189, %fd2189;
	cvt.f64.f32 	%fd2191, %f4854;
	sub.f64 	%fd2192, %fd2190, %fd2191;
	fma.rn.f64 	%fd2193, %fd2189, 0dBFC70A3D80000000, %fd2192;
	cvt.rn.f32.f64 	%f5013, %fd2193;
	mov.f32 	%f4854, %f5011;
$L__BB0_885:
	mov.f32 	%f5015, 0f00000000;
	@%p1 bra 	$L__BB0_887;
	cvt.f64.f32 	%fd2194, %f5013;
	add.f64 	%fd2195, %fd2194, %fd2194;
	cvt.f64.f32 	%fd2196, %f4854;
	sub.f64 	%fd2197, %fd2195, %fd2196;
	fma.rn.f64 	%fd2198, %fd2194, 0dBFC70A3D80000000, %fd2197;
	cvt.rn.f32.f64 	%f5015, %fd2198;
	mov.f32 	%f4854, %f5013;
$L__BB0_887:
	mov.f32 	%f5017, 0f00000000;
	@%p1 bra 	$L__BB0_889;
	cvt.f64.f32 	%fd2199, %f5015;
	add.f64 	%fd2200, %fd2199, %fd2199;
	cvt.f64.f32 	%fd2201, %f4854;
	sub.f64 	%fd2202, %fd2200, %fd2201;
	fma.rn.f64 	%fd2203, %fd2199, 0dBFC70A3D80000000, %fd2202;
	cvt.rn.f32.f64 	%f5017, %fd2203;
	mov.f32 	%f4854, %f5015;
$L__BB0_889:
	mov.f32 	%f5019, 0f00000000;
	@%p1 bra 	$L__BB0_891;
	cvt.f64.f32 	%fd2204, %f5017;
	add.f64 	%fd2205, %fd2204, %fd2204;
	cvt.f64.f32 	%fd2206, %f4854;
	sub.f64 	%fd2207, %fd2205, %fd2206;
	fma.rn.f64 	%fd2208, %fd2204, 0dBFC70A3D80000000, %fd2207;
	cvt.rn.f32.f64 	%f5019, %fd2208;
	mov.f32 	%f4854, %f5017;
$L__BB0_891:
	mov.f32 	%f5021, 0f00000000;
	@%p1 bra 	$L__BB0_893;
	cvt.f64.f32 	%fd2209, %f5019;
	add.f64 	%fd2210, %fd2209, %fd2209;
	cvt.f64.f32 	%fd2211, %f4854;
	sub.f64 	%fd2212, %fd2210, %fd2211;
	fma.rn.f64 	%fd2213, %fd2209, 0dBFC70A3D80000000, %fd2212;
	cvt.rn.f32.f64 	%f5021, %fd2213;
	mov.f32 	%f4854, %f5019;
$L__BB0_893:
	mov.f32 	%f5023, 0f00000000;
	@%p1 bra 	$L__BB0_895;
	cvt.f64.f32 	%fd2214, %f5021;
	add.f64 	%fd2215, %fd2214, %fd2214;
	cvt.f64.f32 	%fd2216, %f4854;
	sub.f64 	%fd2217, %fd2215, %fd2216;
	fma.rn.f64 	%fd2218, %fd2214, 0dBFC70A3D80000000, %fd2217;
	cvt.rn.f32.f64 	%f5023, %fd2218;
	mov.f32 	%f4854, %f5021;
$L__BB0_895:
	mov.f32 	%f5025, 0f00000000;
	@%p1 bra 	$L__BB0_897;
	cvt.f64.f32 	%fd2219, %f5023;
	add.f64 	%fd2220, %fd2219, %fd2219;
	cvt.f64.f32 	%fd2221, %f4854;
	sub.f64 	%fd2222, %fd2220, %fd2221;
	fma.rn.f64 	%fd2223, %fd2219, 0dBFC70A3D80000000, %fd2222;
	cvt.rn.f32.f64 	%f5025, %fd2223;
	mov.f32 	%f4854, %f5023;
$L__BB0_897:
	mov.f32 	%f5027, 0f00000000;
	@%p1 bra 	$L__BB0_899;
	cvt.f64.f32 	%fd2224, %f5025;
	add.f64 	%fd2225, %fd2224, %fd2224;
	cvt.f64.f32 	%fd2226, %f4854;
	sub.f64 	%fd2227, %fd2225, %fd2226;
	fma.rn.f64 	%fd2228, %fd2224, 0dBFC70A3D80000000, %fd2227;
	cvt.rn.f32.f64 	%f5027, %fd2228;
	mov.f32 	%f4854, %f5025;
$L__BB0_899:
	mov.f32 	%f5029, 0f00000000;
	@%p1 bra 	$L__BB0_901;
	cvt.f64.f32 	%fd2229, %f5027;
	add.f64 	%fd2230, %fd2229, %fd2229;
	cvt.f64.f32 	%fd2231, %f4854;
	sub.f64 	%fd2232, %fd2230, %fd2231;
	fma.rn.f64 	%fd2233, %fd2229, 0dBFC70A3D80000000, %fd2232;
	cvt.rn.f32.f64 	%f5029, %fd2233;
	mov.f32 	%f4854, %f5027;
$L__BB0_901:
	mov.f32 	%f5031, 0f00000000;
	@%p1 bra 	$L__BB0_903;
	cvt.f64.f32 	%fd2234, %f5029;
	add.f64 	%fd2235, %fd2234, %fd2234;
	cvt.f64.f32 	%fd2236, %f4854;
	sub.f64 	%fd2237, %fd2235, %fd2236;
	fma.rn.f64 	%fd2238, %fd2234, 0dBFC70A3D80000000, %fd2237;
	cvt.rn.f32.f64 	%f5031, %fd2238;
	mov.f32 	%f4854, %f5029;
$L__BB0_903:
	mov.f32 	%f5033, 0f00000000;
	@%p1 bra 	$L__BB0_905;
	cvt.f64.f32 	%fd2239, %f5031;
	add.f64 	%fd2240, %fd2239, %fd2239;
	cvt.f64.f32 	%fd2241, %f4854;
	sub.f64 	%fd2242, %fd2240, %fd2241;
	fma.rn.f64 	%fd2243, %fd2239, 0dBFC70A3D80000000, %fd2242;
	cvt.rn.f32.f64 	%f5033, %fd2243;
	mov.f32 	%f4854, %f5031;
$L__BB0_905:
	mov.f32 	%f5035, 0f00000000;
	@%p1 bra 	$L__BB0_907;
	cvt.f64.f32 	%fd2244, %f5033;
	add.f64 	%fd2245, %fd2244, %fd2244;
	cvt.f64.f32 	%fd2246, %f4854;
	sub.f64 	%fd2247, %fd2245, %fd2246;
	fma.rn.f64 	%fd2248, %fd2244, 0dBFC70A3D80000000, %fd2247;
	cvt.rn.f32.f64 	%f5035, %fd2248;
	mov.f32 	%f4854, %f5033;
$L__BB0_907:
	mov.f32 	%f5037, 0f00000000;
	@%p1 bra 	$L__BB0_909;
	cvt.f64.f32 	%fd2249, %f5035;
	add.f64 	%fd2250, %fd2249, %fd2249;
	cvt.f64.f32 	%fd2251, %f4854;
	sub.f64 	%fd2252, %fd2250, %fd2251;
	fma.rn.f64 	%fd2253, %fd2249, 0dBFC70A3D80000000, %fd2252;
	cvt.rn.f32.f64 	%f5037, %fd2253;
	mov.f32 	%f4854, %f5035;
$L__BB0_909:
	mov.f32 	%f5039, 0f00000000;
	@%p1 bra 	$L__BB0_911;
	cvt.f64.f32 	%fd2254, %f5037;
	add.f64 	%fd2255, %fd2254, %fd2254;
	cvt.f64.f32 	%fd2256, %f4854;
	sub.f64 	%fd2257, %fd2255, %fd2256;
	fma.rn.f64 	%fd2258, %fd2254, 0dBFC70A3D80000000, %fd2257;
	cvt.rn.f32.f64 	%f5039, %fd2258;
	mov.f32 	%f4854, %f5037;
$L__BB0_911:
	mov.f32 	%f5041, 0f00000000;
	@%p1 bra 	$L__BB0_913;
	cvt.f64.f32 	%fd2259, %f5039;
	add.f64 	%fd2260, %fd2259, %fd2259;
	cvt.f64.f32 	%fd2261, %f4854;
	sub.f64 	%fd2262, %fd2260, %fd2261;
	fma.rn.f64 	%fd2263, %fd2259, 0dBFC70A3D80000000, %fd2262;
	cvt.rn.f32.f64 	%f5041, %fd2263;
	mov.f32 	%f4854, %f5039;
$L__BB0_913:
	mov.f32 	%f5043, 0f00000000;
	@%p1 bra 	$L__BB0_915;
	cvt.f64.f32 	%fd2264, %f5041;
	add.f64 	%fd2265, %fd2264, %fd2264;
	cvt.f64.f32 	%fd2266, %f4854;
	sub.f64 	%fd2267, %fd2265, %fd2266;
	fma.rn.f64 	%fd2268, %fd2264, 0dBFC70A3D80000000, %fd2267;
	cvt.rn.f32.f64 	%f5043, %fd2268;
	mov.f32 	%f4854, %f5041;
$L__BB0_915:
	mov.f32 	%f5045, 0f00000000;
	@%p1 bra 	$L__BB0_917;
	cvt.f64.f32 	%fd2269, %f5043;
	add.f64 	%fd2270, %fd2269, %fd2269;
	cvt.f64.f32 	%fd2271, %f4854;
	sub.f64 	%fd2272, %fd2270, %fd2271;
	fma.rn.f64 	%fd2273, %fd2269, 0dBFC70A3D80000000, %fd2272;
	cvt.rn.f32.f64 	%f5045, %fd2273;
	mov.f32 	%f4854, %f5043;
$L__BB0_917:
	mov.f32 	%f5047, 0f00000000;
	@%p1 bra 	$L__BB0_919;
	cvt.f64.f32 	%fd2274, %f5045;
	add.f64 	%fd2275, %fd2274, %fd2274;
	cvt.f64.f32 	%fd2276, %f4854;
	sub.f64 	%fd2277, %fd2275, %fd2276;
	fma.rn.f64 	%fd2278, %fd2274, 0dBFC70A3D80000000, %fd2277;
	cvt.rn.f32.f64 	%f5047, %fd2278;
	mov.f32 	%f4854, %f5045;
$L__BB0_919:
	mov.f32 	%f5049, 0f00000000;
	@%p1 bra 	$L__BB0_921;
	cvt.f64.f32 	%fd2279, %f5047;
	add.f64 	%fd2280, %fd2279, %fd2279;
	cvt.f64.f32 	%fd2281, %f4854;
	sub.f64 	%fd2282, %fd2280, %fd2281;
	fma.rn.f64 	%fd2283, %fd2279, 0dBFC70A3D80000000, %fd2282;
	cvt.rn.f32.f64 	%f5049, %fd2283;
	mov.f32 	%f4854, %f5047;
$L__BB0_921:
	mov.f32 	%f5051, 0f00000000;
	@%p1 bra 	$L__BB0_923;
	cvt.f64.f32 	%fd2284, %f5049;
	add.f64 	%fd2285, %fd2284, %fd2284;
	cvt.f64.f32 	%fd2286, %f4854;
	sub.f64 	%fd2287, %fd2285, %fd2286;
	fma.rn.f64 	%fd2288, %fd2284, 0dBFC70A3D80000000, %fd2287;
	cvt.rn.f32.f64 	%f5051, %fd2288;
	mov.f32 	%f4854, %f5049;
$L__BB0_923:
	mov.f32 	%f5053, 0f00000000;
	@%p1 bra 	$L__BB0_925;
	cvt.f64.f32 	%fd2289, %f5051;
	add.f64 	%fd2290, %fd2289, %fd2289;
	cvt.f64.f32 	%fd2291, %f4854;
	sub.f64 	%fd2292, %fd2290, %fd2291;
	fma.rn.f64 	%fd2293, %fd2289, 0dBFC70A3D80000000, %fd2292;
	cvt.rn.f32.f64 	%f5053, %fd2293;
	mov.f32 	%f4854, %f5051;
$L__BB0_925:
	mov.f32 	%f5055, 0f00000000;
	@%p1 bra 	$L__BB0_927;
	cvt.f64.f32 	%fd2294, %f5053;
	add.f64 	%fd2295, %fd2294, %fd2294;
	cvt.f64.f32 	%fd2296, %f4854;
	sub.f64 	%fd2297, %fd2295, %fd2296;
	fma.rn.f64 	%fd2298, %fd2294, 0dBFC70A3D80000000, %fd2297;
	cvt.rn.f32.f64 	%f5055, %fd2298;
	mov.f32 	%f4854, %f5053;
$L__BB0_927:
	mov.f32 	%f5057, 0f00000000;
	@%p1 bra 	$L__BB0_929;
	cvt.f64.f32 	%fd2299, %f5055;
	add.f64 	%fd2300, %fd2299, %fd2299;
	cvt.f64.f32 	%fd2301, %f4854;
	sub.f64 	%fd2302, %fd2300, %fd2301;
	fma.rn.f64 	%fd2303, %fd2299, 0dBFC70A3D80000000, %fd2302;
	cvt.rn.f32.f64 	%f5057, %fd2303;
	mov.f32 	%f4854, %f5055;
$L__BB0_929:
	mov.f32 	%f5059, 0f00000000;
	@%p1 bra 	$L__BB0_931;
	cvt.f64.f32 	%fd2304, %f5057;
	add.f64 	%fd2305, %fd2304, %fd2304;
	cvt.f64.f32 	%fd2306, %f4854;
	sub.f64 	%fd2307, %fd2305, %fd2306;
	fma.rn.f64 	%fd2308, %fd2304, 0dBFC70A3D80000000, %fd2307;
	cvt.rn.f32.f64 	%f5059, %fd2308;
	mov.f32 	%f4854, %f5057;
$L__BB0_931:
	mov.f32 	%f5061, 0f00000000;
	@%p1 bra 	$L__BB0_933;
	cvt.f64.f32 	%fd2309, %f5059;
	add.f64 	%fd2310, %fd2309, %fd2309;
	cvt.f64.f32 	%fd2311, %f4854;
	sub.f64 	%fd2312, %fd2310, %fd2311;
	fma.rn.f64 	%fd2313, %fd2309, 0dBFC70A3D80000000, %fd2312;
	cvt.rn.f32.f64 	%f5061, %fd2313;
	mov.f32 	%f4854, %f5059;
$L__BB0_933:
	mov.f32 	%f5063, 0f00000000;
	@%p1 bra 	$L__BB0_935;
	cvt.f64.f32 	%fd2314, %f5061;
	add.f64 	%fd2315, %fd2314, %fd2314;
	cvt.f64.f32 	%fd2316, %f4854;
	sub.f64 	%fd2317, %fd2315, %fd2316;
	fma.rn.f64 	%fd2318, %fd2314, 0dBFC70A3D80000000, %fd2317;
	cvt.rn.f32.f64 	%f5063, %fd2318;
	mov.f32 	%f4854, %f5061;
$L__BB0_935:
	mov.f32 	%f5065, 0f00000000;
	@%p1 bra 	$L__BB0_937;
	cvt.f64.f32 	%fd2319, %f5063;
	add.f64 	%fd2320, %fd2319, %fd2319;
	cvt.f64.f32 	%fd2321, %f4854;
	sub.f64 	%fd2322, %fd2320, %fd2321;
	fma.rn.f64 	%fd2323, %fd2319, 0dBFC70A3D80000000, %fd2322;
	cvt.rn.f32.f64 	%f5065, %fd2323;
	mov.f32 	%f4854, %f5063;
$L__BB0_937:
	mov.f32 	%f5067, 0f00000000;
	@%p1 bra 	$L__BB0_939;
	cvt.f64.f32 	%fd2324, %f5065;
	add.f64 	%fd2325, %fd2324, %fd2324;
	cvt.f64.f32 	%fd2326, %f4854;
	sub.f64 	%fd2327, %fd2325, %fd2326;
	fma.rn.f64 	%fd2328, %fd2324, 0dBFC70A3D80000000, %fd2327;
	cvt.rn.f32.f64 	%f5067, %fd2328;
	mov.f32 	%f4854, %f5065;
$L__BB0_939:
	mov.f32 	%f5069, 0f00000000;
	@%p1 bra 	$L__BB0_941;
	cvt.f64.f32 	%fd2329, %f5067;
	add.f64 	%fd2330, %fd2329, %fd2329;
	cvt.f64.f32 	%fd2331, %f4854;
	sub.f64 	%fd2332, %fd2330, %fd2331;
	fma.rn.f64 	%fd2333, %fd2329, 0dBFC70A3D80000000, %fd2332;
	cvt.rn.f32.f64 	%f5069, %fd2333;
	mov.f32 	%f4854, %f5067;
$L__BB0_941:
	mov.f32 	%f5071, 0f00000000;
	@%p1 bra 	$L__BB0_943;
	cvt.f64.f32 	%fd2334, %f5069;
	add.f64 	%fd2335, %fd2334, %fd2334;
	cvt.f64.f32 	%fd2336, %f4854;
	sub.f64 	%fd2337, %fd2335, %fd2336;
	fma.rn.f64 	%fd2338, %fd2334, 0dBFC70A3D80000000, %fd2337;
	cvt.rn.f32.f64 	%f5071, %fd2338;
	mov.f32 	%f4854, %f5069;
$L__BB0_943:
	mov.f32 	%f5073, 0f00000000;
	@%p1 bra 	$L__BB0_945;
	cvt.f64.f32 	%fd2339, %f5071;
	add.f64 	%fd2340, %fd2339, %fd2339;
	cvt.f64.f32 	%fd2341, %f4854;
	sub.f64 	%fd2342, %fd2340, %fd2341;
	fma.rn.f64 	%fd2343, %fd2339, 0dBFC70A3D80000000, %fd2342;
	cvt.rn.f32.f64 	%f5073, %fd2343;
	mov.f32 	%f4854, %f5071;
$L__BB0_945:
	mov.f32 	%f5075, 0f00000000;
	@%p1 bra 	$L__BB0_947;
	cvt.f64.f32 	%fd2344, %f5073;
	add.f64 	%fd2345, %fd2344, %fd2344;
	cvt.f64.f32 	%fd2346, %f4854;
	sub.f64 	%fd2347, %fd2345, %fd2346;
	fma.rn.f64 	%fd2348, %fd2344, 0dBFC70A3D80000000, %fd2347;
	cvt.rn.f32.f64 	%f5075, %fd2348;
	mov.f32 	%f4854, %f5073;
$L__BB0_947:
	mov.f32 	%f5077, 0f00000000;
	@%p1 bra 	$L__BB0_949;
	cvt.f64.f32 	%fd2349, %f5075;
	add.f64 	%fd2350, %fd2349, %fd2349;
	cvt.f64.f32 	%fd2351, %f4854;
	sub.f64 	%fd2352, %fd2350, %fd2351;
	fma.rn.f64 	%fd2353, %fd2349, 0dBFC70A3D80000000, %fd2352;
	cvt.rn.f32.f64 	%f5077, %fd2353;
	mov.f32 	%f4854, %f5075;
$L__BB0_949:
	mov.f32 	%f5079, 0f00000000;
	@%p1 bra 	$L__BB0_951;
	cvt.f64.f32 	%fd2354, %f5077;
	add.f64 	%fd2355, %fd2354, %fd2354;
	cvt.f64.f32 	%fd2356, %f4854;
	sub.f64 	%fd2357, %fd2355, %fd2356;
	fma.rn.f64 	%fd2358, %fd2354, 0dBFC70A3D80000000, %fd2357;
	cvt.rn.f32.f64 	%f5079, %fd2358;
	mov.f32 	%f4854, %f5077;
$L__BB0_951:
	mov.f32 	%f5081, 0f00000000;
	@%p1 bra 	$L__BB0_953;
	cvt.f64.f32 	%fd2359, %f5079;
	add.f64 	%fd2360, %fd2359, %fd2359;
	cvt.f64.f32 	%fd2361, %f4854;
	sub.f64 	%fd2362, %fd2360, %fd2361;
	fma.rn.f64 	%fd2363, %fd2359, 0dBFC70A3D80000000, %fd2362;
	cvt.rn.f32.f64 	%f5081, %fd2363;
	mov.f32 	%f4854, %f5079;
$L__BB0_953:
	mov.f32 	%f5083, 0f00000000;
	@%p1 bra 	$L__BB0_955;
	cvt.f64.f32 	%fd2364, %f5081;
	add.f64 	%fd2365, %fd2364, %fd2364;
	cvt.f64.f32 	%fd2366, %f4854;
	sub.f64 	%fd2367, %fd2365, %fd2366;
	fma.rn.f64 	%fd2368, %fd2364, 0dBFC70A3D80000000, %fd2367;
	cvt.rn.f32.f64 	%f5083, %fd2368;
	mov.f32 	%f4854, %f5081;
$L__BB0_955:
	mov.f32 	%f5085, 0f00000000;
	@%p1 bra 	$L__BB0_957;
	cvt.f64.f32 	%fd2369, %f5083;
	add.f64 	%fd2370, %fd2369, %fd2369;
	cvt.f64.f32 	%fd2371, %f4854;
	sub.f64 	%fd2372, %fd2370, %fd2371;
	fma.rn.f64 	%fd2373, %fd2369, 0dBFC70A3D80000000, %fd2372;
	cvt.rn.f32.f64 	%f5085, %fd2373;
	mov.f32 	%f4854, %f5083;
$L__BB0_957:
	mov.f32 	%f5087, 0f00000000;
	@%p1 bra 	$L__BB0_959;
	cvt.f64.f32 	%fd2374, %f5085;
	add.f64 	%fd2375, %fd2374, %fd2374;
	cvt.f64.f32 	%fd2376, %f4854;
	sub.f64 	%fd2377, %fd2375, %fd2376;
	fma.rn.f64 	%fd2378, %fd2374, 0dBFC70A3D80000000, %fd2377;
	cvt.rn.f32.f64 	%f5087, %fd2378;
	mov.f32 	%f4854, %f5085;
$L__BB0_959:
	mov.f32 	%f5089, 0f00000000;
	@%p1 bra 	$L__BB0_961;
	cvt.f64.f32 	%fd2379, %f5087;
	add.f64 	%fd2380, %fd2379, %fd2379;
	cvt.f64.f32 	%fd2381, %f4854;
	sub.f64 	%fd2382, %fd2380, %fd2381;
	fma.rn.f64 	%fd2383, %fd2379, 0dBFC70A3D80000000, %fd2382;
	cvt.rn.f32.f64 	%f5089, %fd2383;
	mov.f32 	%f4854, %f5087;
$L__BB0_961:
	mov.f32 	%f5091, 0f00000000;
	@%p1 bra 	$L__BB0_963;
	cvt.f64.f32 	%fd2384, %f5089;
	add.f64 	%fd2385, %fd2384, %fd2384;
	cvt.f64.f32 	%fd2386, %f4854;
	sub.f64 	%fd2387, %fd2385, %fd2386;
	fma.rn.f64 	%fd2388, %fd2384, 0dBFC70A3D80000000, %fd2387;
	cvt.rn.f32.f64 	%f5091, %fd2388;
	mov.f32 	%f4854, %f5089;
$L__BB0_963:
	mov.f32 	%f5093, 0f00000000;
	@%p1 bra 	$L__BB0_965;
	cvt.f64.f32 	%fd2389, %f5091;
	add.f64 	%fd2390, %fd2389, %fd2389;
	cvt.f64.f32 	%fd2391, %f4854;
	sub.f64 	%fd2392, %fd2390, %fd2391;
	fma.rn.f64 	%fd2393, %fd2389, 0dBFC70A3D80000000, %fd2392;
	cvt.rn.f32.f64 	%f5093, %fd2393;
	mov.f32 	%f4854, %f5091;
$L__BB0_965:
	mov.f32 	%f5095, 0f00000000;
	@%p1 bra 	$L__BB0_967;
	cvt.f64.f32 	%fd2394, %f5093;
	add.f64 	%fd2395, %fd2394, %fd2394;
	cvt.f64.f32 	%fd2396, %f4854;
	sub.f64 	%fd2397, %fd2395, %fd2396;
	fma.rn.f64 	%fd2398, %fd2394, 0dBFC70A3D80000000, %fd2397;
	cvt.rn.f32.f64 	%f5095, %fd2398;
	mov.f32 	%f4854, %f5093;
$L__BB0_967:
	mov.f32 	%f5097, 0f00000000;
	@%p1 bra 	$L__BB0_969;
	cvt.f64.f32 	%fd2399, %f5095;
	add.f64 	%fd2400, %fd2399, %fd2399;
	cvt.f64.f32 	%fd2401, %f4854;
	sub.f64 	%fd2402, %fd2400, %fd2401;
	fma.rn.f64 	%fd2403, %fd2399, 0dBFC70A3D80000000, %fd2402;
	cvt.rn.f32.f64 	%f5097, %fd2403;
	mov.f32 	%f4854, %f5095;
$L__BB0_969:
	mov.f32 	%f5099, 0f00000000;
	@%p1 bra 	$L__BB0_971;
	cvt.f64.f32 	%fd2404, %f5097;
	add.f64 	%fd2405, %fd2404, %fd2404;
	cvt.f64.f32 	%fd2406, %f4854;
	sub.f64 	%fd2407, %fd2405, %fd2406;
	fma.rn.f64 	%fd2408, %fd2404, 0dBFC70A3D80000000, %fd2407;
	cvt.rn.f32.f64 	%f5099, %fd2408;
	mov.f32 	%f4854, %f5097;
$L__BB0_971:
	mov.f32 	%f5101, 0f00000000;
	@%p1 bra 	$L__BB0_973;
	cvt.f64.f32 	%fd2409, %f5099;
	add.f64 	%fd2410, %fd2409, %fd2409;
	cvt.f64.f32 	%fd2411, %f4854;
	sub.f64 	%fd2412, %fd2410, %fd2411;
	fma.rn.f64 	%fd2413, %fd2409, 0dBFC70A3D80000000, %fd2412;
	cvt.rn.f32.f64 	%f5101, %fd2413;
	mov.f32 	%f4854, %f5099;
$L__BB0_973:
	mov.f32 	%f5103, 0f00000000;
	@%p1 bra 	$L__BB0_975;
	cvt.f64.f32 	%fd2414, %f5101;
	add.f64 	%fd2415, %fd2414, %fd2414;
	cvt.f64.f32 	%fd2416, %f4854;
	sub.f64 	%fd2417, %fd2415, %fd2416;
	fma.rn.f64 	%fd2418, %fd2414, 0dBFC70A3D80000000, %fd2417;
	cvt.rn.f32.f64 	%f5103, %fd2418;
	mov.f32 	%f4854, %f5101;
$L__BB0_975:
	mov.f32 	%f5105, 0f00000000;
	@%p1 bra 	$L__BB0_977;
	cvt.f64.f32 	%fd2419, %f5103;
	add.f64 	%fd2420, %fd2419, %fd2419;
	cvt.f64.f32 	%fd2421, %f4854;
	sub.f64 	%fd2422, %fd2420, %fd2421;
	fma.rn.f64 	%fd2423, %fd2419, 0dBFC70A3D80000000, %fd2422;
	cvt.rn.f32.f64 	%f5105, %fd2423;
	mov.f32 	%f4854, %f5103;
$L__BB0_977:
	mov.f32 	%f5107, 0f00000000;
	@%p1 bra 	$L__BB0_979;
	cvt.f64.f32 	%fd2424, %f5105;
	add.f64 	%fd2425, %fd2424, %fd2424;
	cvt.f64.f32 	%fd2426, %f4854;
	sub.f64 	%fd2427, %fd2425, %fd2426;
	fma.rn.f64 	%fd2428, %fd2424, 0dBFC70A3D80000000, %fd2427;
	cvt.rn.f32.f64 	%f5107, %fd2428;
	mov.f32 	%f4854, %f5105;
$L__BB0_979:
	mov.f32 	%f5109, 0f00000000;
	@%p1 bra 	$L__BB0_981;
	cvt.f64.f32 	%fd2429, %f5107;
	add.f64 	%fd2430, %fd2429, %fd2429;
	cvt.f64.f32 	%fd2431, %f4854;
	sub.f64 	%fd2432, %fd2430, %fd2431;
	fma.rn.f64 	%fd2433, %fd2429, 0dBFC70A3D80000000, %fd2432;
	cvt.rn.f32.f64 	%f5109, %fd2433;
	mov.f32 	%f4854, %f5107;
$L__BB0_981:
	mov.f32 	%f5111, 0f00000000;
	@%p1 bra 	$L__BB0_983;
	cvt.f64.f32 	%fd2434, %f5109;
	add.f64 	%fd2435, %fd2434, %fd2434;
	cvt.f64.f32 	%fd2436, %f4854;
	sub.f64 	%fd2437, %fd2435, %fd2436;
	fma.rn.f64 	%fd2438, %fd2434, 0dBFC70A3D80000000, %fd2437;
	cvt.rn.f32.f64 	%f5111, %fd2438;
	mov.f32 	%f4854, %f5109;
$L__BB0_983:
	mov.f32 	%f5113, 0f00000000;
	@%p1 bra 	$L__BB0_985;
	cvt.f64.f32 	%fd2439, %f5111;
	add.f64 	%fd2440, %fd2439, %fd2439;
	cvt.f64.f32 	%fd2441, %f4854;
	sub.f64 	%fd2442, %fd2440, %fd2441;
	fma.rn.f64 	%fd2443, %fd2439, 0dBFC70A3D80000000, %fd2442;
	cvt.rn.f32.f64 	%f5113, %fd2443;
	mov.f32 	%f4854, %f5111;
$L__BB0_985:
	mov.f32 	%f5115, 0f00000000;
	@%p1 bra 	$L__BB0_987;
	cvt.f64.f32 	%fd2444, %f5113;
	add.f64 	%fd2445, %fd2444, %fd2444;
	cvt.f64.f32 	%fd2446, %f4854;
	sub.f64 	%fd2447, %fd2445, %fd2446;
	fma.rn.f64 	%fd2448, %fd2444, 0dBFC70A3D80000000, %fd2447;
	cvt.rn.f32.f64 	%f5115, %fd2448;
	mov.f32 	%f4854, %f5113;
$L__BB0_987:
	mov.f32 	%f5117, 0f00000000;
	@%p1 bra 	$L__BB0_989;
	cvt.f64.f32 	%fd2449, %f5115;
	add.f64 	%fd2450, %fd2449, %fd2449;
	cvt.f64.f32 	%fd2451, %f4854;
	sub.f64 	%fd2452, %fd2450, %fd2451;
	fma.rn.f64 	%fd2453, %fd2449, 0dBFC70A3D80000000, %fd2452;
	cvt.rn.f32.f64 	%f5117, %fd2453;
	mov.f32 	%f4854, %f5115;
$L__BB0_989:
	mov.f32 	%f5119, 0f00000000;
	@%p1 bra 	$L__BB0_991;
	cvt.f64.f32 	%fd2454, %f5117;
	add.f64 	%fd2455, %fd2454, %fd2454;
	cvt.f64.f32 	%fd2456, %f4854;
	sub.f64 	%fd2457, %fd2455, %fd2456;
	fma.rn.f64 	%fd2458, %fd2454, 0dBFC70A3D80000000, %fd2457;
	cvt.rn.f32.f64 	%f5119, %fd2458;
	mov.f32 	%f4854, %f5117;
$L__BB0_991:
	mov.f32 	%f5121, 0f00000000;
	@%p1 bra 	$L__BB0_993;
	cvt.f64.f32 	%fd2459, %f5119;
	add.f64 	%fd2460, %fd2459, %fd2459;
	cvt.f64.f32 	%fd2461, %f4854;
	sub.f64 	%fd2462, %fd2460, %fd2461;
	fma.rn.f64 	%fd2463, %fd2459, 0dBFC70A3D80000000, %fd2462;
	cvt.rn.f32.f64 	%f5121, %fd2463;
	mov.f32 	%f4854, %f5119;
$L__BB0_993:
	mov.f32 	%f5123, 0f00000000;
	@%p1 bra 	$L__BB0_995;
	cvt.f64.f32 	%fd2464, %f5121;
	add.f64 	%fd2465, %fd2464, %fd2464;
	cvt.f64.f32 	%fd2466, %f4854;
	sub.f64 	%fd2467, %fd2465, %fd2466;
	fma.rn.f64 	%fd2468, %fd2464, 0dBFC70A3D80000000, %fd2467;
	cvt.rn.f32.f64 	%f5123, %fd2468;
	mov.f32 	%f4854, %f5121;
$L__BB0_995:
	mov.f32 	%f5125, 0f00000000;
	@%p1 bra 	$L__BB0_997;
	cvt.f64.f32 	%fd2469, %f5123;
	add.f64 	%fd2470, %fd2469, %fd2469;
	cvt.f64.f32 	%fd2471, %f4854;
	sub.f64 	%fd2472, %fd2470, %fd2471;
	fma.rn.f64 	%fd2473, %fd2469, 0dBFC70A3D80000000, %fd2472;
	cvt.rn.f32.f64 	%f5125, %fd2473;
	mov.f32 	%f4854, %f5123;
$L__BB0_997:
	mov.f32 	%f5127, 0f00000000;
	@%p1 bra 	$L__BB0_999;
	cvt.f64.f32 	%fd2474, %f5125;
	add.f64 	%fd2475, %fd2474, %fd2474;
	cvt.f64.f32 	%fd2476, %f4854;
	sub.f64 	%fd2477, %fd2475, %fd2476;
	fma.rn.f64 	%fd2478, %fd2474, 0dBFC70A3D80000000, %fd2477;
	cvt.rn.f32.f64 	%f5127, %fd2478;
	mov.f32 	%f4854, %f5125;
$L__BB0_999:
	mov.f32 	%f5129, 0f00000000;
	@%p1 bra 	$L__BB0_1001;
	cvt.f64.f32 	%fd2479, %f5127;
	add.f64 	%fd2480, %fd2479, %fd2479;
	cvt.f64.f32 	%fd2481, %f4854;
	sub.f64 	%fd2482, %fd2480, %fd2481;
	fma.rn.f64 	%fd2483, %fd2479, 0dBFC70A3D80000000, %fd2482;
	cvt.rn.f32.f64 	%f5129, %fd2483;
	mov.f32 	%f4854, %f5127;
$L__BB0_1001:
	mov.f32 	%f5131, 0f00000000;
	@%p1 bra 	$L__BB0_1003;
	cvt.f64.f32 	%fd2484, %f5129;
	add.f64 	%fd2485, %fd2484, %fd2484;
	cvt.f64.f32 	%fd2486, %f4854;
	sub.f64 	%fd2487, %fd2485, %fd2486;
	fma.rn.f64 	%fd2488, %fd2484, 0dBFC70A3D80000000, %fd2487;
	cvt.rn.f32.f64 	%f5131, %fd2488;
	mov.f32 	%f4854, %f5129;
$L__BB0_1003:
	mov.f32 	%f5133, 0f00000000;
	@%p1 bra 	$L__BB0_1005;
	cvt.f64.f32 	%fd2489, %f5131;
	add.f64 	%fd2490, %fd2489, %fd2489;
	cvt.f64.f32 	%fd2491, %f4854;
	sub.f64 	%fd2492, %fd2490, %fd2491;
	fma.rn.f64 	%fd2493, %fd2489, 0dBFC70A3D80000000, %fd2492;
	cvt.rn.f32.f64 	%f5133, %fd2493;
	mov.f32 	%f4854, %f5131;
$L__BB0_1005:
	mov.f32 	%f5135, 0f00000000;
	@%p1 bra 	$L__BB0_1007;
	cvt.f64.f32 	%fd2494, %f5133;
	add.f64 	%fd2495, %fd2494, %fd2494;
	cvt.f64.f32 	%fd2496, %f4854;
	sub.f64 	%fd2497, %fd2495, %fd2496;
	fma.rn.f64 	%fd2498, %fd2494, 0dBFC70A3D80000000, %fd2497;
	cvt.rn.f32.f64 	%f5135, %fd2498;
	mov.f32 	%f4854, %f5133;
$L__BB0_1007:
	mov.f32 	%f5137, 0f00000000;
	@%p1 bra 	$L__BB0_1009;
	cvt.f64.f32 	%fd2499, %f5135;
	add.f64 	%fd2500, %fd2499, %fd2499;
	cvt.f64.f32 	%fd2501, %f4854;
	sub.f64 	%fd2502, %fd2500, %fd2501;
	fma.rn.f64 	%fd2503, %fd2499, 0dBFC70A3D80000000, %fd2502;
	cvt.rn.f32.f64 	%f5137, %fd2503;
	mov.f32 	%f4854, %f5135;
$L__BB0_1009:
	mov.f32 	%f5139, 0f00000000;
	@%p1 bra 	$L__BB0_1011;
	cvt.f64.f32 	%fd2504, %f5137;
	add.f64 	%fd2505, %fd2504, %fd2504;
	cvt.f64.f32 	%fd2506, %f4854;
	sub.f64 	%fd2507, %fd2505, %fd2506;
	fma.rn.f64 	%fd2508, %fd2504, 0dBFC70A3D80000000, %fd2507;
	cvt.rn.f32.f64 	%f5139, %fd2508;
	mov.f32 	%f4854, %f5137;
$L__BB0_1011:
	mov.f32 	%f5141, 0f00000000;
	@%p1 bra 	$L__BB0_1013;
	cvt.f64.f32 	%fd2509, %f5139;
	add.f64 	%fd2510, %fd2509, %fd2509;
	cvt.f64.f32 	%fd2511, %f4854;
	sub.f64 	%fd2512, %fd2510, %fd2511;
	fma.rn.f64 	%fd2513, %fd2509, 0dBFC70A3D80000000, %fd2512;
	cvt.rn.f32.f64 	%f5141, %fd2513;
	mov.f32 	%f4854, %f5139;
$L__BB0_1013:
	mov.f32 	%f5143, 0f00000000;
	@%p1 bra 	$L__BB0_1015;
	cvt.f64.f32 	%fd2514, %f5141;
	add.f64 	%fd2515, %fd2514, %fd2514;
	cvt.f64.f32 	%fd2516, %f4854;
	sub.f64 	%fd2517, %fd2515, %fd2516;
	fma.rn.f64 	%fd2518, %fd2514, 0dBFC70A3D80000000, %fd2517;
	cvt.rn.f32.f64 	%f5143, %fd2518;
	mov.f32 	%f4854, %f5141;
$L__BB0_1015:
	mov.f32 	%f5145, 0f00000000;
	@%p1 bra 	$L__BB0_1017;
	cvt.f64.f32 	%fd2519, %f5143;
	add.f64 	%fd2520, %fd2519, %fd2519;
	cvt.f64.f32 	%fd2521, %f4854;
	sub.f64 	%fd2522, %fd2520, %fd2521;
	fma.rn.f64 	%fd2523, %fd2519, 0dBFC70A3D80000000, %fd2522;
	cvt.rn.f32.f64 	%f5145, %fd2523;
	mov.f32 	%f4854, %f5143;
$L__BB0_1017:
	mov.f32 	%f5147, 0f00000000;
	@%p1 bra 	$L__BB0_1019;
	cvt.f64.f32 	%fd2524, %f5145;
	add.f64 	%fd2525, %fd2524, %fd2524;
	cvt.f64.f32 	%fd2526, %f4854;
	sub.f64 	%fd2527, %fd2525, %fd2526;
	fma.rn.f64 	%fd2528, %fd2524, 0dBFC70A3D80000000, %fd2527;
	cvt.rn.f32.f64 	%f5147, %fd2528;
	mov.f32 	%f4854, %f5145;
$L__BB0_1019:
	mov.f32 	%f5149, 0f00000000;
	@%p1 bra 	$L__BB0_1021;
	cvt.f64.f32 	%fd2529, %f5147;
	add.f64 	%fd2530, %fd2529, %fd2529;
	cvt.f64.f32 	%fd2531, %f4854;
	sub.f64 	%fd2532, %fd2530, %fd2531;
	fma.rn.f64 	%fd2533, %fd2529, 0dBFC70A3D80000000, %fd2532;
	cvt.rn.f32.f64 	%f5149, %fd2533;
	mov.f32 	%f4854, %f5147;
$L__BB0_1021:
	mov.f32 	%f5151, 0f00000000;
	@%p1 bra 	$L__BB0_1023;
	cvt.f64.f32 	%fd2534, %f5149;
	add.f64 	%fd2535, %fd2534, %fd2534;
	cvt.f64.f32 	%fd2536, %f4854;
	sub.f64 	%fd2537, %fd2535, %fd2536;
	fma.rn.f64 	%fd2538, %fd2534, 0dBFC70A3D80000000, %fd2537;
	cvt.rn.f32.f64 	%f5151, %fd2538;
	mov.f32 	%f4854, %f5149;
$L__BB0_1023:
	mov.f32 	%f5153, 0f00000000;
	@%p1 bra 	$L__BB0_1025;
	cvt.f64.f32 	%fd2539, %f5151;
	add.f64 	%fd2540, %fd2539, %fd2539;
	cvt.f64.f32 	%fd2541, %f4854;
	sub.f64 	%fd2542, %fd2540, %fd2541;
	fma.rn.f64 	%fd2543, %fd2539, 0dBFC70A3D80000000, %fd2542;
	cvt.rn.f32.f64 	%f5153, %fd2543;
	mov.f32 	%f4854, %f5151;
$L__BB0_1025:
	mov.f32 	%f5155, 0f00000000;
	@%p1 bra 	$L__BB0_1027;
	cvt.f64.f32 	%fd2544, %f5153;
	add.f64 	%fd2545, %fd2544, %fd2544;
	cvt.f64.f32 	%fd2546, %f4854;
	sub.f64 	%fd2547, %fd2545, %fd2546;
	fma.rn.f64 	%fd2548, %fd2544, 0dBFC70A3D80000000, %fd2547;
	cvt.rn.f32.f64 	%f5155, %fd2548;
	mov.f32 	%f4854, %f5153;
$L__BB0_1027:
	mov.f32 	%f5157, 0f00000000;
	@%p1 bra 	$L__BB0_1029;
	cvt.f64.f32 	%fd2549, %f5155;
	add.f64 	%fd2550, %fd2549, %fd2549;
	cvt.f64.f32 	%fd2551, %f4854;
	sub.f64 	%fd2552, %fd2550, %fd2551;
	fma.rn.f64 	%fd2553, %fd2549, 0dBFC70A3D80000000, %fd2552;
	cvt.rn.f32.f64 	%f5157, %fd2553;
	mov.f32 	%f4854, %f5155;
$L__BB0_1029:
	mov.f32 	%f5159, 0f00000000;
	@%p1 bra 	$L__BB0_1031;
	cvt.f64.f32 	%fd2554, %f5157;
	add.f64 	%fd2555, %fd2554, %fd2554;
	cvt.f64.f32 	%fd2556, %f4854;
	sub.f64 	%fd2557, %fd2555, %fd2556;
	fma.rn.f64 	%fd2558, %fd2554, 0dBFC70A3D80000000, %fd2557;
	cvt.rn.f32.f64 	%f5159, %fd2558;
	mov.f32 	%f4854, %f5157;
$L__BB0_1031:
	mov.f32 	%f5161, 0f00000000;
	@%p1 bra 	$L__BB0_1033;
	cvt.f64.f32 	%fd2559, %f5159;
	add.f64 	%fd2560, %fd2559, %fd2559;
	cvt.f64.f32 	%fd2561, %f4854;
	sub.f64 	%fd2562, %fd2560, %fd2561;
	fma.rn.f64 	%fd2563, %fd2559, 0dBFC70A3D80000000, %fd2562;
	cvt.rn.f32.f64 	%f5161, %fd2563;
	mov.f32 	%f4854, %f5159;
$L__BB0_1033:
	mov.f32 	%f5163, 0f00000000;
	@%p1 bra 	$L__BB0_1035;
	cvt.f64.f32 	%fd2564, %f5161;
	add.f64 	%fd2565, %fd2564, %fd2564;
	cvt.f64.f32 	%fd2566, %f4854;
	sub.f64 	%fd2567, %fd2565, %fd2566;
	fma.rn.f64 	%fd2568, %fd2564, 0dBFC70A3D80000000, %fd2567;
	cvt.rn.f32.f64 	%f5163, %fd2568;
	mov.f32 	%f4854, %f5161;
$L__BB0_1035:
	mov.f32 	%f5165, 0f00000000;
	@%p1 bra 	$L__BB0_1037;
	cvt.f64.f32 	%fd2569, %f5163;
	add.f64 	%fd2570, %fd2569, %fd2569;
	cvt.f64.f32 	%fd2571, %f4854;
	sub.f64 	%fd2572, %fd2570, %fd2571;
	fma.rn.f64 	%fd2573, %fd2569, 0dBFC70A3D80000000, %fd2572;
	cvt.rn.f32.f64 	%f5165, %fd2573;
	mov.f32 	%f4854, %f5163;
$L__BB0_1037:
	mov.f32 	%f5167, 0f00000000;
	@%p1 bra 	$L__BB0_1039;
	cvt.f64.f32 	%fd2574, %f5165;
	add.f64 	%fd2575, %fd2574, %fd2574;
	cvt.f64.f32 	%fd2576, %f4854;
	sub.f64 	%fd2577, %fd2575, %fd2576;
	fma.rn.f64 	%fd2578, %fd2574, 0dBFC70A3D80000000, %fd2577;
	cvt.rn.f32.f64 	%f5167, %fd2578;
	mov.f32 	%f4854, %f5165;
$L__BB0_1039:
	mov.f32 	%f5169, 0f00000000;
	@%p1 bra 	$L__BB0_1041;
	cvt.f64.f32 	%fd2579, %f5167;
	add.f64 	%fd2580, %fd2579, %fd2579;
	cvt.f64.f32 	%fd2581, %f4854;
	sub.f64 	%fd2582, %fd2580, %fd2581;
	fma.rn.f64 	%fd2583, %fd2579, 0dBFC70A3D80000000, %fd2582;
	cvt.rn.f32.f64 	%f5169, %fd2583;
	mov.f32 	%f4854, %f5167;
$L__BB0_1041:
	mov.f32 	%f5171, 0f00000000;
	@%p1 bra 	$L__BB0_1043;
	cvt.f64.f32 	%fd2584, %f5169;
	add.f64 	%fd2585, %fd2584, %fd2584;
	cvt.f64.f32 	%fd2586, %f4854;
	sub.f64 	%fd2587, %fd2585, %fd2586;
	fma.rn.f64 	%fd2588, %fd2584, 0dBFC70A3D80000000, %fd2587;
	cvt.rn.f32.f64 	%f5171, %fd2588;
	mov.f32 	%f4854, %f5169;
$L__BB0_1043:
	mov.f32 	%f5173, 0f00000000;
	@%p1 bra 	$L__BB0_1045;
	cvt.f64.f32 	%fd2589, %f5171;
	add.f64 	%fd2590, %fd2589, %fd2589;
	cvt.f64.f32 	%fd2591, %f4854;
	sub.f64 	%fd2592, %fd2590, %fd2591;
	fma.rn.f64 	%fd2593, %fd2589, 0dBFC70A3D80000000, %fd2592;
	cvt.rn.f32.f64 	%f5173, %fd2593;
	mov.f32 	%f4854, %f5171;
$L__BB0_1045:
	mov.f32 	%f5175, 0f00000000;
	@%p1 bra 	$L__BB0_1047;
	cvt.f64.f32 	%fd2594, %f5173;
	add.f64 	%fd2595, %fd2594, %fd2594;
	cvt.f64.f32 	%fd2596, %f4854;
	sub.f64 	%fd2597, %fd2595, %fd2596;
	fma.rn.f64 	%fd2598, %fd2594, 0dBFC70A3D80000000, %fd2597;
	cvt.rn.f32.f64 	%f5175, %fd2598;
	mov.f32 	%f4854, %f5173;
$L__BB0_1047:
	mov.f32 	%f5177, 0f00000000;
	@%p1 bra 	$L__BB0_1049;
	cvt.f64.f32 	%fd2599, %f5175;
	add.f64 	%fd2600, %fd2599, %fd2599;
	cvt.f64.f32 	%fd2601, %f4854;
	sub.f64 	%fd2602, %fd2600, %fd2601;
	fma.rn.f64 	%fd2603, %fd2599, 0dBFC70A3D80000000, %fd2602;
	cvt.rn.f32.f64 	%f5177, %fd2603;
	mov.f32 	%f4854, %f5175;
$L__BB0_1049:
	mov.f32 	%f5179, 0f00000000;
	@%p1 bra 	$L__BB0_1051;
	cvt.f64.f32 	%fd2604, %f5177;
	add.f64 	%fd2605, %fd2604, %fd2604;
	cvt.f64.f32 	%fd2606, %f4854;
	sub.f64 	%fd2607, %fd2605, %fd2606;
	fma.rn.f64 	%fd2608, %fd2604, 0dBFC70A3D80000000, %fd2607;
	cvt.rn.f32.f64 	%f5179, %fd2608;
	mov.f32 	%f4854, %f5177;
$L__BB0_1051:
	mov.f32 	%f5181, 0f00000000;
	@%p1 bra 	$L__BB0_1053;
	cvt.f64.f32 	%fd2609, %f5179;
	add.f64 	%fd2610, %fd2609, %fd2609;
	cvt.f64.f32 	%fd2611, %f4854;
	sub.f64 	%fd2612, %fd2610, %fd2611;
	fma.rn.f64 	%fd2613, %fd2609, 0dBFC70A3D80000000, %fd2612;
	cvt.rn.f32.f64 	%f5181, %fd2613;
	mov.f32 	%f4854, %f5179;
$L__BB0_1053:
	mov.f32 	%f5183, 0f00000000;
	@%p1 bra 	$L__BB0_1055;
	cvt.f64.f32 	%fd2614, %f5181;
	add.f64 	%fd2615, %fd2614, %fd2614;
	cvt.f64.f32 	%fd2616, %f4854;
	sub.f64 	%fd2617, %fd2615, %fd2616;
	fma.rn.f64 	%fd2618, %fd2614, 0dBFC70A3D80000000, %fd2617;
	cvt.rn.f32.f64 	%f5183, %fd2618;
	mov.f32 	%f4854, %f5181;
$L__BB0_1055:
	mov.f32 	%f5185, 0f00000000;
	@%p1 bra 	$L__BB0_1057;
	cvt.f64.f32 	%fd2619, %f5183;
	add.f64 	%fd2620, %fd2619, %fd2619;
	cvt.f64.f32 	%fd2621, %f4854;
	sub.f64 	%fd2622, %fd2620, %fd2621;
	fma.rn.f64 	%fd2623, %fd2619, 0dBFC70A3D80000000, %fd2622;
	cvt.rn.f32.f64 	%f5185, %fd2623;
	mov.f32 	%f4854, %f5183;
$L__BB0_1057:
	mov.f32 	%f5187, 0f00000000;
	@%p1 bra 	$L__BB0_1059;
	cvt.f64.f32 	%fd2624, %f5185;
	add.f64 	%fd2625, %fd2624, %fd2624;
	cvt.f64.f32 	%fd2626, %f4854;
	sub.f64 	%fd2627, %fd2625, %fd2626;
	fma.rn.f64 	%fd2628, %fd2624, 0dBFC70A3D80000000, %fd2627;
	cvt.rn.f32.f64 	%f5187, %fd2628;
	mov.f32 	%f4854, %f5185;
$L__BB0_1059:
	mov.f32 	%f5189, 0f00000000;
	@%p1 bra 	$L__BB0_1061;
	cvt.f64.f32 	%fd2629, %f5187;
	add.f64 	%fd2630, %fd2629, %fd2629;
	cvt.f64.f32 	%fd2631, %f4854;
	sub.f64 	%fd2632, %fd2630, %fd2631;
	fma.rn.f64 	%fd2633, %fd2629, 0dBFC70A3D80000000, %fd2632;
	cvt.rn.f32.f64 	%f5189, %fd2633;
	mov.f32 	%f4854, %f5187;
$L__BB0_1061:
	mov.f32 	%f5191, 0f00000000;
	@%p1 bra 	$L__BB0_1063;
	cvt.f64.f32 	%fd2634, %f5189;
	add.f64 	%fd2635, %fd2634, %fd2634;
	cvt.f64.f32 	%fd2636, %f4854;
	sub.f64 	%fd2637, %fd2635, %fd2636;
	fma.rn.f64 	%fd2638, %fd2634, 0dBFC70A3D80000000, %fd2637;
	cvt.rn.f32.f64 	%f5191, %fd2638;
	mov.f32 	%f4854, %f5189;
$L__BB0_1063:
	mov.f32 	%f5193, 0f00000000;
	@%p1 bra 	$L__BB0_1065;
	cvt.f64.f32 	%fd2639, %f5191;
	add.f64 	%fd2640, %fd2639, %fd2639;
	cvt.f64.f32 	%fd2641, %f4854;
	sub.f64 	%fd2642, %fd2640, %fd2641;
	fma.rn.f64 	%fd2643, %fd2639, 0dBFC70A3D80000000, %fd2642;
	cvt.rn.f32.f64 	%f5193, %fd2643;
	mov.f32 	%f4854, %f5191;
$L__BB0_1065:
	mov.f32 	%f5195, 0f00000000;
	@%p1 bra 	$L__BB0_1067;
	cvt.f64.f32 	%fd2644, %f5193;
	add.f64 	%fd2645, %fd2644, %fd2644;
	cvt.f64.f32 	%fd2646, %f4854;
	sub.f64 	%fd2647, %fd2645, %fd2646;
	fma.rn.f64 	%fd2648, %fd2644, 0dBFC70A3D80000000, %fd2647;
	cvt.rn.f32.f64 	%f5195, %fd2648;
	mov.f32 	%f4854, %f5193;
$L__BB0_1067:
	mov.f32 	%f5197, 0f00000000;
	@%p1 bra 	$L__BB0_1069;
	cvt.f64.f32 	%fd2649, %f5195;
	add.f64 	%fd2650, %fd2649, %fd2649;
	cvt.f64.f32 	%fd2651, %f4854;
	sub.f64 	%fd2652, %fd2650, %fd2651;
	fma.rn.f64 	%fd2653, %fd2649, 0dBFC70A3D80000000, %fd2652;
	cvt.rn.f32.f64 	%f5197, %fd2653;
	mov.f32 	%f4854, %f5195;
$L__BB0_1069:
	mov.f32 	%f5199, 0f00000000;
	@%p1 bra 	$L__BB0_1071;
	cvt.f64.f32 	%fd2654, %f5197;
	add.f64 	%fd2655, %fd2654, %fd2654;
	cvt.f64.f32 	%fd2656, %f4854;
	sub.f64 	%fd2657, %fd2655, %fd2656;
	fma.rn.f64 	%fd2658, %fd2654, 0dBFC70A3D80000000, %fd2657;
	cvt.rn.f32.f64 	%f5199, %fd2658;
	mov.f32 	%f4854, %f5197;
$L__BB0_1071:
	mov.f32 	%f5201, 0f00000000;
	@%p1 bra 	$L__BB0_1073;
	cvt.f64.f32 	%fd2659, %f5199;
	add.f64 	%fd2660, %fd2659, %fd2659;
	cvt.f64.f32 	%fd2661, %f4854;
	sub.f64 	%fd2662, %fd2660, %fd2661;
	fma.rn.f64 	%fd2663, %fd2659, 0dBFC70A3D80000000, %fd2662;
	cvt.rn.f32.f64 	%f5201, %fd2663;
	mov.f32 	%f4854, %f5199;
$L__BB0_1073:
	mov.f32 	%f5203, 0f00000000;
	@%p1 bra 	$L__BB0_1075;
	cvt.f64.f32 	%fd2664, %f5201;
	add.f64 	%fd2665, %fd2664, %fd2664;
	cvt.f64.f32 	%fd2666, %f4854;
	sub.f64 	%fd2667, %fd2665, %fd2666;
	fma.rn.f64 	%fd2668, %fd2664, 0dBFC70A3D80000000, %fd2667;
	cvt.rn.f32.f64 	%f5203, %fd2668;
	mov.f32 	%f4854, %f5201;
$L__BB0_1075:
	mov.f32 	%f5205, 0f00000000;
	@%p1 bra 	$L__BB0_1077;
	cvt.f64.f32 	%fd2669, %f5203;
	add.f64 	%fd2670, %fd2669, %fd2669;
	cvt.f64.f32 	%fd2671, %f4854;
	sub.f64 	%fd2672, %fd2670, %fd2671;
	fma.rn.f64 	%fd2673, %fd2669, 0dBFC70A3D80000000, %fd2672;
	cvt.rn.f32.f64 	%f5205, %fd2673;
	mov.f32 	%f4854, %f5203;
$L__BB0_1077:
	mov.f32 	%f5210, %f4854;
	mov.f32 	%f5207, 0f00000000;
	@%p1 bra 	$L__BB0_1079;
	cvt.f64.f32 	%fd2674, %f5205;
	add.f64 	%fd2675, %fd2674, %fd2674;
	cvt.f64.f32 	%fd2676, %f5210;
	sub.f64 	%fd2677, %fd2675, %fd2676;
	fma.rn.f64 	%fd2678, %fd2674, 0dBFC70A3D80000000, %fd2677;
	cvt.rn.f32.f64 	%f5207, %fd2678;
	mov.f32 	%f5210, %f5205;
$L__BB0_1079:
	mov.f32 	%f5209, 0f00000000;
	@%p1 bra 	$L__BB0_1081;
	cvt.f64.f32 	%fd2679, %f5207;
	add.f64 	%fd2680, %fd2679, %fd2679;
	cvt.f64.f32 	%fd2681, %f5210;
	sub.f64 	%fd2682, %fd2680, %fd2681;
	fma.rn.f64 	%fd2683, %fd2679, 0dBFC70A3D80000000, %fd2682;
	cvt.rn.f32.f64 	%f5209, %fd2683;
	mov.f32 	%f5210, %f5207;
$L__BB0_1081:
	mov.f32 	%f5211, 0f00000000;
	@%p1 bra 	$L__BB0_1083;
	cvt.f64.f32 	%fd2684, %f5209;
	add.f64 	%fd2685, %fd2684, %fd2684;
	cvt.f64.f32 	%fd2686, %f5210;
	sub.f64 	%fd2687, %fd2685, %fd2686;
	fma.rn.f64 	%fd2688, %fd2684, 0dBFC70A3D80000000, %fd2687;
	cvt.rn.f32.f64 	%f5211, %fd2688;
	mov.f32 	%f5210, %f5209;
$L__BB0_1083:
	mov.f32 	%f5213, 0f00000000;
	@%p1 bra 	$L__BB0_1085;
	cvt.f64.f32 	%fd2689, %f5211;
	add.f64 	%fd2690, %fd2689, %fd2689;
	cvt.f64.f32 	%fd2691, %f5210;
	sub.f64 	%fd2692, %fd2690, %fd2691;
	fma.rn.f64 	%fd2693, %fd2689, 0dBFC70A3D80000000, %fd2692;
	cvt.rn.f32.f64 	%f5213, %fd2693;
	mov.f32 	%f5210, %f5211;
$L__BB0_1085:
	mov.f32 	%f5215, 0f00000000;
	@%p1 bra 	$L__BB0_1087;
	cvt.f64.f32 	%fd2694, %f5213;
	add.f64 	%fd2695, %fd2694, %fd2694;
	cvt.f64.f32 	%fd2696, %f5210;
	sub.f64 	%fd2697, %fd2695, %fd2696;
	fma.rn.f64 	%fd2698, %fd2694, 0dBFC70A3D80000000, %fd2697;
	cvt.rn.f32.f64 	%f5215, %fd2698;
	mov.f32 	%f5210, %f5213;
$L__BB0_1087:
	mov.f32 	%f5217, 0f00000000;
	@%p1 bra 	$L__BB0_1089;
	cvt.f64.f32 	%fd2699, %f5215;
	add.f64 	%fd2700, %fd2699, %fd2699;
	cvt.f64.f32 	%fd2701, %f5210;
	sub.f64 	%fd2702, %fd2700, %fd2701;
	fma.rn.f64 	%fd2703, %fd2699, 0dBFC70A3D80000000, %fd2702;
	cvt.rn.f32.f64 	%f5217, %fd2703;
	mov.f32 	%f5210, %f5215;
$L__BB0_1089:
	mov.f32 	%f5219, 0f00000000;
	@%p1 bra 	$L__BB0_1091;
	cvt.f64.f32 	%fd2704, %f5217;
	add.f64 	%fd2705, %fd2704, %fd2704;
	cvt.f64.f32 	%fd2706, %f5210;
	sub.f64 	%fd2707, %fd2705, %fd2706;
	fma.rn.f64 	%fd2708, %fd2704, 0dBFC70A3D80000000, %fd2707;
	cvt.rn.f32.f64 	%f5219, %fd2708;
	mov.f32 	%f5210, %f5217;
$L__BB0_1091:
	mov.f32 	%f5221, 0f00000000;
	@%p1 bra 	$L__BB0_1093;
	cvt.f64.f32 	%fd2709, %f5219;
	add.f64 	%fd2710, %fd2709, %fd2709;
	cvt.f64.f32 	%fd2711, %f5210;
	sub.f64 	%fd2712, %fd2710, %fd2711;
	fma.rn.f64 	%fd2713, %fd2709, 0dBFC70A3D80000000, %fd2712;
	cvt.rn.f32.f64 	%f5221, %fd2713;
	mov.f32 	%f5210, %f5219;
$L__BB0_1093:
	mov.f32 	%f5223, 0f00000000;
	@%p1 bra 	$L__BB0_1095;
	cvt.f64.f32 	%fd2714, %f5221;
	add.f64 	%fd2715, %fd2714, %fd2714;
	cvt.f64.f32 	%fd2716, %f5210;
	sub.f64 	%fd2717, %fd2715, %fd2716;
	fma.rn.f64 	%fd2718, %fd2714, 0dBFC70A3D80000000, %fd2717;
	cvt.rn.f32.f64 	%f5223, %fd2718;
	mov.f32 	%f5210, %f5221;
$L__BB0_1095:
	mov.f32 	%f5225, 0f00000000;
	@%p1 bra 	$L__BB0_1097;
	cvt.f64.f32 	%fd2719, %f5223;
	add.f64 	%fd2720, %fd2719, %fd2719;
	cvt.f64.f32 	%fd2721, %f5210;
	sub.f64 	%fd2722, %fd2720, %fd2721;
	fma.rn.f64 	%fd2723, %fd2719, 0dBFC70A3D80000000, %fd2722;
	cvt.rn.f32.f64 	%f5225, %fd2723;
	mov.f32 	%f5210, %f5223;
$L__BB0_1097:
	mov.f32 	%f5227, 0f00000000;
	@%p1 bra 	$L__BB0_1099;
	cvt.f64.f32 	%fd2724, %f5225;
	add.f64 	%fd2725, %fd2724, %fd2724;
	cvt.f64.f32 	%fd2726, %f5210;
	sub.f64 	%fd2727, %fd2725, %fd2726;
	fma.rn.f64 	%fd2728, %fd2724, 0dBFC70A3D80000000, %fd2727;
	cvt.rn.f32.f64 	%f5227, %fd2728;
	mov.f32 	%f5210, %f5225;
$L__BB0_1099:
	mov.f32 	%f5229, 0f00000000;
	@%p1 bra 	$L__BB0_1101;
	cvt.f64.f32 	%fd2729, %f5227;
	add.f64 	%fd2730, %fd2729, %fd2729;
	cvt.f64.f32 	%fd2731, %f5210;
	sub.f64 	%fd2732, %fd2730, %fd2731;
	fma.rn.f64 	%fd2733, %fd2729, 0dBFC70A3D80000000, %fd2732;
	cvt.rn.f32.f64 	%f5229, %fd2733;
	mov.f32 	%f5210, %f5227;
$L__BB0_1101:
	mov.f32 	%f5231, 0f00000000;
	@%p1 bra 	$L__BB0_1103;
	cvt.f64.f32 	%fd2734, %f5229;
	add.f64 	%fd2735, %fd2734, %fd2734;
	cvt.f64.f32 	%fd2736, %f5210;
	sub.f64 	%fd2737, %fd2735, %fd2736;
	fma.rn.f64 	%fd2738, %fd2734, 0dBFC70A3D80000000, %fd2737;
	cvt.rn.f32.f64 	%f5231, %fd2738;
	mov.f32 	%f5210, %f5229;
$L__BB0_1103:
	mov.f32 	%f5233, 0f00000000;
	@%p1 bra 	$L__BB0_1105;
	cvt.f64.f32 	%fd2739, %f5231;
	add.f64 	%fd2740, %fd2739, %fd2739;
	cvt.f64.f32 	%fd2741, %f5210;
	sub.f64 	%fd2742, %fd2740, %fd2741;
	fma.rn.f64 	%fd2743, %fd2739, 0dBFC70A3D80000000, %fd2742;
	cvt.rn.f32.f64 	%f5233, %fd2743;
	mov.f32 	%f5210, %f5231;
$L__BB0_1105:
	mov.f32 	%f5235, 0f00000000;
	@%p1 bra 	$L__BB0_1107;
	cvt.f64.f32 	%fd2744, %f5233;
	add.f64 	%fd2745, %fd2744, %fd2744;
	cvt.f64.f32 	%fd2746, %f5210;
	sub.f64 	%fd2747, %fd2745, %fd2746;
	fma.rn.f64 	%fd2748, %fd2744, 0dBFC70A3D80000000, %fd2747;
	cvt.rn.f32.f64 	%f5235, %fd2748;
	mov.f32 	%f5210, %f5233;
$L__BB0_1107:
	mov.f32 	%f5237, 0f00000000;
	@%p1 bra 	$L__BB0_1109;
	cvt.f64.f32 	%fd2749, %f5235;
	add.f64 	%fd2750, %fd2749, %fd2749;
	cvt.f64.f32 	%fd2751, %f5210;
	sub.f64 	%fd2752, %fd2750, %fd2751;
	fma.rn.f64 	%fd2753, %fd2749, 0dBFC70A3D80000000, %fd2752;
	cvt.rn.f32.f64 	%f5237, %fd2753;
	mov.f32 	%f5210, %f5235;
$L__BB0_1109:
	mov.f32 	%f5239, 0f00000000;
	@%p1 bra 	$L__BB0_1111;
	cvt.f64.f32 	%fd2754, %f5237;
	add.f64 	%fd2755, %fd2754, %fd2754;
	cvt.f64.f32 	%fd2756, %f5210;
	sub.f64 	%fd2757, %fd2755, %fd2756;
	fma.rn.f64 	%fd2758, %fd2754, 0dBFC70A3D80000000, %fd2757;
	cvt.rn.f32.f64 	%f5239, %fd2758;
	mov.f32 	%f5210, %f5237;
$L__BB0_1111:
	mov.f32 	%f5241, 0f00000000;
	@%p1 bra 	$L__BB0_1113;
	cvt.f64.f32 	%fd2759, %f5239;
	add.f64 	%fd2760, %fd2759, %fd2759;
	cvt.f64.f32 	%fd2761, %f5210;
	sub.f64 	%fd2762, %fd2760, %fd2761;
	fma.rn.f64 	%fd2763, %fd2759, 0dBFC70A3D80000000, %fd2762;
	cvt.rn.f32.f64 	%f5241, %fd2763;
	mov.f32 	%f5210, %f5239;
$L__BB0_1113:
	mov.f32 	%f5243, 0f00000000;
	@%p1 bra 	$L__BB0_1115;
	cvt.f64.f32 	%fd2764, %f5241;
	add.f64 	%fd2765, %fd2764, %fd2764;
	cvt.f64.f32 	%fd2766, %f5210;
	sub.f64 	%fd2767, %fd2765, %fd2766;
	fma.rn.f64 	%fd2768, %fd2764, 0dBFC70A3D80000000, %fd2767;
	cvt.rn.f32.f64 	%f5243, %fd2768;
	mov.f32 	%f5210, %f5241;
$L__BB0_1115:
	mov.f32 	%f5245, 0f00000000;
	@%p1 bra 	$L__BB0_1117;
	cvt.f64.f32 	%fd2769, %f5243;
	add.f64 	%fd2770, %fd2769, %fd2769;
	cvt.f64.f32 	%fd2771, %f5210;
	sub.f64 	%fd2772, %fd2770, %fd2771;
	fma.rn.f64 	%fd2773, %fd2769, 0dBFC70A3D80000000, %fd2772;
	cvt.rn.f32.f64 	%f5245, %fd2773;
	mov.f32 	%f5210, %f5243;
$L__BB0_1117:
	mov.f32 	%f5247, 0f00000000;
	@%p1 bra 	$L__BB0_1119;
	cvt.f64.f32 	%fd2774, %f5245;
	add.f64 	%fd2775, %fd2774, %fd2774;
	cvt.f64.f32 	%fd2776, %f5210;
	sub.f64 	%fd2777, %fd2775, %fd2776;
	fma.rn.f64 	%fd2778, %fd2774, 0dBFC70A3D80000000, %fd2777;
	cvt.rn.f32.f64 	%f5247, %fd2778;
	mov.f32 	%f5210, %f5245;
$L__BB0_1119:
	mov.f32 	%f5249, 0f00000000;
	@%p1 bra 	$L__BB0_1121;
	cvt.f64.f32 	%fd2779, %f5247;
	add.f64 	%fd2780, %fd2779, %fd2779;
	cvt.f64.f32 	%fd2781, %f5210;
	sub.f64 	%fd2782, %fd2780, %fd2781;
	fma.rn.f64 	%fd2783, %fd2779, 0dBFC70A3D80000000, %fd2782;
	cvt.rn.f32.f64 	%f5249, %fd2783;
	mov.f32 	%f5210, %f5247;
$L__BB0_1121:
	mov.f32 	%f5251, 0f00000000;
	@%p1 bra 	$L__BB0_1123;
	cvt.f64.f32 	%fd2784, %f5249;
	add.f64 	%fd2785, %fd2784, %fd2784;
	cvt.f64.f32 	%fd2786, %f5210;
	sub.f64 	%fd2787, %fd2785, %fd2786;
	fma.rn.f64 	%fd2788, %fd2784, 0dBFC70A3D80000000, %fd2787;
	cvt.rn.f32.f64 	%f5251, %fd2788;
	mov.f32 	%f5210, %f5249;
$L__BB0_1123:
	mov.f32 	%f5253, 0f00000000;
	@%p1 bra 	$L__BB0_1125;
	cvt.f64.f32 	%fd2789, %f5251;
	add.f64 	%fd2790, %fd2789, %fd2789;
	cvt.f64.f32 	%fd2791, %f5210;
	sub.f64 	%fd2792, %fd2790, %fd2791;
	fma.rn.f64 	%fd2793, %fd2789, 0dBFC70A3D80000000, %fd2792;
	cvt.rn.f32.f64 	%f5253, %fd2793;
	mov.f32 	%f5210, %f5251;
$L__BB0_1125:
	mov.f32 	%f5255, 0f00000000;
	@%p1 bra 	$L__BB0_1127;
	cvt.f64.f32 	%fd2794, %f5253;
	add.f64 	%fd2795, %fd2794, %fd2794;
	cvt.f64.f32 	%fd2796, %f5210;
	sub.f64 	%fd2797, %fd2795, %fd2796;
	fma.rn.f64 	%fd2798, %fd2794, 0dBFC70A3D80000000, %fd2797;
	cvt.rn.f32.f64 	%f5255, %fd2798;
	mov.f32 	%f5210, %f5253;
$L__BB0_1127:
	mov.f32 	%f5257, 0f00000000;
	@%p1 bra 	$L__BB0_1129;
	cvt.f64.f32 	%fd2799, %f5255;
	add.f64 	%fd2800, %fd2799, %fd2799;
	cvt.f64.f32 	%fd2801, %f5210;
	sub.f64 	%fd2802, %fd2800, %fd2801;
	fma.rn.f64 	%fd2803, %fd2799, 0dBFC70A3D80000000, %fd2802;
	cvt.rn.f32.f64 	%f5257, %fd2803;
	mov.f32 	%f5210, %f5255;
$L__BB0_1129:
	mov.f32 	%f5259, 0f00000000;
	@%p1 bra 	$L__BB0_1131;
	cvt.f64.f32 	%fd2804, %f5257;
	add.f64 	%fd2805, %fd2804, %fd2804;
	cvt.f64.f32 	%fd2806, %f5210;
	sub.f64 	%fd2807, %fd2805, %fd2806;
	fma.rn.f64 	%fd2808, %fd2804, 0dBFC70A3D80000000, %fd2807;
	cvt.rn.f32.f64 	%f5259, %fd2808;
	mov.f32 	%f5210, %f5257;
$L__BB0_1131:
	mov.f32 	%f5261, 0f00000000;
	@%p1 bra 	$L__BB0_1133;
	cvt.f64.f32 	%fd2809, %f5259;
	add.f64 	%fd2810, %fd2809, %fd2809;
	cvt.f64.f32 	%fd2811, %f5210;
	sub.f64 	%fd2812, %fd2810, %fd2811;
	fma.rn.f64 	%fd2813, %fd2809, 0dBFC70A3D80000000, %fd2812;
	cvt.rn.f32.f64 	%f5261, %fd2813;
	mov.f32 	%f5210, %f5259;
$L__BB0_1133:
	mov.f32 	%f5263, 0f00000000;
	@%p1 bra 	$L__BB0_1135;
	cvt.f64.f32 	%fd2814, %f5261;
	add.f64 	%fd2815, %fd2814, %fd2814;
	cvt.f64.f32 	%fd2816, %f5210;
	sub.f64 	%fd2817, %fd2815, %fd2816;
	fma.rn.f64 	%fd2818, %fd2814, 0dBFC70A3D80000000, %fd2817;
	cvt.rn.f32.f64 	%f5263, %fd2818;
	mov.f32 	%f5210, %f5261;
$L__BB0_1135:
	mov.f32 	%f5265, 0f00000000;
	@%p1 bra 	$L__BB0_1137;
	cvt.f64.f32 	%fd2819, %f5263;
	add.f64 	%fd2820, %fd2819, %fd2819;
	cvt.f64.f32 	%fd2821, %f5210;
	sub.f64 	%fd2822, %fd2820, %fd2821;
	fma.rn.f64 	%fd2823, %fd2819, 0dBFC70A3D80000000, %fd2822;
	cvt.rn.f32.f64 	%f5265, %fd2823;
	mov.f32 	%f5210, %f5263;
$L__BB0_1137:
	mov.f32 	%f5267, 0f00000000;
	@%p1 bra 	$L__BB0_1139;
	cvt.f64.f32 	%fd2824, %f5265;
	add.f64 	%fd2825, %fd2824, %fd2824;
	cvt.f64.f32 	%fd2826, %f5210;
	sub.f64 	%fd2827, %fd2825, %fd2826;
	fma.rn.f64 	%fd2828, %fd2824, 0dBFC70A3D80000000, %fd2827;
	cvt.rn.f32.f64 	%f5267, %fd2828;
	mov.f32 	%f5210, %f5265;
$L__BB0_1139:
	mov.f32 	%f5269, 0f00000000;
	@%p1 bra 	$L__BB0_1141;
	cvt.f64.f32 	%fd2829, %f5267;
	add.f64 	%fd2830, %fd2829, %fd2829;
	cvt.f64.f32 	%fd2831, %f5210;
	sub.f64 	%fd2832, %fd2830, %fd2831;
	fma.rn.f64 	%fd2833, %fd2829, 0dBFC70A3D80000000, %fd2832;
	cvt.rn.f32.f64 	%f5269, %fd2833;
	mov.f32 	%f5210, %f5267;
$L__BB0_1141:
	mov.f32 	%f5271, 0f00000000;
	@%p1 bra 	$L__BB0_1143;
	cvt.f64.f32 	%fd2834, %f5269;
	add.f64 	%fd2835, %fd2834, %fd2834;
	cvt.f64.f32 	%fd2836, %f5210;
	sub.f64 	%fd2837, %fd2835, %fd2836;
	fma.rn.f64 	%fd2838, %fd2834, 0dBFC70A3D80000000, %fd2837;
	cvt.rn.f32.f64 	%f5271, %fd2838;
	mov.f32 	%f5210, %f5269;
$L__BB0_1143:
	mov.f32 	%f5273, 0f00000000;
	@%p1 bra 	$L__BB0_1145;
	cvt.f64.f32 	%fd2839, %f5271;
	add.f64 	%fd2840, %fd2839, %fd2839;
	cvt.f64.f32 	%fd2841, %f5210;
	sub.f64 	%fd2842, %fd2840, %fd2841;
	fma.rn.f64 	%fd2843, %fd2839, 0dBFC70A3D80000000, %fd2842;
	cvt.rn.f32.f64 	%f5273, %fd2843;
	mov.f32 	%f5210, %f5271;
$L__BB0_1145:
	mov.f32 	%f5275, 0f00000000;
	@%p1 bra 	$L__BB0_1147;
	cvt.f64.f32 	%fd2844, %f5273;
	add.f64 	%fd2845, %fd2844, %fd2844;
	cvt.f64.f32 	%fd2846, %f5210;
	sub.f64 	%fd2847, %fd2845, %fd2846;
	fma.rn.f64 	%fd2848, %fd2844, 0dBFC70A3D80000000, %fd2847;
	cvt.rn.f32.f64 	%f5275, %fd2848;
	mov.f32 	%f5210, %f5273;
$L__BB0_1147:
	mov.f32 	%f5277, 0f00000000;
	@%p1 bra 	$L__BB0_1149;
	cvt.f64.f32 	%fd2849, %f5275;
	add.f64 	%fd2850, %fd2849, %fd2849;
	cvt.f64.f32 	%fd2851, %f5210;
	sub.f64 	%fd2852, %fd2850, %fd2851;
	fma.rn.f64 	%fd2853, %fd2849, 0dBFC70A3D80000000, %fd2852;
	cvt.rn.f32.f64 	%f5277, %fd2853;
	mov.f32 	%f5210, %f5275;
$L__BB0_1149:
	mov.f32 	%f5279, 0f00000000;
	@%p1 bra 	$L__BB0_1151;
	cvt.f64.f32 	%fd2854, %f5277;
	add.f64 	%fd2855, %fd2854, %fd2854;
	cvt.f64.f32 	%fd2856, %f5210;
	sub.f64 	%fd2857, %fd2855, %fd2856;
	fma.rn.f64 	%fd2858, %fd2854, 0dBFC70A3D80000000, %fd2857;
	cvt.rn.f32.f64 	%f5279, %fd2858;
	mov.f32 	%f5210, %f5277;
$L__BB0_1151:
	mov.f32 	%f5281, 0f00000000;
	@%p1 bra 	$L__BB0_1153;
	cvt.f64.f32 	%fd2859, %f5279;
	add.f64 	%fd2860, %fd2859, %fd2859;
	cvt.f64.f32 	%fd2861, %f5210;
	sub.f64 	%fd2862, %fd2860, %fd2861;
	fma.rn.f64 	%fd2863, %fd2859, 0dBFC70A3D80000000, %fd2862;
	cvt.rn.f32.f64 	%f5281, %fd2863;
	mov.f32 	%f5210, %f5279;
$L__BB0_1153:
	mov.f32 	%f5283, 0f00000000;
	@%p1 bra 	$L__BB0_1155;
	cvt.f64.f32 	%fd2864, %f5281;
	add.f64 	%fd2865, %fd2864, %fd2864;
	cvt.f64.f32 	%fd2866, %f5210;
	sub.f64 	%fd2867, %fd2865, %fd2866;
	fma.rn.f64 	%fd2868, %fd2864, 0dBFC70A3D80000000, %fd2867;
	cvt.rn.f32.f64 	%f5283, %fd2868;
	mov.f32 	%f5210, %f5281;
$L__BB0_1155:
	mov.f32 	%f5285, 0f00000000;
	@%p1 bra 	$L__BB0_1157;
	cvt.f64.f32 	%fd2869, %f5283;
	add.f64 	%fd2870, %fd2869, %fd2869;
	cvt.f64.f32 	%fd2871, %f5210;
	sub.f64 	%fd2872, %fd2870, %fd2871;
	fma.rn.f64 	%fd2873, %fd2869, 0dBFC70A3D80000000, %fd2872;
	cvt.rn.f32.f64 	%f5285, %fd2873;
	mov.f32 	%f5210, %f5283;
$L__BB0_1157:
	mov.f32 	%f5287, 0f00000000;
	@%p1 bra 	$L__BB0_1159;
	cvt.f64.f32 	%fd2874, %f5285;
	add.f64 	%fd2875, %fd2874, %fd2874;
	cvt.f64.f32 	%fd2876, %f5210;
	sub.f64 	%fd2877, %fd2875, %fd2876;
	fma.rn.f64 	%fd2878, %fd2874, 0dBFC70A3D80000000, %fd2877;
	cvt.rn.f32.f64 	%f5287, %fd2878;
	mov.f32 	%f5210, %f5285;
$L__BB0_1159:
	mov.f32 	%f5289, 0f00000000;
	@%p1 bra 	$L__BB0_1161;
	cvt.f64.f32 	%fd2879, %f5287;
	add.f64 	%fd2880, %fd2879, %fd2879;
	cvt.f64.f32 	%fd2881, %f5210;
	sub.f64 	%fd2882, %fd2880, %fd2881;
	fma.rn.f64 	%fd2883, %fd2879, 0dBFC70A3D80000000, %fd2882;
	cvt.rn.f32.f64 	%f5289, %fd2883;
	mov.f32 	%f5210, %f5287;
$L__BB0_1161:
	mov.f32 	%f5291, 0f00000000;
	@%p1 bra 	$L__BB0_1163;
	cvt.f64.f32 	%fd2884, %f5289;
	add.f64 	%fd2885, %fd2884, %fd2884;
	cvt.f64.f32 	%fd2886, %f5210;
	sub.f64 	%fd2887, %fd2885, %fd2886;
	fma.rn.f64 	%fd2888, %fd2884, 0dBFC70A3D80000000, %fd2887;
	cvt.rn.f32.f64 	%f5291, %fd2888;
	mov.f32 	%f5210, %f5289;
$L__BB0_1163:
	mov.f32 	%f5293, 0f00000000;
	@%p1 bra 	$L__BB0_1165;
	cvt.f64.f32 	%fd2889, %f5291;
	add.f64 	%fd2890, %fd2889, %fd2889;
	cvt.f64.f32 	%fd2891, %f5210;
	sub.f64 	%fd2892, %fd2890, %fd2891;
	fma.rn.f64 	%fd2893, %fd2889, 0dBFC70A3D80000000, %fd2892;
	cvt.rn.f32.f64 	%f5293, %fd2893;
	mov.f32 	%f5210, %f5291;
$L__BB0_1165:
	mov.f32 	%f5295, 0f00000000;
	@%p1 bra 	$L__BB0_1167;
	cvt.f64.f32 	%fd2894, %f5293;
	add.f64 	%fd2895, %fd2894, %fd2894;
	cvt.f64.f32 	%fd2896, %f5210;
	sub.f64 	%fd2897, %fd2895, %fd2896;
	fma.rn.f64 	%fd2898, %fd2894, 0dBFC70A3D80000000, %fd2897;
	cvt.rn.f32.f64 	%f5295, %fd2898;
	mov.f32 	%f5210, %f5293;
$L__BB0_1167:
	mov.f32 	%f5297, 0f00000000;
	@%p1 bra 	$L__BB0_1169;
	cvt.f64.f32 	%fd2899, %f5295;
	add.f64 	%fd2900, %fd2899, %fd2899;
	cvt.f64.f32 	%fd2901, %f5210;
	sub.f64 	%fd2902, %fd2900, %fd2901;
	fma.rn.f64 	%fd2903, %fd2899, 0dBFC70A3D80000000, %fd2902;
	cvt.rn.f32.f64 	%f5297, %fd2903;
	mov.f32 	%f5210, %f5295;
$L__BB0_1169:
	mov.f32 	%f5299, 0f00000000;
	@%p1 bra 	$L__BB0_1171;
	cvt.f64.f32 	%fd2904, %f5297;
	add.f64 	%fd2905, %fd2904, %fd2904;
	cvt.f64.f32 	%fd2906, %f5210;
	sub.f64 	%fd2907, %fd2905, %fd2906;
	fma.rn.f64 	%fd2908, %fd2904, 0dBFC70A3D80000000, %fd2907;
	cvt.rn.f32.f64 	%f5299, %fd2908;
	mov.f32 	%f5210, %f5297;
$L__BB0_1171:
	mov.f32 	%f5301, 0f00000000;
	@%p1 bra 	$L__BB0_1173;
	cvt.f64.f32 	%fd2909, %f5299;
	add.f64 	%fd2910, %fd2909, %fd2909;
	cvt.f64.f32 	%fd2911, %f5210;
	sub.f64 	%fd2912, %fd2910, %fd2911;
	fma.rn.f64 	%fd2913, %fd2909, 0dBFC70A3D80000000, %fd2912;
	cvt.rn.f32.f64 	%f5301, %fd2913;
	mov.f32 	%f5210, %f5299;
$L__BB0_1173:
	mov.f32 	%f5303, 0f00000000;
	@%p1 bra 	$L__BB0_1175;
	cvt.f64.f32 	%fd2914, %f5301;
	add.f64 	%fd2915, %fd2914, %fd2914;
	cvt.f64.f32 	%fd2916, %f5210;
	sub.f64 	%fd2917, %fd2915, %fd2916;
	fma.rn.f64 	%fd2918, %fd2914, 0dBFC70A3D80000000, %fd2917;
	cvt.rn.f32.f64 	%f5303, %fd2918;
	mov.f32 	%f5210, %f5301;
$L__BB0_1175:
	mov.f32 	%f5305, 0f00000000;
	@%p1 bra 	$L__BB0_1177;
	cvt.f64.f32 	%fd2919, %f5303;
	add.f64 	%fd2920, %fd2919, %fd2919;
	cvt.f64.f32 	%fd2921, %f5210;
	sub.f64 	%fd2922, %fd2920, %fd2921;
	fma.rn.f64 	%fd2923, %fd2919, 0dBFC70A3D80000000, %fd2922;
	cvt.rn.f32.f64 	%f5305, %fd2923;
	mov.f32 	%f5210, %f5303;
$L__BB0_1177:
	mov.f32 	%f5307, 0f00000000;
	@%p1 bra 	$L__BB0_1179;
	cvt.f64.f32 	%fd2924, %f5305;
	add.f64 	%fd2925, %fd2924, %fd2924;
	cvt.f64.f32 	%fd2926, %f5210;
	sub.f64 	%fd2927, %fd2925, %fd2926;
	fma.rn.f64 	%fd2928, %fd2924, 0dBFC70A3D80000000, %fd2927;
	cvt.rn.f32.f64 	%f5307, %fd2928;
	mov.f32 	%f5210, %f5305;
$L__BB0_1179:
	mov.f32 	%f5309, 0f00000000;
	@%p1 bra 	$L__BB0_1181;
	cvt.f64.f32 	%fd2929, %f5307;
	add.f64 	%fd2930, %fd2929, %fd2929;
	cvt.f64.f32 	%fd2931, %f5210;
	sub.f64 	%fd2932, %fd2930, %fd2931;
	fma.rn.f64 	%fd2933, %fd2929, 0dBFC70A3D80000000, %fd2932;
	cvt.rn.f32.f64 	%f5309, %fd2933;
	mov.f32 	%f5210, %f5307;
$L__BB0_1181:
	mov.f32 	%f5311, 0f00000000;
	@%p1 bra 	$L__BB0_1183;
	cvt.f64.f32 	%fd2934, %f5309;
	add.f64 	%fd2935, %fd2934, %fd2934;
	cvt.f64.f32 	%fd2936, %f5210;
	sub.f64 	%fd2937, %fd2935, %fd2936;
	fma.rn.f64 	%fd2938, %fd2934, 0dBFC70A3D80000000, %fd2937;
	cvt.rn.f32.f64 	%f5311, %fd2938;
	mov.f32 	%f5210, %f5309;
$L__BB0_1183:
	mov.f32 	%f5313, 0f00000000;
	@%p1 bra 	$L__BB0_1185;
	cvt.f64.f32 	%fd2939, %f5311;
	add.f64 	%fd2940, %fd2939, %fd2939;
	cvt.f64.f32 	%fd2941, %f5210;
	sub.f64 	%fd2942, %fd2940, %fd2941;
	fma.rn.f64 	%fd2943, %fd2939, 0dBFC70A3D80000000, %fd2942;
	cvt.rn.f32.f64 	%f5313, %fd2943;
	mov.f32 	%f5210, %f5311;
$L__BB0_1185:
	mov.f32 	%f5315, 0f00000000;
	@%p1 bra 	$L__BB0_1187;
	cvt.f64.f32 	%fd2944, %f5313;
	add.f64 	%fd2945, %fd2944, %fd2944;
	cvt.f64.f32 	%fd2946, %f5210;
	sub.f64 	%fd2947, %fd2945, %fd2946;
	fma.rn.f64 	%fd2948, %fd2944, 0dBFC70A3D80000000, %fd2947;
	cvt.rn.f32.f64 	%f5315, %fd2948;
	mov.f32 	%f5210, %f5313;
$L__BB0_1187:
	mov.f32 	%f5317, 0f00000000;
	@%p1 bra 	$L__BB0_1189;
	cvt.f64.f32 	%fd2949, %f5315;
	add.f64 	%fd2950, %fd2949, %fd2949;
	cvt.f64.f32 	%fd2951, %f5210;
	sub.f64 	%fd2952, %fd2950, %fd2951;
	fma.rn.f64 	%fd2953, %fd2949, 0dBFC70A3D80000000, %fd2952;
	cvt.rn.f32.f64 	%f5317, %fd2953;
	mov.f32 	%f5210, %f5315;
$L__BB0_1189:
	mov.f32 	%f5319, 0f00000000;
	@%p1 bra 	$L__BB0_1191;
	cvt.f64.f32 	%fd2954, %f5317;
	add.f64 	%fd2955, %fd2954, %fd2954;
	cvt.f64.f32 	%fd2956, %f5210;
	sub.f64 	%fd2957, %fd2955, %fd2956;
	fma.rn.f64 	%fd2958, %fd2954, 0dBFC70A3D80000000, %fd2957;
	cvt.rn.f32.f64 	%f5319, %fd2958;
	mov.f32 	%f5210, %f5317;
$L__BB0_1191:
	mov.f32 	%f5321, 0f00000000;
	@%p1 bra 	$L__BB0_1193;
	cvt.f64.f32 	%fd2959, %f5319;
	add.f64 	%fd2960, %fd2959, %fd2959;
	cvt.f64.f32 	%fd2961, %f5210;
	sub.f64 	%fd2962, %fd2960, %fd2961;
	fma.rn.f64 	%fd2963, %fd2959, 0dBFC70A3D80000000, %fd2962;
	cvt.rn.f32.f64 	%f5321, %fd2963;
	mov.f32 	%f5210, %f5319;
$L__BB0_1193:
	mov.f32 	%f5323, 0f00000000;
	@%p1 bra 	$L__BB0_1195;
	cvt.f64.f32 	%fd2964, %f5321;
	add.f64 	%fd2965, %fd2964, %fd2964;
	cvt.f64.f32 	%fd2966, %f5210;
	sub.f64 	%fd2967, %fd2965, %fd2966;
	fma.rn.f64 	%fd2968, %fd2964, 0dBFC70A3D80000000, %fd2967;
	cvt.rn.f32.f64 	%f5323, %fd2968;
	mov.f32 	%f5210, %f5321;
$L__BB0_1195:
	mov.f32 	%f5325, 0f00000000;
	@%p1 bra 	$L__BB0_1197;
	cvt.f64.f32 	%fd2969, %f5323;
	add.f64 	%fd2970, %fd2969, %fd2969;
	cvt.f64.f32 	%fd2971, %f5210;
	sub.f64 	%fd2972, %fd2970, %fd2971;
	fma.rn.f64 	%fd2973, %fd2969, 0dBFC70A3D80000000, %fd2972;
	cvt.rn.f32.f64 	%f5325, %fd2973;
	mov.f32 	%f5210, %f5323;
$L__BB0_1197:
	mov.f32 	%f5327, 0f00000000;
	@%p1 bra 	$L__BB0_1199;
	cvt.f64.f32 	%fd2974, %f5325;
	add.f64 	%fd2975, %fd2974, %fd2974;
	cvt.f64.f32 	%fd2976, %f5210;
	sub.f64 	%fd2977, %fd2975, %fd2976;
	fma.rn.f64 	%fd2978, %fd2974, 0dBFC70A3D80000000, %fd2977;
	cvt.rn.f32.f64 	%f5327, %fd2978;
	mov.f32 	%f5210, %f5325;
$L__BB0_1199:
	mov.f32 	%f5329, 0f00000000;
	@%p1 bra 	$L__BB0_1201;
	cvt.f64.f32 	%fd2979, %f5327;
	add.f64 	%fd2980, %fd2979, %fd2979;
	cvt.f64.f32 	%fd2981, %f5210;
	sub.f64 	%fd2982, %fd2980, %fd2981;
	fma.rn.f64 	%fd2983, %fd2979, 0dBFC70A3D80000000, %fd2982;
	cvt.rn.f32.f64 	%f5329, %fd2983;
	mov.f32 	%f5210, %f5327;
$L__BB0_1201:
	mov.f32 	%f5331, 0f00000000;
	@%p1 bra 	$L__BB0_1203;
	cvt.f64.f32 	%fd2984, %f5329;
	add.f64 	%fd2985, %fd2984, %fd2984;
	cvt.f64.f32 	%fd2986, %f5210;
	sub.f64 	%fd2987, %fd2985, %fd2986;
	fma.rn.f64 	%fd2988, %fd2984, 0dBFC70A3D80000000, %fd2987;
	cvt.rn.f32.f64 	%f5331, %fd2988;
	mov.f32 	%f5210, %f5329;
$L__BB0_1203:
	mov.f32 	%f5333, 0f00000000;
	@%p1 bra 	$L__BB0_1205;
	cvt.f64.f32 	%fd2989, %f5331;
	add.f64 	%fd2990, %fd2989, %fd2989;
	cvt.f64.f32 	%fd2991, %f5210;
	sub.f64 	%fd2992, %fd2990, %fd2991;
	fma.rn.f64 	%fd2993, %fd2989, 0dBFC70A3D80000000, %fd2992;
	cvt.rn.f32.f64 	%f5333, %fd2993;
	mov.f32 	%f5210, %f5331;
$L__BB0_1205:
	mov.f32 	%f5335, 0f00000000;
	@%p1 bra 	$L__BB0_1207;
	cvt.f64.f32 	%fd2994, %f5333;
	add.f64 	%fd2995, %fd2994, %fd2994;
	cvt.f64.f32 	%fd2996, %f5210;
	sub.f64 	%fd2997, %fd2995, %fd2996;
	fma.rn.f64 	%fd2998, %fd2994, 0dBFC70A3D80000000, %fd2997;
	cvt.rn.f32.f64 	%f5335, %fd2998;
	mov.f32 	%f5210, %f5333;
$L__BB0_1207:
	mov.f32 	%f5337, 0f00000000;
	@%p1 bra 	$L__BB0_1209;
	cvt.f64.f32 	%fd2999, %f5335;
	add.f64 	%fd3000, %fd2999, %fd2999;
	cvt.f64.f32 	%fd3001, %f5210;
	sub.f64 	%fd3002, %fd3000, %fd3001;
	fma.rn.f64 	%fd3003, %fd2999, 0dBFC70A3D80000000, %fd3002;
	cvt.rn.f32.f64 	%f5337, %fd3003;
	mov.f32 	%f5210, %f5335;
$L__BB0_1209:
	mov.f32 	%f5339, 0f00000000;
	@%p1 bra 	$L__BB0_1211;
	cvt.f64.f32 	%fd3004, %f5337;
	add.f64 	%fd3005, %fd3004, %fd3004;
	cvt.f64.f32 	%fd3006, %f5210;
	sub.f64 	%fd3007, %fd3005, %fd3006;
	fma.rn.f64 	%fd3008, %fd3004, 0dBFC70A3D80000000, %fd3007;
	cvt.rn.f32.f64 	%f5339, %fd3008;
	mov.f32 	%f5210, %f5337;
$L__BB0_1211:
	mov.f32 	%f5341, 0f00000000;
	@%p1 bra 	$L__BB0_1213;
	cvt.f64.f32 	%fd3009, %f5339;
	add.f64 	%fd3010, %fd3009, %fd3009;
	cvt.f64.f32 	%fd3011, %f5210;
	sub.f64 	%fd3012, %fd3010, %fd3011;
	fma.rn.f64 	%fd3013, %fd3009, 0dBFC70A3D80000000, %fd3012;
	cvt.rn.f32.f64 	%f5341, %fd3013;
	mov.f32 	%f5210, %f5339;
$L__BB0_1213:
	mov.f32 	%f5343, 0f00000000;
	@%p1 bra 	$L__BB0_1215;
	cvt.f64.f32 	%fd3014, %f5341;
	add.f64 	%fd3015, %fd3014, %fd3014;
	cvt.f64.f32 	%fd3016, %f5210;
	sub.f64 	%fd3017, %fd3015, %fd3016;
	fma.rn.f64 	%fd3018, %fd3014, 0dBFC70A3D80000000, %fd3017;
	cvt.rn.f32.f64 	%f5343, %fd3018;
	mov.f32 	%f5210, %f5341;
$L__BB0_1215:
	mov.f32 	%f5345, 0f00000000;
	@%p1 bra 	$L__BB0_1217;
	cvt.f64.f32 	%fd3019, %f5343;
	add.f64 	%fd3020, %fd3019, %fd3019;
	cvt.f64.f32 	%fd3021, %f5210;
	sub.f64 	%fd3022, %fd3020, %fd3021;
	fma.rn.f64 	%fd3023, %fd3019, 0dBFC70A3D80000000, %fd3022;
	cvt.rn.f32.f64 	%f5345, %fd3023;
	mov.f32 	%f5210, %f5343;
$L__BB0_1217:
	mov.f32 	%f5347, 0f00000000;
	@%p1 bra 	$L__BB0_1219;
	cvt.f64.f32 	%fd3024, %f5345;
	add.f64 	%fd3025, %fd3024, %fd3024;
	cvt.f64.f32 	%fd3026, %f5210;
	sub.f64 	%fd3027, %fd3025, %fd3026;
	fma.rn.f64 	%fd3028, %fd3024, 0dBFC70A3D80000000, %fd3027;
	cvt.rn.f32.f64 	%f5347, %fd3028;
	mov.f32 	%f5210, %f5345;
$L__BB0_1219:
	mov.f32 	%f5349, 0f00000000;
	@%p1 bra 	$L__BB0_1221;
	cvt.f64.f32 	%fd3029, %f5347;
	add.f64 	%fd3030, %fd3029, %fd3029;
	cvt.f64.f32 	%fd3031, %f5210;
	sub.f64 	%fd3032, %fd3030, %fd3031;
	fma.rn.f64 	%fd3033, %fd3029, 0dBFC70A3D80000000, %fd3032;
	cvt.rn.f32.f64 	%f5349, %fd3033;
	mov.f32 	%f5210, %f5347;
$L__BB0_1221:
	mov.f32 	%f5351, 0f00000000;
	@%p1 bra 	$L__BB0_1223;
	cvt.f64.f32 	%fd3034, %f5349;
	add.f64 	%fd3035, %fd3034, %fd3034;
	cvt.f64.f32 	%fd3036, %f5210;
	sub.f64 	%fd3037, %fd3035, %fd3036;
	fma.rn.f64 	%fd3038, %fd3034, 0dBFC70A3D80000000, %fd3037;
	cvt.rn.f32.f64 	%f5351, %fd3038;
	mov.f32 	%f5210, %f5349;
$L__BB0_1223:
	mov.f32 	%f5353, 0f00000000;
	@%p1 bra 	$L__BB0_1225;
	cvt.f64.f32 	%fd3039, %f5351;
	add.f64 	%fd3040, %fd3039, %fd3039;
	cvt.f64.f32 	%fd3041, %f5210;
	sub.f64 	%fd3042, %fd3040, %fd3041;
	fma.rn.f64 	%fd3043, %fd3039, 0dBFC70A3D80000000, %fd3042;
	cvt.rn.f32.f64 	%f5353, %fd3043;
	mov.f32 	%f5210, %f5351;
$L__BB0_1225:
	mov.f32 	%f5355, 0f00000000;
	@%p1 bra 	$L__BB0_1227;
	cvt.f64.f32 	%fd3044, %f5353;
	add.f64 	%fd3045, %fd3044, %fd3044;
	cvt.f64.f32 	%fd3046, %f5210;
	sub.f64 	%fd3047, %fd3045, %fd3046;
	fma.rn.f64 	%fd3048, %fd3044, 0dBFC70A3D80000000, %fd3047;
	cvt.rn.f32.f64 	%f5355, %fd3048;
	mov.f32 	%f5210, %f5353;
$L__BB0_1227:
	mov.f32 	%f5357, 0f00000000;
	@%p1 bra 	$L__BB0_1229;
	cvt.f64.f32 	%fd3049, %f5355;
	add.f64 	%fd3050, %fd3049, %fd3049;
	cvt.f64.f32 	%fd3051, %f5210;
	sub.f64 	%fd3052, %fd3050, %fd3051;
	fma.rn.f64 	%fd3053, %fd3049, 0dBFC70A3D80000000, %fd3052;
	cvt.rn.f32.f64 	%f5357, %fd3053;
	mov.f32 	%f5210, %f5355;
$L__BB0_1229:
	mov.f32 	%f5359, 0f00000000;
	@%p1 bra 	$L__BB0_1231;
	cvt.f64.f32 	%fd3054, %f5357;
	add.f64 	%fd3055, %fd3054, %fd3054;
	cvt.f64.f32 	%fd3056, %f5210;
	sub.f64 	%fd3057, %fd3055, %fd3056;
	fma.rn.f64 	%fd3058, %fd3054, 0dBFC70A3D80000000, %fd3057;
	cvt.rn.f32.f64 	%f5359, %fd3058;
	mov.f32 	%f5210, %f5357;
$L__BB0_1231:
	mov.f32 	%f5361, 0f00000000;
	@%p1 bra 	$L__BB0_1233;
	cvt.f64.f32 	%fd3059, %f5359;
	add.f64 	%fd3060, %fd3059, %fd3059;
	cvt.f64.f32 	%fd3061, %f5210;
	sub.f64 	%fd3062, %fd3060, %fd3061;
	fma.rn.f64 	%fd3063, %fd3059, 0dBFC70A3D80000000, %fd3062;
	cvt.rn.f32.f64 	%f5361, %fd3063;
	mov.f32 	%f5210, %f5359;
$L__BB0_1233:
	mov.f32 	%f5363, 0f00000000;
	@%p1 bra 	$L__BB0_1235;
	cvt.f64.f32 	%fd3064, %f5361;
	add.f64 	%fd3065, %fd3064, %fd3064;
	cvt.f64.f32 	%fd3066, %f5210;
	sub.f64 	%fd3067, %fd3065, %fd3066;
	fma.rn.f64 	%fd3068, %fd3064, 0dBFC70A3D80000000, %fd3067;
	cvt.rn.f32.f64 	%f5363, %fd3068;
	mov.f32 	%f5210, %f5361;
$L__BB0_1235:
	mov.f32 	%f5365, 0f00000000;
	@%p1 bra 	$L__BB0_1237;
	cvt.f64.f32 	%fd3069, %f5363;
	add.f64 	%fd3070, %fd3069, %fd3069;
	cvt.f64.f32 	%fd3071, %f5210;
	sub.f64 	%fd3072, %fd3070, %fd3071;
	fma.rn.f64 	%fd3073, %fd3069, 0dBFC70A3D80000000, %fd3072;
	cvt.rn.f32.f64 	%f5365, %fd3073;
	mov.f32 	%f5210, %f5363;
$L__BB0_1237:
	mov.f32 	%f5367, 0f00000000;
	@%p1 bra 	$L__BB0_1239;
	cvt.f64.f32 	%fd3074, %f5365;
	add.f64 	%fd3075, %fd3074, %fd3074;
	cvt.f64.f32 	%fd3076, %f5210;
	sub.f64 	%fd3077, %fd3075, %fd3076;
	fma.rn.f64 	%fd3078, %fd3074, 0dBFC70A3D80000000, %fd3077;
	cvt.rn.f32.f64 	%f5367, %fd3078;
	mov.f32 	%f5210, %f5365;
$L__BB0_1239:
	mov.f32 	%f5369, 0f00000000;
	@%p1 bra 	$L__BB0_1241;
	cvt.f64.f32 	%fd3079, %f5367;
	add.f64 	%fd3080, %fd3079, %fd3079;
	cvt.f64.f32 	%fd3081, %f5210;
	sub.f64 	%fd3082, %fd3080, %fd3081;
	fma.rn.f64 	%fd3083, %fd3079, 0dBFC70A3D80000000, %fd3082;
	cvt.rn.f32.f64 	%f5369, %fd3083;
	mov.f32 	%f5210, %f5367;
$L__BB0_1241:
	mov.f32 	%f5371, 0f00000000;
	@%p1 bra 	$L__BB0_1243;
	cvt.f64.f32 	%fd3084, %f5369;
	add.f64 	%fd3085, %fd3084, %fd3084;
	cvt.f64.f32 	%fd3086, %f5210;
	sub.f64 	%fd3087, %fd3085, %fd3086;
	fma.rn.f64 	%fd3088, %fd3084, 0dBFC70A3D80000000, %fd3087;
	cvt.rn.f32.f64 	%f5371, %fd3088;
	mov.f32 	%f5210, %f5369;
$L__BB0_1243:
	mov.f32 	%f5373, 0f00000000;
	@%p1 bra 	$L__BB0_1245;
	cvt.f64.f32 	%fd3089, %f5371;
	add.f64 	%fd3090, %fd3089, %fd3089;
	cvt.f64.f32 	%fd3091, %f5210;
	sub.f64 	%fd3092, %fd3090, %fd3091;
	fma.rn.f64 	%fd3093, %fd3089, 0dBFC70A3D80000000, %fd3092;
	cvt.rn.f32.f64 	%f5373, %fd3093;
	mov.f32 	%f5210, %f5371;
$L__BB0_1245:
	mov.f32 	%f5375, 0f00000000;
	@%p1 bra 	$L__BB0_1247;
	cvt.f64.f32 	%fd3094, %f5373;
	add.f64 	%fd3095, %fd3094, %fd3094;
	cvt.f64.f32 	%fd3096, %f5210;
	sub.f64 	%fd3097, %fd3095, %fd3096;
	fma.rn.f64 	%fd3098, %fd3094, 0dBFC70A3D80000000, %fd3097;
	cvt.rn.f32.f64 	%f5375, %fd3098;
	mov.f32 	%f5210, %f5373;
$L__BB0_1247:
	mov.f32 	%f5377, 0f00000000;
	@%p1 bra 	$L__BB0_1249;
	cvt.f64.f32 	%fd3099, %f5375;
	add.f64 	%fd3100, %fd3099, %fd3099;
	cvt.f64.f32 	%fd3101, %f5210;
	sub.f64 	%fd3102, %fd3100, %fd3101;
	fma.rn.f64 	%fd3103, %fd3099, 0dBFC70A3D80000000, %fd3102;
	cvt.rn.f32.f64 	%f5377, %fd3103;
	mov.f32 	%f5210, %f5375;
$L__BB0_1249:
	mov.f32 	%f5379, 0f00000000;
	@%p1 bra 	$L__BB0_1251;
	cvt.f64.f32 	%fd3104, %f5377;
	add.f64 	%fd3105, %fd3104, %fd3104;
	cvt.f64.f32 	%fd3106, %f5210;
	sub.f64 	%fd3107, %fd3105, %fd3106;
	fma.rn.f64 	%fd3108, %fd3104, 0dBFC70A3D80000000, %fd3107;
	cvt.rn.f32.f64 	%f5379, %fd3108;
	mov.f32 	%f5210, %f5377;
$L__BB0_1251:
	mov.f32 	%f5381, 0f00000000;
	@%p1 bra 	$L__BB0_1253;
	cvt.f64.f32 	%fd3109, %f5379;
	add.f64 	%fd3110, %fd3109, %fd3109;
	cvt.f64.f32 	%fd3111, %f5210;
	sub.f64 	%fd3112, %fd3110, %fd3111;
	fma.rn.f64 	%fd3113, %fd3109, 0dBFC70A3D80000000, %fd3112;
	cvt.rn.f32.f64 	%f5381, %fd3113;
	mov.f32 	%f5210, %f5379;
$L__BB0_1253:
	mov.f32 	%f5383, 0f00000000;
	@%p1 bra 	$L__BB0_1255;
	cvt.f64.f32 	%fd3114, %f5381;
	add.f64 	%fd3115, %fd3114, %fd3114;
	cvt.f64.f32 	%fd3116, %f5210;
	sub.f64 	%fd3117, %fd3115, %fd3116;
	fma.rn.f64 	%fd3118, %fd3114, 0dBFC70A3D80000000, %fd3117;
	cvt.rn.f32.f64 	%f5383, %fd3118;
	mov.f32 	%f5210, %f5381;
$L__BB0_1255:
	mov.f32 	%f5385, 0f00000000;
	@%p1 bra 	$L__BB0_1257;
	cvt.f64.f32 	%fd3119, %f5383;
	add.f64 	%fd3120, %fd3119, %fd3119;
	cvt.f64.f32 	%fd3121, %f5210;
	sub.f64 	%fd3122, %fd3120, %fd3121;
	fma.rn.f64 	%fd3123, %fd3119, 0dBFC70A3D80000000, %fd3122;
	cvt.rn.f32.f64 	%f5385, %fd3123;
	mov.f32 	%f5210, %f5383;
$L__BB0_1257:
	mov.f32 	%f5387, 0f00000000;
	@%p1 bra 	$L__BB0_1259;
	cvt.f64.f32 	%fd3124, %f5385;
	add.f64 	%fd3125, %fd3124, %fd3124;
	cvt.f64.f32 	%fd3126, %f5210;
	sub.f64 	%fd3127, %fd3125, %fd3126;
	fma.rn.f64 	%fd3128, %fd3124, 0dBFC70A3D80000000, %fd3127;
	cvt.rn.f32.f64 	%f5387, %fd3128;
	mov.f32 	%f5210, %f5385;
$L__BB0_1259:
	mov.f32 	%f5389, 0f00000000;
	@%p1 bra 	$L__BB0_1261;
	cvt.f64.f32 	%fd3129, %f5387;
	add.f64 	%fd3130, %fd3129, %fd3129;
	cvt.f64.f32 	%fd3131, %f5210;
	sub.f64 	%fd3132, %fd3130, %fd3131;
	fma.rn.f64 	%fd3133, %fd3129, 0dBFC70A3D80000000, %fd3132;
	cvt.rn.f32.f64 	%f5389, %fd3133;
	mov.f32 	%f5210, %f5387;
$L__BB0_1261:
	mov.f32 	%f5391, 0f00000000;
	@%p1 bra 	$L__BB0_1263;
	cvt.f64.f32 	%fd3134, %f5389;
	add.f64 	%fd3135, %fd3134, %fd3134;
	cvt.f64.f32 	%fd3136, %f5210;
	sub.f64 	%fd3137, %fd3135, %fd3136;
	fma.rn.f64 	%fd3138, %fd3134, 0dBFC70A3D80000000, %fd3137;
	cvt.rn.f32.f64 	%f5391, %fd3138;
	mov.f32 	%f5210, %f5389;
$L__BB0_1263:
	mov.f32 	%f5393, 0f00000000;
	@%p1 bra 	$L__BB0_1265;
	cvt.f64.f32 	%fd3139, %f5391;
	add.f64 	%fd3140, %fd3139, %fd3139;
	cvt.f64.f32 	%fd3141, %f5210;
	sub.f64 	%fd3142, %fd3140, %fd3141;
	fma.rn.f64 	%fd3143, %fd3139, 0dBFC70A3D80000000, %fd3142;
	cvt.rn.f32.f64 	%f5393, %fd3143;
	mov.f32 	%f5210, %f5391;
$L__BB0_1265:
	mov.f32 	%f5395, 0f00000000;
	@%p1 bra 	$L__BB0_1267;
	cvt.f64.f32 	%fd3144, %f5393;
	add.f64 	%fd3145, %fd3144, %fd3144;
	cvt.f64.f32 	%fd3146, %f5210;
	sub.f64 	%fd3147, %fd3145, %fd3146;
	fma.rn.f64 	%fd3148, %fd3144, 0dBFC70A3D80000000, %fd3147;
	cvt.rn.f32.f64 	%f5395, %fd3148;
	mov.f32 	%f5210, %f5393;
$L__BB0_1267:
	mov.f32 	%f5397, 0f00000000;
	@%p1 bra 	$L__BB0_1269;
	cvt.f64.f32 	%fd3149, %f5395;
	add.f64 	%fd3150, %fd3149, %fd3149;
	cvt.f64.f32 	%fd3151, %f5210;
	sub.f64 	%fd3152, %fd3150, %fd3151;
	fma.rn.f64 	%fd3153, %fd3149, 0dBFC70A3D80000000, %fd3152;
	cvt.rn.f32.f64 	%f5397, %fd3153;
	mov.f32 	%f5210, %f5395;
$L__BB0_1269:
	mov.f32 	%f5399, 0f00000000;
	@%p1 bra 	$L__BB0_1271;
	cvt.f64.f32 	%fd3154, %f5397;
	add.f64 	%fd3155, %fd3154, %fd3154;
	cvt.f64.f32 	%fd3156, %f5210;
	sub.f64 	%fd3157, %fd3155, %fd3156;
	fma.rn.f64 	%fd3158, %fd3154, 0dBFC70A3D80000000, %fd3157;
	cvt.rn.f32.f64 	%f5399, %fd3158;
	mov.f32 	%f5210, %f5397;
$L__BB0_1271:
	mov.f32 	%f5401, 0f00000000;
	@%p1 bra 	$L__BB0_1273;
	cvt.f64.f32 	%fd3159, %f5399;
	add.f64 	%fd3160, %fd3159, %fd3159;
	cvt.f64.f32 	%fd3161, %f5210;
	sub.f64 	%fd3162, %fd3160, %fd3161;
	fma.rn.f64 	%fd3163, %fd3159, 0dBFC70A3D80000000, %fd3162;
	cvt.rn.f32.f64 	%f5401, %fd3163;
	mov.f32 	%f5210, %f5399;
$L__BB0_1273:
	mov.f32 	%f5403, 0f00000000;
	@%p1 bra 	$L__BB0_1275;
	cvt.f64.f32 	%fd3164, %f5401;
	add.f64 	%fd3165, %fd3164, %fd3164;
	cvt.f64.f32 	%fd3166, %f5210;
	sub.f64 	%fd3167, %fd3165, %fd3166;
	fma.rn.f64 	%fd3168, %fd3164, 0dBFC70A3D80000000, %fd3167;
	cvt.rn.f32.f64 	%f5403, %fd3168;
	mov.f32 	%f5210, %f5401;
$L__BB0_1275:
	mov.f32 	%f5405, 0f00000000;
	@%p1 bra 	$L__BB0_1277;
	cvt.f64.f32 	%fd3169, %f5403;
	add.f64 	%fd3170, %fd3169, %fd3169;
	cvt.f64.f32 	%fd3171, %f5210;
	sub.f64 	%fd3172, %fd3170, %fd3171;
	fma.rn.f64 	%fd3173, %fd3169, 0dBFC70A3D80000000, %fd3172;
	cvt.rn.f32.f64 	%f5405, %fd3173;
	mov.f32 	%f5210, %f5403;
$L__BB0_1277:
	mov.f32 	%f5407, 0f00000000;
	@%p1 bra 	$L__BB0_1279;
	cvt.f64.f32 	%fd3174, %f5405;
	add.f64 	%fd3175, %fd3174, %fd3174;
	cvt.f64.f32 	%fd3176, %f5210;
	sub.f64 	%fd3177, %fd3175, %fd3176;
	fma.rn.f64 	%fd3178, %fd3174, 0dBFC70A3D80000000, %fd3177;
	cvt.rn.f32.f64 	%f5407, %fd3178;
	mov.f32 	%f5210, %f5405;
$L__BB0_1279:
	mov.f32 	%f5409, 0f00000000;
	@%p1 bra 	$L__BB0_1281;
	cvt.f64.f32 	%fd3179, %f5407;
	add.f64 	%fd3180, %fd3179, %fd3179;
	cvt.f64.f32 	%fd3181, %f5210;
	sub.f64 	%fd3182, %fd3180, %fd3181;
	fma.rn.f64 	%fd3183, %fd3179, 0dBFC70A3D80000000, %fd3182;
	cvt.rn.f32.f64 	%f5409, %fd3183;
	mov.f32 	%f5210, %f5407;
$L__BB0_1281:
	mov.f32 	%f5411, 0f00000000;
	@%p1 bra 	$L__BB0_1283;
	cvt.f64.f32 	%fd3184, %f5409;
	add.f64 	%fd3185, %fd3184, %fd3184;
	cvt.f64.f32 	%fd3186, %f5210;
	sub.f64 	%fd3187, %fd3185, %fd3186;
	fma.rn.f64 	%fd3188, %fd3184, 0dBFC70A3D80000000, %fd3187;
	cvt.rn.f32.f64 	%f5411, %fd3188;
	mov.f32 	%f5210, %f5409;
$L__BB0_1283:
	mov.f32 	%f5413, 0f00000000;
	@%p1 bra 	$L__BB0_1285;
	cvt.f64.f32 	%fd3189, %f5411;
	add.f64 	%fd3190, %fd3189, %fd3189;
	cvt.f64.f32 	%fd3191, %f5210;
	sub.f64 	%fd3192, %fd3190, %fd3191;
	fma.rn.f64 	%fd3193, %fd3189, 0dBFC70A3D80000000, %fd3192;
	cvt.rn.f32.f64 	%f5413, %fd3193;
	mov.f32 	%f5210, %f5411;
$L__BB0_1285:
	mov.f32 	%f5415, 0f00000000;
	@%p1 bra 	$L__BB0_1287;
	cvt.f64.f32 	%fd3194, %f5413;
	add.f64 	%fd3195, %fd3194, %fd3194;
	cvt.f64.f32 	%fd3196, %f5210;
	sub.f64 	%fd3197, %fd3195, %fd3196;
	fma.rn.f64 	%fd3198, %fd3194, 0dBFC70A3D80000000, %fd3197;
	cvt.rn.f32.f64 	%f5415, %fd3198;
	mov.f32 	%f5210, %f5413;
$L__BB0_1287:
	mov.f32 	%f5417, 0f00000000;
	@%p1 bra 	$L__BB0_1289;
	cvt.f64.f32 	%fd3199, %f5415;
	add.f64 	%fd3200, %fd3199, %fd3199;
	cvt.f64.f32 	%fd3201, %f5210;
	sub.f64 	%fd3202, %fd3200, %fd3201;
	fma.rn.f64 	%fd3203, %fd3199, 0dBFC70A3D80000000, %fd3202;
	cvt.rn.f32.f64 	%f5417, %fd3203;
	mov.f32 	%f5210, %f5415;
$L__BB0_1289:
	mov.f32 	%f5419, 0f00000000;
	@%p1 bra 	$L__BB0_1291;
	cvt.f64.f32 	%fd3204, %f5417;
	add.f64 	%fd3205, %fd3204, %fd3204;
	cvt.f64.f32 	%fd3206, %f5210;
	sub.f64 	%fd3207, %fd3205, %fd3206;
	fma.rn.f64 	%fd3208, %fd3204, 0dBFC70A3D80000000, %fd3207;
	cvt.rn.f32.f64 	%f5419, %fd3208;
	mov.f32 	%f5210, %f5417;
$L__BB0_1291:
	mov.f32 	%f5421, 0f00000000;
	@%p1 bra 	$L__BB0_1293;
	cvt.f64.f32 	%fd3209, %f5419;
	add.f64 	%fd3210, %fd3209, %fd3209;
	cvt.f64.f32 	%fd3211, %f5210;
	sub.f64 	%fd3212, %fd3210, %fd3211;
	fma.rn.f64 	%fd3213, %fd3209, 0dBFC70A3D80000000, %fd3212;
	cvt.rn.f32.f64 	%f5421, %fd3213;
	mov.f32 	%f5210, %f5419;
$L__BB0_1293:
	mov.f32 	%f5423, 0f00000000;
	@%p1 bra 	$L__BB0_1295;
	cvt.f64.f32 	%fd3214, %f5421;
	add.f64 	%fd3215, %fd3214, %fd3214;
	cvt.f64.f32 	%fd3216, %f5210;
	sub.f64 	%fd3217, %fd3215, %fd3216;
	fma.rn.f64 	%fd3218, %fd3214, 0dBFC70A3D80000000, %fd3217;
	cvt.rn.f32.f64 	%f5423, %fd3218;
	mov.f32 	%f5210, %f5421;
$L__BB0_1295:
	mov.f32 	%f5425, 0f00000000;
	@%p1 bra 	$L__BB0_1297;
	cvt.f64.f32 	%fd3219, %f5423;
	add.f64 	%fd3220, %fd3219, %fd3219;
	cvt.f64.f32 	%fd3221, %f5210;
	sub.f64 	%fd3222, %fd3220, %fd3221;
	fma.rn.f64 	%fd3223, %fd3219, 0dBFC70A3D80000000, %fd3222;
	cvt.rn.f32.f64 	%f5425, %fd3223;
	mov.f32 	%f5210, %f5423;
$L__BB0_1297:
	mov.f32 	%f5427, 0f00000000;
	@%p1 bra 	$L__BB0_1299;
	cvt.f64.f32 	%fd3224, %f5425;
	add.f64 	%fd3225, %fd3224, %fd3224;
	cvt.f64.f32 	%fd3226, %f5210;
	sub.f64 	%fd3227, %fd3225, %fd3226;
	fma.rn.f64 	%fd3228, %fd3224, 0dBFC70A3D80000000, %fd3227;
	cvt.rn.f32.f64 	%f5427, %fd3228;
	mov.f32 	%f5210, %f5425;
$L__BB0_1299:
	mov.f32 	%f5429, 0f00000000;
	@%p1 bra 	$L__BB0_1301;
	cvt.f64.f32 	%fd3229, %f5427;
	add.f64 	%fd3230, %fd3229, %fd3229;
	cvt.f64.f32 	%fd3231, %f5210;
	sub.f64 	%fd3232, %fd3230, %fd3231;
	fma.rn.f64 	%fd3233, %fd3229, 0dBFC70A3D80000000, %fd3232;
	cvt.rn.f32.f64 	%f5429, %fd3233;
	mov.f32 	%f5210, %f5427;
$L__BB0_1301:
	mov.f32 	%f5431, 0f00000000;
	@%p1 bra 	$L__BB0_1303;
	cvt.f64.f32 	%fd3234, %f5429;
	add.f64 	%fd3235, %fd3234, %fd3234;
	cvt.f64.f32 	%fd3236, %f5210;
	sub.f64 	%fd3237, %fd3235, %fd3236;
	fma.rn.f64 	%fd3238, %fd3234, 0dBFC70A3D80000000, %fd3237;
	cvt.rn.f32.f64 	%f5431, %fd3238;
	mov.f32 	%f5210, %f5429;
$L__BB0_1303:
	mov.f32 	%f5433, 0f00000000;
	@%p1 bra 	$L__BB0_1305;
	cvt.f64.f32 	%fd3239, %f5431;
	add.f64 	%fd3240, %fd3239, %fd3239;
	cvt.f64.f32 	%fd3241, %f5210;
	sub.f64 	%fd3242, %fd3240, %fd3241;
	fma.rn.f64 	%fd3243, %fd3239, 0dBFC70A3D80000000, %fd3242;
	cvt.rn.f32.f64 	%f5433, %fd3243;
	mov.f32 	%f5210, %f5431;
$L__BB0_1305:
	mov.f32 	%f5435, 0f00000000;
	@%p1 bra 	$L__BB0_1307;
	cvt.f64.f32 	%fd3244, %f5433;
	add.f64 	%fd3245, %fd3244, %fd3244;
	cvt.f64.f32 	%fd3246, %f5210;
	sub.f64 	%fd3247, %fd3245, %fd3246;
	fma.rn.f64 	%fd3248, %fd3244, 0dBFC70A3D80000000, %fd3247;
	cvt.rn.f32.f64 	%f5435, %fd3248;
	mov.f32 	%f5210, %f5433;
$L__BB0_1307:
	mov.f32 	%f5437, 0f00000000;
	@%p1 bra 	$L__BB0_1309;
	cvt.f64.f32 	%fd3249, %f5435;
	add.f64 	%fd3250, %fd3249, %fd3249;
	cvt.f64.f32 	%fd3251, %f5210;
	sub.f64 	%fd3252, %fd3250, %fd3251;
	fma.rn.f64 	%fd3253, %fd3249, 0dBFC70A3D80000000, %fd3252;
	cvt.rn.f32.f64 	%f5437, %fd3253;
	mov.f32 	%f5210, %f5435;
$L__BB0_1309:
	mov.f32 	%f5439, 0f00000000;
	@%p1 bra 	$L__BB0_1311;
	cvt.f64.f32 	%fd3254, %f5437;
	add.f64 	%fd3255, %fd3254, %fd3254;
	cvt.f64.f32 	%fd3256, %f5210;
	sub.f64 	%fd3257, %fd3255, %fd3256;
	fma.rn.f64 	%fd3258, %fd3254, 0dBFC70A3D80000000, %fd3257;
	cvt.rn.f32.f64 	%f5439, %fd3258;
	mov.f32 	%f5210, %f5437;
$L__BB0_1311:
	mov.f32 	%f5441, 0f00000000;
	@%p1 bra 	$L__BB0_1313;
	cvt.f64.f32 	%fd3259, %f5439;
	add.f64 	%fd3260, %fd3259, %fd3259;
	cvt.f64.f32 	%fd3261, %f5210;
	sub.f64 	%fd3262, %fd3260, %fd3261;
	fma.rn.f64 	%fd3263, %fd3259, 0dBFC70A3D80000000, %fd3262;
	cvt.rn.f32.f64 	%f5441, %fd3263;
	mov.f32 	%f5210, %f5439;
$L__BB0_1313:
	mov.f32 	%f5443, 0f00000000;
	@%p1 bra 	$L__BB0_1315;
	cvt.f64.f32 	%fd3264, %f5441;
	add.f64 	%fd3265, %fd3264, %fd3264;
	cvt.f64.f32 	%fd3266, %f5210;
	sub.f64 	%fd3267, %fd3265, %fd3266;
	fma.rn.f64 	%fd3268, %fd3264, 0dBFC70A3D80000000, %fd3267;
	cvt.rn.f32.f64 	%f5443, %fd3268;
	mov.f32 	%f5210, %f5441;
$L__BB0_1315:
	mov.f32 	%f5445, 0f00000000;
	@%p1 bra 	$L__BB0_1317;
	cvt.f64.f32 	%fd3269, %f5443;
	add.f64 	%fd3270, %fd3269, %fd3269;
	cvt.f64.f32 	%fd3271, %f5210;
	sub.f64 	%fd3272, %fd3270, %fd3271;
	fma.rn.f64 	%fd3273, %fd3269, 0dBFC70A3D80000000, %fd3272;
	cvt.rn.f32.f64 	%f5445, %fd3273;
	mov.f32 	%f5210, %f5443;
$L__BB0_1317:
	mov.f32 	%f5447, 0f00000000;
	@%p1 bra 	$L__BB0_1319;
	cvt.f64.f32 	%fd3274, %f5445;
	add.f64 	%fd3275, %fd3274, %fd3274;
	cvt.f64.f32 	%fd3276, %f5210;
	sub.f64 	%fd3277, %fd3275, %fd3276;
	fma.rn.f64 	%fd3278, %fd3274, 0dBFC70A3D80000000, %fd3277;
	cvt.rn.f32.f64 	%f5447, %fd3278;
	mov.f32 	%f5210, %f5445;
$L__BB0_1319:
	mov.f32 	%f5449, 0f00000000;
	@%p1 bra 	$L__BB0_1321;
	cvt.f64.f32 	%fd3279, %f5447;
	add.f64 	%fd3280, %fd3279, %fd3279;
	cvt.f64.f32 	%fd3281, %f5210;
	sub.f64 	%fd3282, %fd3280, %fd3281;
	fma.rn.f64 	%fd3283, %fd3279, 0dBFC70A3D80000000, %fd3282;
	cvt.rn.f32.f64 	%f5449, %fd3283;
	mov.f32 	%f5210, %f5447;
$L__BB0_1321:
	mov.f32 	%f5451, 0f00000000;
	@%p1 bra 	$L__BB0_1323;
	cvt.f64.f32 	%fd3284, %f5449;
	add.f64 	%fd3285, %fd3284, %fd3284;
	cvt.f64.f32 	%fd3286, %f5210;
	sub.f64 	%fd3287, %fd3285, %fd3286;
	fma.rn.f64 	%fd3288, %fd3284, 0dBFC70A3D80000000, %fd3287;
	cvt.rn.f32.f64 	%f5451, %fd3288;
	mov.f32 	%f5210, %f5449;
$L__BB0_1323:
	mov.f32 	%f5453, 0f00000000;
	@%p1 bra 	$L__BB0_1325;
	cvt.f64.f32 	%fd3289, %f5451;
	add.f64 	%fd3290, %fd3289, %fd3289;
	cvt.f64.f32 	%fd3291, %f5210;
	sub.f64 	%fd3292, %fd3290, %fd3291;
	fma.rn.f64 	%fd3293, %fd3289, 0dBFC70A3D80000000, %fd3292;
	cvt.rn.f32.f64 	%f5453, %fd3293;
	mov.f32 	%f5210, %f5451;
$L__BB0_1325:
	mov.f32 	%f5455, 0f00000000;
	@%p1 bra 	$L__BB0_1327;
	cvt.f64.f32 	%fd3294, %f5453;
	add.f64 	%fd3295, %fd3294, %fd3294;
	cvt.f64.f32 	%fd3296, %f5210;
	sub.f64 	%fd3297, %fd3295, %fd3296;
	fma.rn.f64 	%fd3298, %fd3294, 0dBFC70A3D80000000, %fd3297;
	cvt.rn.f32.f64 	%f5455, %fd3298;
	mov.f32 	%f5210, %f5453;
$L__BB0_1327:
	mov.f32 	%f5457, 0f00000000;
	@%p1 bra 	$L__BB0_1329;
	cvt.f64.f32 	%fd3299, %f5455;
	add.f64 	%fd3300, %fd3299, %fd3299;
	cvt.f64.f32 	%fd3301, %f5210;
	sub.f64 	%fd3302, %fd3300, %fd3301;
	fma.rn.f64 	%fd3303, %fd3299, 0dBFC70A3D80000000, %fd3302;
	cvt.rn.f32.f64 	%f5457, %fd3303;
	mov.f32 	%f5210, %f5455;
$L__BB0_1329:
	mov.f32 	%f5459, 0f00000000;
	@%p1 bra 	$L__BB0_1331;
	cvt.f64.f32 	%fd3304, %f5457;
	add.f64 	%fd3305, %fd3304, %fd3304;
	cvt.f64.f32 	%fd3306, %f5210;
	sub.f64 	%fd3307, %fd3305, %fd3306;
	fma.rn.f64 	%fd3308, %fd3304, 0dBFC70A3D80000000, %fd3307;
	cvt.rn.f32.f64 	%f5459, %fd3308;
	mov.f32 	%f5210, %f5457;
$L__BB0_1331:
	mov.f32 	%f5461, 0f00000000;
	@%p1 bra 	$L__BB0_1333;
	cvt.f64.f32 	%fd3309, %f5459;
	add.f64 	%fd3310, %fd3309, %fd3309;
	cvt.f64.f32 	%fd3311, %f5210;
	sub.f64 	%fd3312, %fd3310, %fd3311;
	fma.rn.f64 	%fd3313, %fd3309, 0dBFC70A3D80000000, %fd3312;
	cvt.rn.f32.f64 	%f5461, %fd3313;
	mov.f32 	%f5210, %f5459;
$L__BB0_1333:
	mov.f32 	%f5463, 0f00000000;
	@%p1 bra 	$L__BB0_1335;
	cvt.f64.f32 	%fd3314, %f5461;
	add.f64 	%fd3315, %fd3314, %fd3314;
	cvt.f64.f32 	%fd3316, %f5210;
	sub.f64 	%fd3317, %fd3315, %fd3316;
	fma.rn.f64 	%fd3318, %fd3314, 0dBFC70A3D80000000, %fd3317;
	cvt.rn.f32.f64 	%f5463, %fd3318;
	mov.f32 	%f5210, %f5461;
$L__BB0_1335:
	mov.f32 	%f5465, 0f00000000;
	@%p1 bra 	$L__BB0_1337;
	cvt.f64.f32 	%fd3319, %f5463;
	add.f64 	%fd3320, %fd3319, %fd3319;
	cvt.f64.f32 	%fd3321, %f5210;
	sub.f64 	%fd3322, %fd3320, %fd3321;
	fma.rn.f64 	%fd3323, %fd3319, 0dBFC70A3D80000000, %fd3322;
	cvt.rn.f32.f64 	%f5465, %fd3323;
	mov.f32 	%f5210, %f5463;
$L__BB0_1337:
	mov.f32 	%f5467, 0f00000000;
	@%p1 bra 	$L__BB0_1339;
	cvt.f64.f32 	%fd3324, %f5465;
	add.f64 	%fd3325, %fd3324, %fd3324;
	cvt.f64.f32 	%fd3326, %f5210;
	sub.f64 	%fd3327, %fd3325, %fd3326;
	fma.rn.f64 	%fd3328, %fd3324, 0dBFC70A3D80000000, %fd3327;
	cvt.rn.f32.f64 	%f5467, %fd3328;
	mov.f32 	%f5210, %f5465;
$L__BB0_1339:
	mov.f32 	%f5469, 0f00000000;
	@%p1 bra 	$L__BB0_1341;
	cvt.f64.f32 	%fd3329, %f5467;
	add.f64 	%fd3330, %fd3329, %fd3329;
	cvt.f64.f32 	%fd3331, %f5210;
	sub.f64 	%fd3332, %fd3330, %fd3331;
	fma.rn.f64 	%fd3333, %fd3329, 0dBFC70A3D80000000, %fd3332;
	cvt.rn.f32.f64 	%f5469, %fd3333;
	mov.f32 	%f5210, %f5467;
$L__BB0_1341:
	mov.f32 	%f5471, 0f00000000;
	@%p1 bra 	$L__BB0_1343;
	cvt.f64.f32 	%fd3334, %f5469;
	add.f64 	%fd3335, %fd3334, %fd3334;
	cvt.f64.f32 	%fd3336, %f5210;
	sub.f64 	%fd3337, %fd3335, %fd3336;
	fma.rn.f64 	%fd3338, %fd3334, 0dBFC70A3D80000000, %fd3337;
	cvt.rn.f32.f64 	%f5471, %fd3338;
	mov.f32 	%f5210, %f5469;
$L__BB0_1343:
	mov.f32 	%f5473, 0f00000000;
	@%p1 bra 	$L__BB0_1345;
	cvt.f64.f32 	%fd3339, %f5471;
	add.f64 	%fd3340, %fd3339, %fd3339;
	cvt.f64.f32 	%fd3341, %f5210;
	sub.f64 	%fd3342, %fd3340, %fd3341;
	fma.rn.f64 	%fd3343, %fd3339, 0dBFC70A3D80000000, %fd3342;
	cvt.rn.f32.f64 	%f5473, %fd3343;
	mov.f32 	%f5210, %f5471;
$L__BB0_1345:
	mov.f32 	%f5475, 0f00000000;
	@%p1 bra 	$L__BB0_1347;
	cvt.f64.f32 	%fd3344, %f5473;
	add.f64 	%fd3345, %fd3344, %fd3344;
	cvt.f64.f32 	%fd3346, %f5210;
	sub.f64 	%fd3347, %fd3345, %fd3346;
	fma.rn.f64 	%fd3348, %fd3344, 0dBFC70A3D80000000, %fd3347;
	cvt.rn.f32.f64 	%f5475, %fd3348;
	mov.f32 	%f5210, %f5473;
$L__BB0_1347:
	mov.f32 	%f5477, 0f00000000;
	@%p1 bra 	$L__BB0_1349;
	cvt.f64.f32 	%fd3349, %f5475;
	add.f64 	%fd3350, %fd3349, %fd3349;
	cvt.f64.f32 	%fd3351, %f5210;
	sub.f64 	%fd3352, %fd3350, %fd3351;
	fma.rn.f64 	%fd3353, %fd3349, 0dBFC70A3D80000000, %fd3352;
	cvt.rn.f32.f64 	%f5477, %fd3353;
	mov.f32 	%f5210, %f5475;
$L__BB0_1349:
	mov.f32 	%f5479, 0f00000000;
	@%p1 bra 	$L__BB0_1351;
	cvt.f64.f32 	%fd3354, %f5477;
	add.f64 	%fd3355, %fd3354, %fd3354;
	cvt.f64.f32 	%fd3356, %f5210;
	sub.f64 	%fd3357, %fd3355, %fd3356;
	fma.rn.f64 	%fd3358, %fd3354, 0dBFC70A3D80000000, %fd3357;
	cvt.rn.f32.f64 	%f5479, %fd3358;
	mov.f32 	%f5210, %f5477;
$L__BB0_1351:
	mov.f32 	%f5481, 0f00000000;
	@%p1 bra 	$L__BB0_1353;
	cvt.f64.f32 	%fd3359, %f5479;
	add.f64 	%fd3360, %fd3359, %fd3359;
	cvt.f64.f32 	%fd3361, %f5210;
	sub.f64 	%fd3362, %fd3360, %fd3361;
	fma.rn.f64 	%fd3363, %fd3359, 0dBFC70A3D80000000, %fd3362;
	cvt.rn.f32.f64 	%f5481, %fd3363;
	mov.f32 	%f5210, %f5479;
$L__BB0_1353:
	mov.f32 	%f5483, 0f00000000;
	@%p1 bra 	$L__BB0_1355;
	cvt.f64.f32 	%fd3364, %f5481;
	add.f64 	%fd3365, %fd3364, %fd3364;
	cvt.f64.f32 	%fd3366, %f5210;
	sub.f64 	%fd3367, %fd3365, %fd3366;
	fma.rn.f64 	%fd3368, %fd3364, 0dBFC70A3D80000000, %fd3367;
	cvt.rn.f32.f64 	%f5483, %fd3368;
	mov.f32 	%f5210, %f5481;
$L__BB0_1355:
	mov.f32 	%f5485, 0f00000000;
	@%p1 bra 	$L__BB0_1357;
	cvt.f64.f32 	%fd3369, %f5483;
	add.f64 	%fd3370, %fd3369, %fd3369;
	cvt.f64.f32 	%fd3371, %f5210;
	sub.f64 	%fd3372, %fd3370, %fd3371;
	fma.rn.f64 	%fd3373, %fd3369, 0dBFC70A3D80000000, %fd3372;
	cvt.rn.f32.f64 	%f5485, %fd3373;
	mov.f32 	%f5210, %f5483;
$L__BB0_1357:
	mov.f32 	%f5487, 0f00000000;
	@%p1 bra 	$L__BB0_1359;
	cvt.f64.f32 	%fd3374, %f5485;
	add.f64 	%fd3375, %fd3374, %fd3374;
	cvt.f64.f32 	%fd3376, %f5210;
	sub.f64 	%fd3377, %fd3375, %fd3376;
	fma.rn.f64 	%fd3378, %fd3374, 0dBFC70A3D80000000, %fd3377;
	cvt.rn.f32.f64 	%f5487, %fd3378;
	mov.f32 	%f5210, %f5485;
$L__BB0_1359:
	mov.f32 	%f5489, 0f00000000;
	@%p1 bra 	$L__BB0_1361;
	cvt.f64.f32 	%fd3379, %f5487;
	add.f64 	%fd3380, %fd3379, %fd3379;
	cvt.f64.f32 	%fd3381, %f5210;
	sub.f64 	%fd3382, %fd3380, %fd3381;
	fma.rn.f64 	%fd3383, %fd3379, 0dBFC70A3D80000000, %fd3382;
	cvt.rn.f32.f64 	%f5489, %fd3383;
	mov.f32 	%f5210, %f5487;
$L__BB0_1361:
	mov.f32 	%f5491, 0f00000000;
	@%p1 bra 	$L__BB0_1363;
	cvt.f64.f32 	%fd3384, %f5489;
	add.f64 	%fd3385, %fd3384, %fd3384;
	cvt.f64.f32 	%fd3386, %f5210;
	sub.f64 	%fd3387, %fd3385, %fd3386;
	fma.rn.f64 	%fd3388, %fd3384, 0dBFC70A3D80000000, %fd3387;
	cvt.rn.f32.f64 	%f5491, %fd3388;
	mov.f32 	%f5210, %f5489;
$L__BB0_1363:
	mov.f32 	%f5493, 0f00000000;
	@%p1 bra 	$L__BB0_1365;
	cvt.f64.f32 	%fd3389, %f5491;
	add.f64 	%fd3390, %fd3389, %fd3389;
	cvt.f64.f32 	%fd3391, %f5210;
	sub.f64 	%fd3392, %fd3390, %fd3391;
	fma.rn.f64 	%fd3393, %fd3389, 0dBFC70A3D80000000, %fd3392;
	cvt.rn.f32.f64 	%f5493, %fd3393;
	mov.f32 	%f5210, %f5491;
$L__BB0_1365:
	mov.f32 	%f5495, 0f00000000;
	@%p1 bra 	$L__BB0_1367;
	cvt.f64.f32 	%fd3394, %f5493;
	add.f64 	%fd3395, %fd3394, %fd3394;
	cvt.f64.f32 	%fd3396, %f5210;
	sub.f64 	%fd3397, %fd3395, %fd3396;
	fma.rn.f64 	%fd3398, %fd3394, 0dBFC70A3D80000000, %fd3397;
	cvt.rn.f32.f64 	%f5495, %fd3398;
	mov.f32 	%f5210, %f5493;
$L__BB0_1367:
	mov.f32 	%f5497, 0f00000000;
	@%p1 bra 	$L__BB0_1369;
	cvt.f64.f32 	%fd3399, %f5495;
	add.f64 	%fd3400, %fd3399, %fd3399;
	cvt.f64.f32 	%fd3401, %f5210;
	sub.f64 	%fd3402, %fd3400, %fd3401;
	fma.rn.f64 	%fd3403, %fd3399, 0dBFC70A3D80000000, %fd3402;
	cvt.rn.f32.f64 	%f5497, %fd3403;
	mov.f32 	%f5210, %f5495;
$L__BB0_1369:
	mov.f32 	%f5499, 0f00000000;
	@%p1 bra 	$L__BB0_1371;
	cvt.f64.f32 	%fd3404, %f5497;
	add.f64 	%fd3405, %fd3404, %fd3404;
	cvt.f64.f32 	%fd3406, %f5210;
	sub.f64 	%fd3407, %fd3405, %fd3406;
	fma.rn.f64 	%fd3408, %fd3404, 0dBFC70A3D80000000, %fd3407;
	cvt.rn.f32.f64 	%f5499, %fd3408;
	mov.f32 	%f5210, %f5497;
$L__BB0_1371:
	mov.f32 	%f5501, 0f00000000;
	@%p1 bra 	$L__BB0_1373;
	cvt.f64.f32 	%fd3409, %f5499;
	add.f64 	%fd3410, %fd3409, %fd3409;
	cvt.f64.f32 	%fd3411, %f5210;
	sub.f64 	%fd3412, %fd3410, %fd3411;
	fma.rn.f64 	%fd3413, %fd3409, 0dBFC70A3D80000000, %fd3412;
	cvt.rn.f32.f64 	%f5501, %fd3413;
	mov.f32 	%f5210, %f5499;
$L__BB0_1373:
	mov.f32 	%f5503, 0f00000000;
	@%p1 bra 	$L__BB0_1375;
	cvt.f64.f32 	%fd3414, %f5501;
	add.f64 	%fd3415, %fd3414, %fd3414;
	cvt.f64.f32 	%fd3416, %f5210;
	sub.f64 	%fd3417, %fd3415, %fd3416;
	fma.rn.f64 	%fd3418, %fd3414, 0dBFC70A3D80000000, %fd3417;
	cvt.rn.f32.f64 	%f5503, %fd3418;
	mov.f32 	%f5210, %f5501;
$L__BB0_1375:
	mov.f32 	%f5505, 0f00000000;
	@%p1 bra 	$L__BB0_1377;
	cvt.f64.f32 	%fd3419, %f5503;
	add.f64 	%fd3420, %fd3419, %fd3419;
	cvt.f64.f32 	%fd3421, %f5210;
	sub.f64 	%fd3422, %fd3420, %fd3421;
	fma.rn.f64 	%fd3423, %fd3419, 0dBFC70A3D80000000, %fd3422;
	cvt.rn.f32.f64 	%f5505, %fd3423;
	mov.f32 	%f5210, %f5503;
$L__BB0_1377:
	mov.f32 	%f5507, 0f00000000;
	@%p1 bra 	$L__BB0_1379;
	cvt.f64.f32 	%fd3424, %f5505;
	add.f64 	%fd3425, %fd3424, %fd3424;
	cvt.f64.f32 	%fd3426, %f5210;
	sub.f64 	%fd3427, %fd3425, %fd3426;
	fma.rn.f64 	%fd3428, %fd3424, 0dBFC70A3D80000000, %fd3427;
	cvt.rn.f32.f64 	%f5507, %fd3428;
	mov.f32 	%f5210, %f5505;
$L__BB0_1379:
	mov.f32 	%f5509, 0f00000000;
	@%p1 bra 	$L__BB0_1381;
	cvt.f64.f32 	%fd3429, %f5507;
	add.f64 	%fd3430, %fd3429, %fd3429;
	cvt.f64.f32 	%fd3431, %f5210;
	sub.f64 	%fd3432, %fd3430, %fd3431;
	fma.rn.f64 	%fd3433, %fd3429, 0dBFC70A3D80000000, %fd3432;
	cvt.rn.f32.f64 	%f5509, %fd3433;
	mov.f32 	%f5210, %f5507;
$L__BB0_1381:
	mov.f32 	%f5511, 0f00000000;
	@%p1 bra 	$L__BB0_1383;
	cvt.f64.f32 	%fd3434, %f5509;
	add.f64 	%fd3435, %fd3434, %fd3434;
	cvt.f64.f32 	%fd3436, %f5210;
	sub.f64 	%fd3437, %fd3435, %fd3436;
	fma.rn.f64 	%fd3438, %fd3434, 0dBFC70A3D80000000, %fd3437;
	cvt.rn.f32.f64 	%f5511, %fd3438;
	mov.f32 	%f5210, %f5509;
$L__BB0_1383:
	mov.f32 	%f5513, 0f00000000;
	@%p1 bra 	$L__BB0_1385;
	cvt.f64.f32 	%fd3439, %f5511;
	add.f64 	%fd3440, %fd3439, %fd3439;
	cvt.f64.f32 	%fd3441, %f5210;
	sub.f64 	%fd3442, %fd3440, %fd3441;
	fma.rn.f64 	%fd3443, %fd3439, 0dBFC70A3D80000000, %fd3442;
	cvt.rn.f32.f64 	%f5513, %fd3443;
	mov.f32 	%f5210, %f5511;
$L__BB0_1385:
	mov.f32 	%f5515, 0f00000000;
	@%p1 bra 	$L__BB0_1387;
	cvt.f64.f32 	%fd3444, %f5513;
	add.f64 	%fd3445, %fd3444, %fd3444;
	cvt.f64.f32 	%fd3446, %f5210;
	sub.f64 	%fd3447, %fd3445, %fd3446;
	fma.rn.f64 	%fd3448, %fd3444, 0dBFC70A3D80000000, %fd3447;
	cvt.rn.f32.f64 	%f5515, %fd3448;
	mov.f32 	%f5210, %f5513;
$L__BB0_1387:
	mov.f32 	%f5517, 0f00000000;
	@%p1 bra 	$L__BB0_1389;
	cvt.f64.f32 	%fd3449, %f5515;
	add.f64 	%fd3450, %fd3449, %fd3449;
	cvt.f64.f32 	%fd3451, %f5210;
	sub.f64 	%fd3452, %fd3450, %fd3451;
	fma.rn.f64 	%fd3453, %fd3449, 0dBFC70A3D80000000, %fd3452;
	cvt.rn.f32.f64 	%f5517, %fd3453;
	mov.f32 	%f5210, %f5515;
$L__BB0_1389:
	mov.f32 	%f5519, 0f00000000;
	@%p1 bra 	$L__BB0_1391;
	cvt.f64.f32 	%fd3454, %f5517;
	add.f64 	%fd3455, %fd3454, %fd3454;
	cvt.f64.f32 	%fd3456, %f5210;
	sub.f64 	%fd3457, %fd3455, %fd3456;
	fma.rn.f64 	%fd3458, %fd3454, 0dBFC70A3D80000000, %fd3457;
	cvt.rn.f32.f64 	%f5519, %fd3458;
	mov.f32 	%f5210, %f5517;
$L__BB0_1391:
	mov.f32 	%f5521, 0f00000000;
	@%p1 bra 	$L__BB0_1393;
	cvt.f64.f32 	%fd3459, %f5519;
	add.f64 	%fd3460, %fd3459, %fd3459;
	cvt.f64.f32 	%fd3461, %f5210;
	sub.f64 	%fd3462, %fd3460, %fd3461;
	fma.rn.f64 	%fd3463, %fd3459, 0dBFC70A3D80000000, %fd3462;
	cvt.rn.f32.f64 	%f5521, %fd3463;
	mov.f32 	%f5210, %f5519;
$L__BB0_1393:
	mov.f32 	%f5523, 0f00000000;
	@%p1 bra 	$L__BB0_1395;
	cvt.f64.f32 	%fd3464, %f5521;
	add.f64 	%fd3465, %fd3464, %fd3464;
	cvt.f64.f32 	%fd3466, %f5210;
	sub.f64 	%fd3467, %fd3465, %fd3466;
	fma.rn.f64 	%fd3468, %fd3464, 0dBFC70A3D80000000, %fd3467;
	cvt.rn.f32.f64 	%f5523, %fd3468;
	mov.f32 	%f5210, %f5521;
$L__BB0_1395:
	mov.f32 	%f5525, 0f00000000;
	@%p1 bra 	$L__BB0_1397;
	cvt.f64.f32 	%fd3469, %f5523;
	add.f64 	%fd3470, %fd3469, %fd3469;
	cvt.f64.f32 	%fd3471, %f5210;
	sub.f64 	%fd3472, %fd3470, %fd3471;
	fma.rn.f64 	%fd3473, %fd3469, 0dBFC70A3D80000000, %fd3472;
	cvt.rn.f32.f64 	%f5525, %fd3473;
	mov.f32 	%f5210, %f5523;
$L__BB0_1397:
	mov.f32 	%f5527, 0f00000000;
	@%p1 bra 	$L__BB0_1399;
	cvt.f64.f32 	%fd3474, %f5525;
	add.f64 	%fd3475, %fd3474, %fd3474;
	cvt.f64.f32 	%fd3476, %f5210;
	sub.f64 	%fd3477, %fd3475, %fd3476;
	fma.rn.f64 	%fd3478, %fd3474, 0dBFC70A3D80000000, %fd3477;
	cvt.rn.f32.f64 	%f5527, %fd3478;
	mov.f32 	%f5210, %f5525;
$L__BB0_1399:
	mov.f32 	%f5529, 0f00000000;
	@%p1 bra 	$L__BB0_1401;
	cvt.f64.f32 	%fd3479, %f5527;
	add.f64 	%fd3480, %fd3479, %fd3479;
	cvt.f64.f32 	%fd3481, %f5210;
	sub.f64 	%fd3482, %fd3480, %fd3481;
	fma.rn.f64 	%fd3483, %fd3479, 0dBFC70A3D80000000, %fd3482;
	cvt.rn.f32.f64 	%f5529, %fd3483;
	mov.f32 	%f5210, %f5527;
$L__BB0_1401:
	mov.f32 	%f5531, 0f00000000;
	@%p1 bra 	$L__BB0_1403;
	cvt.f64.f32 	%fd3484, %f5529;
	add.f64 	%fd3485, %fd3484, %fd3484;
	cvt.f64.f32 	%fd3486, %f5210;
	sub.f64 	%fd3487, %fd3485, %fd3486;
	fma.rn.f64 	%fd3488, %fd3484, 0dBFC70A3D80000000, %fd3487;
	cvt.rn.f32.f64 	%f5531, %fd3488;
	mov.f32 	%f5210, %f5529;
$L__BB0_1403:
	mov.f32 	%f5533, 0f00000000;
	@%p1 bra 	$L__BB0_1405;
	cvt.f64.f32 	%fd3489, %f5531;
	add.f64 	%fd3490, %fd3489, %fd3489;
	cvt.f64.f32 	%fd3491, %f5210;
	sub.f64 	%fd3492, %fd3490, %fd3491;
	fma.rn.f64 	%fd3493, %fd3489, 0dBFC70A3D80000000, %fd3492;
	cvt.rn.f32.f64 	%f5533, %fd3493;
	mov.f32 	%f5210, %f5531;
$L__BB0_1405:
	mov.f32 	%f5535, 0f00000000;
	@%p1 bra 	$L__BB0_1407;
	cvt.f64.f32 	%fd3494, %f5533;
	add.f64 	%fd3495, %fd3494, %fd3494;
	cvt.f64.f32 	%fd3496, %f5210;
	sub.f64 	%fd3497, %fd3495, %fd3496;
	fma.rn.f64 	%fd3498, %fd3494, 0dBFC70A3D80000000, %fd3497;
	cvt.rn.f32.f64 	%f5535, %fd3498;
	mov.f32 	%f5210, %f5533;
$L__BB0_1407:
	mov.f32 	%f5537, 0f00000000;
	@%p1 bra 	$L__BB0_1409;
	cvt.f64.f32 	%fd3499, %f5535;
	add.f64 	%fd3500, %fd3499, %fd3499;
	cvt.f64.f32 	%fd3501, %f5210;
	sub.f64 	%fd3502, %fd3500, %fd3501;
	fma.rn.f64 	%fd3503, %fd3499, 0dBFC70A3D80000000, %fd3502;
	cvt.rn.f32.f64 	%f5537, %fd3503;
	mov.f32 	%f5210, %f5535;
$L__BB0_1409:
	mov.f32 	%f5539, 0f00000000;
	@%p1 bra 	$L__BB0_1411;
	cvt.f64.f32 	%fd3504, %f5537;
	add.f64 	%fd3505, %fd3504, %fd3504;
	cvt.f64.f32 	%fd3506, %f5210;
	sub.f64 	%fd3507, %fd3505, %fd3506;
	fma.rn.f64 	%fd3508, %fd3504, 0dBFC70A3D80000000, %fd3507;
	cvt.rn.f32.f64 	%f5539, %fd3508;
	mov.f32 	%f5210, %f5537;
$L__BB0_1411:
	mov.f32 	%f5541, 0f00000000;
	@%p1 bra 	$L__BB0_1413;
	cvt.f64.f32 	%fd3509, %f5539;
	add.f64 	%fd3510, %fd3509, %fd3509;
	cvt.f64.f32 	%fd3511, %f5210;
	sub.f64 	%fd3512, %fd3510, %fd3511;
	fma.rn.f64 	%fd3513, %fd3509, 0dBFC70A3D80000000, %fd3512;
	cvt.rn.f32.f64 	%f5541, %fd3513;
	mov.f32 	%f5210, %f5539;
$L__BB0_1413:
	mov.f32 	%f5543, 0f00000000;
	@%p1 bra 	$L__BB0_1415;
	cvt.f64.f32 	%fd3514, %f5541;
	add.f64 	%fd3515, %fd3514, %fd3514;
	cvt.f64.f32 	%fd3516, %f5210;
	sub.f64 	%fd3517, %fd3515, %fd3516;
	fma.rn.f64 	%fd3518, %fd3514, 0dBFC70A3D80000000, %fd3517;
	cvt.rn.f32.f64 	%f5543, %fd3518;
	mov.f32 	%f5210, %f5541;
$L__BB0_1415:
	mov.f32 	%f5545, 0f00000000;
	@%p1 bra 	$L__BB0_1417;
	cvt.f64.f32 	%fd3519, %f5543;
	add.f64 	%fd3520, %fd3519, %fd3519;
	cvt.f64.f32 	%fd3521, %f5210;
	sub.f64 	%fd3522, %fd3520, %fd3521;
	fma.rn.f64 	%fd3523, %fd3519, 0dBFC70A3D80000000, %fd3522;
	cvt.rn.f32.f64 	%f5545, %fd3523;
	mov.f32 	%f5210, %f5543;
$L__BB0_1417:
	mov.f32 	%f5547, 0f00000000;
	@%p1 bra 	$L__BB0_1419;
	cvt.f64.f32 	%fd3524, %f5545;
	add.f64 	%fd3525, %fd3524, %fd3524;
	cvt.f64.f32 	%fd3526, %f5210;
	sub.f64 	%fd3527, %fd3525, %fd3526;
	fma.rn.f64 	%fd3528, %fd3524, 0dBFC70A3D80000000, %fd3527;
	cvt.rn.f32.f64 	%f5547, %fd3528;
	mov.f32 	%f5210, %f5545;
$L__BB0_1419:
	mov.f32 	%f5549, 0f00000000;
	@%p1 bra 	$L__BB0_1421;
	cvt.f64.f32 	%fd3529, %f5547;
	add.f64 	%fd3530, %fd3529, %fd3529;
	cvt.f64.f32 	%fd3531, %f5210;
	sub.f64 	%fd3532, %fd3530, %fd3531;
	fma.rn.f64 	%fd3533, %fd3529, 0dBFC70A3D80000000, %fd3532;
	cvt.rn.f32.f64 	%f5549, %fd3533;
	mov.f32 	%f5210, %f5547;
$L__BB0_1421:
	mov.f32 	%f5551, 0f00000000;
	@%p1 bra 	$L__BB0_1423;
	cvt.f64.f32 	%fd3534, %f5549;
	add.f64 	%fd3535, %fd3534, %fd3534;
	cvt.f64.f32 	%fd3536, %f5210;
	sub.f64 	%fd3537, %fd3535, %fd3536;
	fma.rn.f64 	%fd3538, %fd3534, 0dBFC70A3D80000000, %fd3537;
	cvt.rn.f32.f64 	%f5551, %fd3538;
	mov.f32 	%f5210, %f5549;
$L__BB0_1423:
	mov.f32 	%f5553, 0f00000000;
	@%p1 bra 	$L__BB0_1425;
	cvt.f64.f32 	%fd3539, %f5551;
	add.f64 	%fd3540, %fd3539, %fd3539;
	cvt.f64.f32 	%fd3541, %f5210;
	sub.f64 	%fd3542, %fd3540, %fd3541;
	fma.rn.f64 	%fd3543, %fd3539, 0dBFC70A3D80000000, %fd3542;
	cvt.rn.f32.f64 	%f5553, %fd3543;
	mov.f32 	%f5210, %f5551;
$L__BB0_1425:
	mov.f32 	%f5555, 0f00000000;
	@%p1 bra 	$L__BB0_1427;
	cvt.f64.f32 	%fd3544, %f5553;
	add.f64 	%fd3545, %fd3544, %fd3544;
	cvt.f64.f32 	%fd3546, %f5210;
	sub.f64 	%fd3547, %fd3545, %fd3546;
	fma.rn.f64 	%fd3548, %fd3544, 0dBFC70A3D80000000, %fd3547;
	cvt.rn.f32.f64 	%f5555, %fd3548;
	mov.f32 	%f5210, %f5553;
$L__BB0_1427:
	mov.f32 	%f5557, 0f00000000;
	@%p1 bra 	$L__BB0_1429;
	cvt.f64.f32 	%fd3549, %f5555;
	add.f64 	%fd3550, %fd3549, %fd3549;
	cvt.f64.f32 	%fd3551, %f5210;
	sub.f64 	%fd3552, %fd3550, %fd3551;
	fma.rn.f64 	%fd3553, %fd3549, 0dBFC70A3D80000000, %fd3552;
	cvt.rn.f32.f64 	%f5557, %fd3553;
	mov.f32 	%f5210, %f5555;
$L__BB0_1429:
	mov.f32 	%f5559, 0f00000000;
	@%p1 bra 	$L__BB0_1431;
	cvt.f64.f32 	%fd3554, %f5557;
	add.f64 	%fd3555, %fd3554, %fd3554;
	cvt.f64.f32 	%fd3556, %f5210;
	sub.f64 	%fd3557, %fd3555, %fd3556;
	fma.rn.f64 	%fd3558, %fd3554, 0dBFC70A3D80000000, %fd3557;
	cvt.rn.f32.f64 	%f5559, %fd3558;
	mov.f32 	%f5210, %f5557;
$L__BB0_1431:
	mov.f32 	%f5561, 0f00000000;
	@%p1 bra 	$L__BB0_1433;
	cvt.f64.f32 	%fd3559, %f5559;
	add.f64 	%fd3560, %fd3559, %fd3559;
	cvt.f64.f32 	%fd3561, %f5210;
	sub.f64 	%fd3562, %fd3560, %fd3561;
	fma.rn.f64 	%fd3563, %fd3559, 0dBFC70A3D80000000, %fd3562;
	cvt.rn.f32.f64 	%f5561, %fd3563;
	mov.f32 	%f5210, %f5559;
$L__BB0_1433:
	mov.f32 	%f5566, %f5210;
	mov.f32 	%f5563, 0f00000000;
	@%p1 bra 	$L__BB0_1435;
	cvt.f64.f32 	%fd3564, %f5561;
	add.f64 	%fd3565, %fd3564, %fd3564;
	cvt.f64.f32 	%fd3566, %f5566;
	sub.f64 	%fd3567, %fd3565, %fd3566;
	fma.rn.f64 	%fd3568, %fd3564, 0dBFC70A3D80000000, %fd3567;
	cvt.rn.f32.f64 	%f5563, %fd3568;
	mov.f32 	%f5566, %f5561;
$L__BB0_1435:
	mov.f32 	%f5565, 0f00000000;
	@%p1 bra 	$L__BB0_1437;
	cvt.f64.f32 	%fd3569, %f5563;
	add.f64 	%fd3570, %fd3569, %fd3569;
	cvt.f64.f32 	%fd3571, %f5566;
	sub.f64 	%fd3572, %fd3570, %fd3571;
	fma.rn.f64 	%fd3573, %fd3569, 0dBFC70A3D80000000, %fd3572;
	cvt.rn.f32.f64 	%f5565, %fd3573;
	mov.f32 	%f5566, %f5563;
$L__BB0_1437:
	mov.f32 	%f5567, 0f00000000;
	@%p1 bra 	$L__BB0_1439;
	cvt.f64.f32 	%fd3574, %f5565;
	add.f64 	%fd3575, %fd3574, %fd3574;
	cvt.f64.f32 	%fd3576, %f5566;
	sub.f64 	%fd3577, %fd3575, %fd3576;
	fma.rn.f64 	%fd3578, %fd3574, 0dBFC70A3D80000000, %fd3577;
	cvt.rn.f32.f64 	%f5567, %fd3578;
	mov.f32 	%f5566, %f5565;
$L__BB0_1439:
	mov.f32 	%f5569, 0f00000000;
	@%p1 bra 	$L__BB0_1441;
	cvt.f64.f32 	%fd3579, %f5567;
	add.f64 	%fd3580, %fd3579, %fd3579;
	cvt.f64.f32 	%fd3581, %f5566;
	sub.f64 	%fd3582, %fd3580, %fd3581;
	fma.rn.f64 	%fd3583, %fd3579, 0dBFC70A3D80000000, %fd3582;
	cvt.rn.f32.f64 	%f5569, %fd3583;
	mov.f32 	%f5566, %f5567;
$L__BB0_1441:
	mov.f32 	%f5571, 0f00000000;
	@%p1 bra 	$L__BB0_1443;
	cvt.f64.f32 	%fd3584, %f5569;
	add.f64 	%fd3585, %fd3584, %fd3584;
	cvt.f64.f32 	%fd3586, %f5566;
	sub.f64 	%fd3587, %fd3585, %fd3586;
	fma.rn.f64 	%fd3588, %fd3584, 0dBFC70A3D80000000, %fd3587;
	cvt.rn.f32.f64 	%f5571, %fd3588;
	mov.f32 	%f5566, %f5569;
$L__BB0_1443:
	mov.f32 	%f5573, 0f00000000;
	@%p1 bra 	$L__BB0_1445;
	cvt.f64.f32 	%fd3589, %f5571;
	add.f64 	%fd3590, %fd3589, %fd3589;
	cvt.f64.f32 	%fd3591, %f5566;
	sub.f64 	%fd3592, %fd3590, %fd3591;
	fma.rn.f64 	%fd3593, %fd3589, 0dBFC70A3D80000000, %fd3592;
	cvt.rn.f32.f64 	%f5573, %fd3593;
	mov.f32 	%f5566, %f5571;
$L__BB0_1445:
	mov.f32 	%f5575, 0f00000000;
	@%p1 bra 	$L__BB0_1447;
	cvt.f64.f32 	%fd3594, %f5573;
	add.f64 	%fd3595, %fd3594, %fd3594;
	cvt.f64.f32 	%fd3596, %f5566;
	sub.f64 	%fd3597, %fd3595, %fd3596;
	fma.rn.f64 	%fd3598, %fd3594, 0dBFC70A3D80000000, %fd3597;
	cvt.rn.f32.f64 	%f5575, %fd3598;
	mov.f32 	%f5566, %f5573;
$L__BB0_1447:
	mov.f32 	%f5577, 0f00000000;
	@%p1 bra 	$L__BB0_1449;
	cvt.f64.f32 	%fd3599, %f5575;
	add.f64 	%fd3600, %fd3599, %fd3599;
	cvt.f64.f32 	%fd3601, %f5566;
	sub.f64 	%fd3602, %fd3600, %fd3601;
	fma.rn.f64 	%fd3603, %fd3599, 0dBFC70A3D80000000, %fd3602;
	cvt.rn.f32.f64 	%f5577, %fd3603;
	mov.f32 	%f5566, %f5575;
$L__BB0_1449:
	mov.f32 	%f5579, 0f00000000;
	@%p1 bra 	$L__BB0_1451;
	cvt.f64.f32 	%fd3604, %f5577;
	add.f64 	%fd3605, %fd3604, %fd3604;
	cvt.f64.f32 	%fd3606, %f5566;
	sub.f64 	%fd3607, %fd3605, %fd3606;
	fma.rn.f64 	%fd3608, %fd3604, 0dBFC70A3D80000000, %fd3607;
	cvt.rn.f32.f64 	%f5579, %fd3608;
	mov.f32 	%f5566, %f5577;
$L__BB0_1451:
	mov.f32 	%f5581, 0f00000000;
	@%p1 bra 	$L__BB0_1453;
	cvt.f64.f32 	%fd3609, %f5579;
	add.f64 	%fd3610, %fd3609, %fd3609;
	cvt.f64.f32 	%fd3611, %f5566;
	sub.f64 	%fd3612, %fd3610, %fd3611;
	fma.rn.f64 	%fd3613, %fd3609, 0dBFC70A3D80000000, %fd3612;
	cvt.rn.f32.f64 	%f5581, %fd3613;
	mov.f32 	%f5566, %f5579;
$L__BB0_1453:
	mov.f32 	%f5583, 0f00000000;
	@%p1 bra 	$L__BB0_1455;
	cvt.f64.f32 	%fd3614, %f5581;
	add.f64 	%fd3615, %fd3614, %fd3614;
	cvt.f64.f32 	%fd3616, %f5566;
	sub.f64 	%fd3617, %fd3615, %fd3616;
	fma.rn.f64 	%fd3618, %fd3614, 0dBFC70A3D80000000, %fd3617;
	cvt.rn.f32.f64 	%f5583, %fd3618;
	mov.f32 	%f5566, %f5581;
$L__BB0_1455:
	mov.f32 	%f5585, 0f00000000;
	@%p1 bra 	$L__BB0_1457;
	cvt.f64.f32 	%fd3619, %f5583;
	add.f64 	%fd3620, %fd3619, %fd3619;
	cvt.f64.f32 	%fd3621, %f5566;
	sub.f64 	%fd3622, %fd3620, %fd3621;
	fma.rn.f64 	%fd3623, %fd3619, 0dBFC70A3D80000000, %fd3622;
	cvt.rn.f32.f64 	%f5585, %fd3623;
	mov.f32 	%f5566, %f5583;
$L__BB0_1457:
	mov.f32 	%f5587, 0f00000000;
	@%p1 bra 	$L__BB0_1459;
	cvt.f64.f32 	%fd3624, %f5585;
	add.f64 	%fd3625, %fd3624, %fd3624;
	cvt.f64.f32 	%fd3626, %f5566;
	sub.f64 	%fd3627, %fd3625, %fd3626;
	fma.rn.f64 	%fd3628, %fd3624, 0dBFC70A3D80000000, %fd3627;
	cvt.rn.f32.f64 	%f5587, %fd3628;
	mov.f32 	%f5566, %f5585;
$L__BB0_1459:
	mov.f32 	%f5589, 0f00000000;
	@%p1 bra 	$L__BB0_1461;
	cvt.f64.f32 	%fd3629, %f5587;
	add.f64 	%fd3630, %fd3629, %fd3629;
	cvt.f64.f32 	%fd3631, %f5566;
	sub.f64 	%fd3632, %fd3630, %fd3631;
	fma.rn.f64 	%fd3633, %fd3629, 0dBFC70A3D80000000, %fd3632;
	cvt.rn.f32.f64 	%f5589, %fd3633;
	mov.f32 	%f5566, %f5587;
$L__BB0_1461:
	mov.f32 	%f5591, 0f00000000;
	@%p1 bra 	$L__BB0_1463;
	cvt.f64.f32 	%fd3634, %f5589;
	add.f64 	%fd3635, %fd3634, %fd3634;
	cvt.f64.f32 	%fd3636, %f5566;
	sub.f64 	%fd3637, %fd3635, %fd3636;
	fma.rn.f64 	%fd3638, %fd3634, 0dBFC70A3D80000000, %fd3637;
	cvt.rn.f32.f64 	%f5591, %fd3638;
	mov.f32 	%f5566, %f5589;
$L__BB0_1463:
	mov.f32 	%f5593, 0f00000000;
	@%p1 bra 	$L__BB0_1465;
	cvt.f64.f32 	%fd3639, %f5591;
	add.f64 	%fd3640, %fd3639, %fd3639;
	cvt.f64.f32 	%fd3641, %f5566;
	sub.f64 	%fd3642, %fd3640, %fd3641;
	fma.rn.f64 	%fd3643, %fd3639, 0dBFC70A3D80000000, %fd3642;
	cvt.rn.f32.f64 	%f5593, %fd3643;
	mov.f32 	%f5566, %f5591;
$L__BB0_1465:
	mov.f32 	%f5595, 0f00000000;
	@%p1 bra 	$L__BB0_1467;
	cvt.f64.f32 	%fd3644, %f5593;
	add.f64 	%fd3645, %fd3644, %fd3644;
	cvt.f64.f32 	%fd3646, %f5566;
	sub.f64 	%fd3647, %fd3645, %fd3646;
	fma.rn.f64 	%fd3648, %fd3644, 0dBFC70A3D80000000, %fd3647;
	cvt.rn.f32.f64 	%f5595, %fd3648;
	mov.f32 	%f5566, %f5593;
$L__BB0_1467:
	mov.f32 	%f5597, 0f00000000;
	@%p1 bra 	$L__BB0_1469;
	cvt.f64.f32 	%fd3649, %f5595;
	add.f64 	%fd3650, %fd3649, %fd3649;
	cvt.f64.f32 	%fd3651, %f5566;
	sub.f64 	%fd3652, %fd3650, %fd3651;
	fma.rn.f64 	%fd3653, %fd3649, 0dBFC70A3D80000000, %fd3652;
	cvt.rn.f32.f64 	%f5597, %fd3653;
	mov.f32 	%f5566, %f5595;
$L__BB0_1469:
	mov.f32 	%f5599, 0f00000000;
	@%p1 bra 	$L__BB0_1471;
	cvt.f64.f32 	%fd3654, %f5597;
	add.f64 	%fd3655, %fd3654, %fd3654;
	cvt.f64.f32 	%fd3656, %f5566;
	sub.f64 	%fd3657, %fd3655, %fd3656;
	fma.rn.f64 	%fd3658, %fd3654, 0dBFC70A3D80000000, %fd3657;
	cvt.rn.f32.f64 	%f5599, %fd3658;
	mov.f32 	%f5566, %f5597;
$L__BB0_1471:
	mov.f32 	%f5601, 0f00000000;
	@%p1 bra 	$L__BB0_1473;
	cvt.f64.f32 	%fd3659, %f5599;
	add.f64 	%fd3660, %fd3659, %fd3659;
	cvt.f64.f32 	%fd3661, %f5566;
	sub.f64 	%fd3662, %fd3660, %fd3661;
	fma.rn.f64 	%fd3663, %fd3659, 0dBFC70A3D80000000, %fd3662;
	cvt.rn.f32.f64 	%f5601, %fd3663;
	mov.f32 	%f5566, %f5599;
$L__BB0_1473:
	mov.f32 	%f5603, 0f00000000;
	@%p1 bra 	$L__BB0_1475;
	cvt.f64.f32 	%fd3664, %f5601;
	add.f64 	%fd3665, %fd3664, %fd3664;
	cvt.f64.f32 	%fd3666, %f5566;
	sub.f64 	%fd3667, %fd3665, %fd3666;
	fma.rn.f64 	%fd3668, %fd3664, 0dBFC70A3D80000000, %fd3667;
	cvt.rn.f32.f64 	%f5603, %fd3668;
	mov.f32 	%f5566, %f5601;
$L__BB0_1475:
	mov.f32 	%f5605, 0f00000000;
	@%p1 bra 	$L__BB0_1477;
	cvt.f64.f32 	%fd3669, %f5603;
	add.f64 	%fd3670, %fd3669, %fd3669;
	cvt.f64.f32 	%fd3671, %f5566;
	sub.f64 	%fd3672, %fd3670, %fd3671;
	fma.rn.f64 	%fd3673, %fd3669, 0dBFC70A3D80000000, %fd3672;
	cvt.rn.f32.f64 	%f5605, %fd3673;
	mov.f32 	%f5566, %f5603;
$L__BB0_1477:
	mov.f32 	%f5607, 0f00000000;
	@%p1 bra 	$L__BB0_1479;
	cvt.f64.f32 	%fd3674, %f5605;
	add.f64 	%fd3675, %fd3674, %fd3674;
	cvt.f64.f32 	%fd3676, %f5566;
	sub.f64 	%fd3677, %fd3675, %fd3676;
	fma.rn.f64 	%fd3678, %fd3674, 0dBFC70A3D80000000, %fd3677;
	cvt.rn.f32.f64 	%f5607, %fd3678;
	mov.f32 	%f5566, %f5605;
$L__BB0_1479:
	mov.f32 	%f5609, 0f00000000;
	@%p1 bra 	$L__BB0_1481;
	cvt.f64.f32 	%fd3679, %f5607;
	add.f64 	%fd3680, %fd3679, %fd3679;
	cvt.f64.f32 	%fd3681, %f5566;
	sub.f64 	%fd3682, %fd3680, %fd3681;
	fma.rn.f64 	%fd3683, %fd3679, 0dBFC70A3D80000000, %fd3682;
	cvt.rn.f32.f64 	%f5609, %fd3683;
	mov.f32 	%f5566, %f5607;
$L__BB0_1481:
	mov.f32 	%f5611, 0f00000000;
	@%p1 bra 	$L__BB0_1483;
	cvt.f64.f32 	%fd3684, %f5609;
	add.f64 	%fd3685, %fd3684, %fd3684;
	cvt.f64.f32 	%fd3686, %f5566;
	sub.f64 	%fd3687, %fd3685, %fd3686;
	fma.rn.f64 	%fd3688, %fd3684, 0dBFC70A3D80000000, %fd3687;
	cvt.rn.f32.f64 	%f5611, %fd3688;
	mov.f32 	%f5566, %f5609;
$L__BB0_1483:
	mov.f32 	%f5613, 0f00000000;
	@%p1 bra 	$L__BB0_1485;
	cvt.f64.f32 	%fd3689, %f5611;
	add.f64 	%fd3690, %fd3689, %fd3689;
	cvt.f64.f32 	%fd3691, %f5566;
	sub.f64 	%fd3692, %fd3690, %fd3691;
	fma.rn.f64 	%fd3693, %fd3689, 0dBFC70A3D80000000, %fd3692;
	cvt.rn.f32.f64 	%f5613, %fd3693;
	mov.f32 	%f5566, %f5611;
$L__BB0_1485:
	mov.f32 	%f5615, 0f00000000;
	@%p1 bra 	$L__BB0_1487;
	cvt.f64.f32 	%fd3694, %f5613;
	add.f64 	%fd3695, %fd3694, %fd3694;
	cvt.f64.f32 	%fd3696, %f5566;
	sub.f64 	%fd3697, %fd3695, %fd3696;
	fma.rn.f64 	%fd3698, %fd3694, 0dBFC70A3D80000000, %fd3697;
	cvt.rn.f32.f64 	%f5615, %fd3698;
	mov.f32 	%f5566, %f5613;
$L__BB0_1487:
	mov.f32 	%f5617, 0f00000000;
	@%p1 bra 	$L__BB0_1489;
	cvt.f64.f32 	%fd3699, %f5615;
	add.f64 	%fd3700, %fd3699, %fd3699;
	cvt.f64.f32 	%fd3701, %f5566;
	sub.f64 	%fd3702, %fd3700, %fd3701;
	fma.rn.f64 	%fd3703, %fd3699, 0dBFC70A3D80000000, %fd3702;
	cvt.rn.f32.f64 	%f5617, %fd3703;
	mov.f32 	%f5566, %f5615;
$L__BB0_1489:
	mov.f32 	%f5619, 0f00000000;
	@%p1 bra 	$L__BB0_1491;
	cvt.f64.f32 	%fd3704, %f5617;
	add.f64 	%fd3705, %fd3704, %fd3704;
	cvt.f64.f32 	%fd3706, %f5566;
	sub.f64 	%fd3707, %fd3705, %fd3706;
	fma.rn.f64 	%fd3708, %fd3704, 0dBFC70A3D80000000, %fd3707;
	cvt.rn.f32.f64 	%f5619, %fd3708;
	mov.f32 	%f5566, %f5617;
$L__BB0_1491:
	mov.f32 	%f5621, 0f00000000;
	@%p1 bra 	$L__BB0_1493;
	cvt.f64.f32 	%fd3709, %f5619;
	add.f64 	%fd3710, %fd3709, %fd3709;
	cvt.f64.f32 	%fd3711, %f5566;
	sub.f64 	%fd3712, %fd3710, %fd3711;
	fma.rn.f64 	%fd3713, %fd3709, 0dBFC70A3D80000000, %fd3712;
	cvt.rn.f32.f64 	%f5621, %fd3713;
	mov.f32 	%f5566, %f5619;
$L__BB0_1493:
	mov.f32 	%f5623, 0f00000000;
	@%p1 bra 	$L__BB0_1495;
	cvt.f64.f32 	%fd3714, %f5621;
	add.f64 	%fd3715, %fd3714, %fd3714;
	cvt.f64.f32 	%fd3716, %f5566;
	sub.f64 	%fd3717, %fd3715, %fd3716;
	fma.rn.f64 	%fd3718, %fd3714, 0dBFC70A3D80000000, %fd3717;
	cvt.rn.f32.f64 	%f5623, %fd3718;
	mov.f32 	%f5566, %f5621;
$L__BB0_1495:
	mov.f32 	%f5625, 0f00000000;
	@%p1 bra 	$L__BB0_1497;
	cvt.f64.f32 	%fd3719, %f5623;
	add.f64 	%fd3720, %fd3719, %fd3719;
	cvt.f64.f32 	%fd3721, %f5566;
	sub.f64 	%fd3722, %fd3720, %fd3721;
	fma.rn.f64 	%fd3723, %fd3719, 0dBFC70A3D80000000, %fd3722;
	cvt.rn.f32.f64 	%f5625, %fd3723;
	mov.f32 	%f5566, %f5623;
$L__BB0_1497:
	mov.f32 	%f5627, 0f00000000;
	@%p1 bra 	$L__BB0_1499;
	cvt.f64.f32 	%fd3724, %f5625;
	add.f64 	%fd3725, %fd3724, %fd3724;
	cvt.f64.f32 	%fd3726, %f5566;
	sub.f64 	%fd3727, %fd3725, %fd3726;
	fma.rn.f64 	%fd3728, %fd3724, 0dBFC70A3D80000000, %fd3727;
	cvt.rn.f32.f64 	%f5627, %fd3728;
	mov.f32 	%f5566, %f5625;
$L__BB0_1499:
	mov.f32 	%f5629, 0f00000000;
	@%p1 bra 	$L__BB0_1501;
	cvt.f64.f32 	%fd3729, %f5627;
	add.f64 	%fd3730, %fd3729, %fd3729;
	cvt.f64.f32 	%fd3731, %f5566;
	sub.f64 	%fd3732, %fd3730, %fd3731;
	fma.rn.f64 	%fd3733, %fd3729, 0dBFC70A3D80000000, %fd3732;
	cvt.rn.f32.f64 	%f5629, %fd3733;
	mov.f32 	%f5566, %f5627;
$L__BB0_1501:
	mov.f32 	%f5631, 0f00000000;
	@%p1 bra 	$L__BB0_1503;
	cvt.f64.f32 	%fd3734, %f5629;
	add.f64 	%fd3735, %fd3734, %fd3734;
	cvt.f64.f32 	%fd3736, %f5566;
	sub.f64 	%fd3737, %fd3735, %fd3736;
	fma.rn.f64 	%fd3738, %fd3734, 0dBFC70A3D80000000, %fd3737;
	cvt.rn.f32.f64 	%f5631, %fd3738;
	mov.f32 	%f5566, %f5629;
$L__BB0_1503:
	mov.f32 	%f5633, 0f00000000;
	@%p1 bra 	$L__BB0_1505;
	cvt.f64.f32 	%fd3739, %f5631;
	add.f64 	%fd3740, %fd3739, %fd3739;
	cvt.f64.f32 	%fd3741, %f5566;
	sub.f64 	%fd3742, %fd3740, %fd3741;
	fma.rn.f64 	%fd3743, %fd3739, 0dBFC70A3D80000000, %fd3742;
	cvt.rn.f32.f64 	%f5633, %fd3743;
	mov.f32 	%f5566, %f5631;
$L__BB0_1505:
	mov.f32 	%f5635, 0f00000000;
	@%p1 bra 	$L__BB0_1507;
	cvt.f64.f32 	%fd3744, %f5633;
	add.f64 	%fd3745, %fd3744, %fd3744;
	cvt.f64.f32 	%fd3746, %f5566;
	sub.f64 	%fd3747, %fd3745, %fd3746;
	fma.rn.f64 	%fd3748, %fd3744, 0dBFC70A3D80000000, %fd3747;
	cvt.rn.f32.f64 	%f5635, %fd3748;
	mov.f32 	%f5566, %f5633;
$L__BB0_1507:
	mov.f32 	%f5637, 0f00000000;
	@%p1 bra 	$L__BB0_1509;
	cvt.f64.f32 	%fd3749, %f5635;
	add.f64 	%fd3750, %fd3749, %fd3749;
	cvt.f64.f32 	%fd3751, %f5566;
	sub.f64 	%fd3752, %fd3750, %fd3751;
	fma.rn.f64 	%fd3753, %fd3749, 0dBFC70A3D80000000, %fd3752;
	cvt.rn.f32.f64 	%f5637, %fd3753;
	mov.f32 	%f5566, %f5635;
$L__BB0_1509:
	mov.f32 	%f5639, 0f00000000;
	@%p1 bra 	$L__BB0_1511;
	cvt.f64.f32 	%fd3754, %f5637;
	add.f64 	%fd3755, %fd3754, %fd3754;
	cvt.f64.f32 	%fd3756, %f5566;
	sub.f64 	%fd3757, %fd3755, %fd3756;
	fma.rn.f64 	%fd3758, %fd3754, 0dBFC70A3D80000000, %fd3757;
	cvt.rn.f32.f64 	%f5639, %fd3758;
	mov.f32 	%f5566, %f5637;
$L__BB0_1511:
	mov.f32 	%f5641, 0f00000000;
	@%p1 bra 	$L__BB0_1513;
	cvt.f64.f32 	%fd3759, %f5639;
	add.f64 	%fd3760, %fd3759, %fd3759;
	cvt.f64.f32 	%fd3761, %f5566;
	sub.f64 	%fd3762, %fd3760, %fd3761;
	fma.rn.f64 	%fd3763, %fd3759, 0dBFC70A3D80000000, %fd3762;
	cvt.rn.f32.f64 	%f5641, %fd3763;
	mov.f32 	%f5566, %f5639;
$L__BB0_1513:
	mov.f32 	%f5643, 0f00000000;
	@%p1 bra 	$L__BB0_1515;
	cvt.f64.f32 	%fd3764, %f5641;
	add.f64 	%fd3765, %fd3764, %fd3764;
	cvt.f64.f32 	%fd3766, %f5566;
	sub.f64 	%fd3767, %fd3765, %fd3766;
	fma.rn.f64 	%fd3768, %fd3764, 0dBFC70A3D80000000, %fd3767;
	cvt.rn.f32.f64 	%f5643, %fd3768;
	mov.f32 	%f5566, %f5641;
$L__BB0_1515:
	mov.f32 	%f5645, 0f00000000;
	@%p1 bra 	$L__BB0_1517;
	cvt.f64.f32 	%fd3769, %f5643;
	add.f64 	%fd3770, %fd3769, %fd3769;
	cvt.f64.f32 	%fd3771, %f5566;
	sub.f64 	%fd3772, %fd3770, %fd3771;
	fma.rn.f64 	%fd3773, %fd3769, 0dBFC70A3D80000000, %fd3772;
	cvt.rn.f32.f64 	%f5645, %fd3773;
	mov.f32 	%f5566, %f5643;
$L__BB0_1517:
	mov.f32 	%f5647, 0f00000000;
	@%p1 bra 	$L__BB0_1519;
	cvt.f64.f32 	%fd3774, %f5645;
	add.f64 	%fd3775, %fd3774, %fd3774;
	cvt.f64.f32 	%fd3776, %f5566;
	sub.f64 	%fd3777, %fd3775, %fd3776;
	fma.rn.f64 	%fd3778, %fd3774, 0dBFC70A3D80000000, %fd3777;
	cvt.rn.f32.f64 	%f5647, %fd3778;
	mov.f32 	%f5566, %f5645;
$L__BB0_1519:
	mov.f32 	%f5649, 0f00000000;
	@%p1 bra 	$L__BB0_1521;
	cvt.f64.f32 	%fd3779, %f5647;
	add.f64 	%fd3780, %fd3779, %fd3779;
	cvt.f64.f32 	%fd3781, %f5566;
	sub.f64 	%fd3782, %fd3780, %fd3781;
	fma.rn.f64 	%fd3783, %fd3779, 0dBFC70A3D80000000, %fd3782;
	cvt.rn.f32.f64 	%f5649, %fd3783;
	mov.f32 	%f5566, %f5647;
$L__BB0_1521:
	mov.f32 	%f5651, 0f00000000;
	@%p1 bra 	$L__BB0_1523;
	cvt.f64.f32 	%fd3784, %f5649;
	add.f64 	%fd3785, %fd3784, %fd3784;
	cvt.f64.f32 	%fd3786, %f5566;
	sub.f64 	%fd3787, %fd3785, %fd3786;
	fma.rn.f64 	%fd3788, %fd3784, 0dBFC70A3D80000000, %fd3787;
	cvt.rn.f32.f64 	%f5651, %fd3788;
	mov.f32 	%f5566, %f5649;
$L__BB0_1523:
	mov.f32 	%f5653, 0f00000000;
	@%p1 bra 	$L__BB0_1525;
	cvt.f64.f32 	%fd3789, %f5651;
	add.f64 	%fd3790, %fd3789, %fd3789;
	cvt.f64.f32 	%fd3791, %f5566;
	sub.f64 	%fd3792, %fd3790, %fd3791;
	fma.rn.f64 	%fd3793, %fd3789, 0dBFC70A3D80000000, %fd3792;
	cvt.rn.f32.f64 	%f5653, %fd3793;
	mov.f32 	%f5566, %f5651;
$L__BB0_1525:
	mov.f32 	%f5655, 0f00000000;
	@%p1 bra 	$L__BB0_1527;
	cvt.f64.f32 	%fd3794, %f5653;
	add.f64 	%fd3795, %fd3794, %fd3794;
	cvt.f64.f32 	%fd3796, %f5566;
	sub.f64 	%fd3797, %fd3795, %fd3796;
	fma.rn.f64 	%fd3798, %fd3794, 0dBFC70A3D80000000, %fd3797;
	cvt.rn.f32.f64 	%f5655, %fd3798;
	mov.f32 	%f5566, %f5653;
$L__BB0_1527:
	mov.f32 	%f5657, 0f00000000;
	@%p1 bra 	$L__BB0_1529;
	cvt.f64.f32 	%fd3799, %f5655;
	add.f64 	%fd3800, %fd3799, %fd3799;
	cvt.f64.f32 	%fd3801, %f5566;
	sub.f64 	%fd3802, %fd3800, %fd3801;
	fma.rn.f64 	%fd3803, %fd3799, 0dBFC70A3D80000000, %fd3802;
	cvt.rn.f32.f64 	%f5657, %fd3803;
	mov.f32 	%f5566, %f5655;
$L__BB0_1529:
	mov.f32 	%f5659, 0f00000000;
	@%p1 bra 	$L__BB0_1531;
	cvt.f64.f32 	%fd3804, %f5657;
	add.f64 	%fd3805, %fd3804, %fd3804;
	cvt.f64.f32 	%fd3806, %f5566;
	sub.f64 	%fd3807, %fd3805, %fd3806;
	fma.rn.f64 	%fd3808, %fd3804, 0dBFC70A3D80000000, %fd3807;
	cvt.rn.f32.f64 	%f5659, %fd3808;
	mov.f32 	%f5566, %f5657;
$L__BB0_1531:
	mov.f32 	%f5661, 0f00000000;
	@%p1 bra 	$L__BB0_1533;
	cvt.f64.f32 	%fd3809, %f5659;
	add.f64 	%fd3810, %fd3809, %fd3809;
	cvt.f64.f32 	%fd3811, %f5566;
	sub.f64 	%fd3812, %fd3810, %fd3811;
	fma.rn.f64 	%fd3813, %fd3809, 0dBFC70A3D80000000, %fd3812;
	cvt.rn.f32.f64 	%f5661, %fd3813;
	mov.f32 	%f5566, %f5659;
$L__BB0_1533:
	mov.f32 	%f5663, 0f00000000;
	@%p1 bra 	$L__BB0_1535;
	cvt.f64.f32 	%fd3814, %f5661;
	add.f64 	%fd3815, %fd3814, %fd3814;
	cvt.f64.f32 	%fd3816, %f5566;
	sub.f64 	%fd3817, %fd3815, %fd3816;
	fma.rn.f64 	%fd3818, %fd3814, 0dBFC70A3D80000000, %fd3817;
	cvt.rn.f32.f64 	%f5663, %fd3818;
	mov.f32 	%f5566, %f5661;
$L__BB0_1535:
	mov.f32 	%f5665, 0f00000000;
	@%p1 bra 	$L__BB0_1537;
	cvt.f64.f32 	%fd3819, %f5663;
	add.f64 	%fd3820, %fd3819, %fd3819;
	cvt.f64.f32 	%fd3821, %f5566;
	sub.f64 	%fd3822, %fd3820, %fd3821;
	fma.rn.f64 	%fd3823, %fd3819, 0dBFC70A3D80000000, %fd3822;
	cvt.rn.f32.f64 	%f5665, %fd3823;
	mov.f32 	%f5566, %f5663;
$L__BB0_1537:
	mov.f32 	%f5667, 0f00000000;
	@%p1 bra 	$L__BB0_1539;
	cvt.f64.f32 	%fd3824, %f5665;
	add.f64 	%fd3825, %fd3824, %fd3824;
	cvt.f64.f32 	%fd3826, %f5566;
	sub.f64 	%fd3827, %fd3825, %fd3826;
	fma.rn.f64 	%fd3828, %fd3824, 0dBFC70A3D80000000, %fd3827;
	cvt.rn.f32.f64 	%f5667, %fd3828;
	mov.f32 	%f5566, %f5665;
$L__BB0_1539:
	mov.f32 	%f5669, 0f00000000;
	@%p1 bra 	$L__BB0_1541;
	cvt.f64.f32 	%fd3829, %f5667;
	add.f64 	%fd3830, %fd3829, %fd3829;
	cvt.f64.f32 	%fd3831, %f5566;
	sub.f64 	%fd3832, %fd3830, %fd3831;
	fma.rn.f64 	%fd3833, %fd3829, 0dBFC70A3D80000000, %fd3832;
	cvt.rn.f32.f64 	%f5669, %fd3833;
	mov.f32 	%f5566, %f5667;
$L__BB0_1541:
	mov.f32 	%f5671, 0f00000000;
	@%p1 bra 	$L__BB0_1543;
	cvt.f64.f32 	%fd3834, %f5669;
	add.f64 	%fd3835, %fd3834, %fd3834;
	cvt.f64.f32 	%fd3836, %f5566;
	sub.f64 	%fd3837, %fd3835, %fd3836;
	fma.rn.f64 	%fd3838, %fd3834, 0dBFC70A3D80000000, %fd3837;
	cvt.rn.f32.f64 	%f5671, %fd3838;
	mov.f32 	%f5566, %f5669;
$L__BB0_1543:
	mov.f32 	%f5673, 0f00000000;
	@%p1 bra 	$L__BB0_1545;
	cvt.f64.f32 	%fd3839, %f5671;
	add.f64 	%fd3840, %fd3839, %fd3839;
	cvt.f64.f32 	%fd3841, %f5566;
	sub.f64 	%fd3842, %fd3840, %fd3841;
	fma.rn.f64 	%fd3843, %fd3839, 0dBFC70A3D80000000, %fd3842;
	cvt.rn.f32.f64 	%f5673, %fd3843;
	mov.f32 	%f5566, %f5671;
$L__BB0_1545:
	mov.f32 	%f5675, 0f00000000;
	@%p1 bra 	$L__BB0_1547;
	cvt.f64.f32 	%fd3844, %f5673;
	add.f64 	%fd3845, %fd3844, %fd3844;
	cvt.f64.f32 	%fd3846, %f5566;
	sub.f64 	%fd3847, %fd3845, %fd3846;
	fma.rn.f64 	%fd3848, %fd3844, 0dBFC70A3D80000000, %fd3847;
	cvt.rn.f32.f64 	%f5675, %fd3848;
	mov.f32 	%f5566, %f5673;
$L__BB0_1547:
	mov.f32 	%f5677, 0f00000000;
	@%p1 bra 	$L__BB0_1549;
	cvt.f64.f32 	%fd3849, %f5675;
	add.f64 	%fd3850, %fd3849, %fd3849;
	cvt.f64.f32 	%fd3851, %f5566;
	sub.f64 	%fd3852, %fd3850, %fd3851;
	fma.rn.f64 	%fd3853, %fd3849, 0dBFC70A3D80000000, %fd3852;
	cvt.rn.f32.f64 	%f5677, %fd3853;
	mov.f32 	%f5566, %f5675;
$L__BB0_1549:
	mov.f32 	%f5679, 0f00000000;
	@%p1 bra 	$L__BB0_1551;
	cvt.f64.f32 	%fd3854, %f5677;
	add.f64 	%fd3855, %fd3854, %fd3854;
	cvt.f64.f32 	%fd3856, %f5566;
	sub.f64 	%fd3857, %fd3855, %fd3856;
	fma.rn.f64 	%fd3858, %fd3854, 0dBFC70A3D80000000, %fd3857;
	cvt.rn.f32.f64 	%f5679, %fd3858;
	mov.f32 	%f5566, %f5677;
$L__BB0_1551:
	mov.f32 	%f5681, 0f00000000;
	@%p1 bra 	$L__BB0_1553;
	cvt.f64.f32 	%fd3859, %f5679;
	add.f64 	%fd3860, %fd3859, %fd3859;
	cvt.f64.f32 	%fd3861, %f5566;
	sub.f64 	%fd3862, %fd3860, %fd3861;
	fma.rn.f64 	%fd3863, %fd3859, 0dBFC70A3D80000000, %fd3862;
	cvt.rn.f32.f64 	%f5681, %fd3863;
	mov.f32 	%f5566, %f5679;
$L__BB0_1553:
	mov.f32 	%f5683, 0f00000000;
	@%p1 bra 	$L__BB0_1555;
	cvt.f64.f32 	%fd3864, %f5681;
	add.f64 	%fd3865, %fd3864, %fd3864;
	cvt.f64.f32 	%fd3866, %f5566;
	sub.f64 	%fd3867, %fd3865, %fd3866;
	fma.rn.f64 	%fd3868, %fd3864, 0dBFC70A3D80000000, %fd3867;
	cvt.rn.f32.f64 	%f5683, %fd3868;
	mov.f32 	%f5566, %f5681;
$L__BB0_1555:
	mov.f32 	%f5685, 0f00000000;
	@%p1 bra 	$L__BB0_1557;
	cvt.f64.f32 	%fd3869, %f5683;
	add.f64 	%fd3870, %fd3869, %fd3869;
	cvt.f64.f32 	%fd3871, %f5566;
	sub.f64 	%fd3872, %fd3870, %fd3871;
	fma.rn.f64 	%fd3873, %fd3869, 0dBFC70A3D80000000, %fd3872;
	cvt.rn.f32.f64 	%f5685, %fd3873;
	mov.f32 	%f5566, %f5683;
$L__BB0_1557:
	mov.f32 	%f5687, 0f00000000;
	@%p1 bra 	$L__BB0_1559;
	cvt.f64.f32 	%fd3874, %f5685;
	add.f64 	%fd3875, %fd3874, %fd3874;
	cvt.f64.f32 	%fd3876, %f5566;
	sub.f64 	%fd3877, %fd3875, %fd3876;
	fma.rn.f64 	%fd3878, %fd3874, 0dBFC70A3D80000000, %fd3877;
	cvt.rn.f32.f64 	%f5687, %fd3878;
	mov.f32 	%f5566, %f5685;
$L__BB0_1559:
	mov.f32 	%f5689, 0f00000000;
	@%p1 bra 	$L__BB0_1561;
	cvt.f64.f32 	%fd3879, %f5687;
	add.f64 	%fd3880, %fd3879, %fd3879;
	cvt.f64.f32 	%fd3881, %f5566;
	sub.f64 	%fd3882, %fd3880, %fd3881;
	fma.rn.f64 	%fd3883, %fd3879, 0dBFC70A3D80000000, %fd3882;
	cvt.rn.f32.f64 	%f5689, %fd3883;
	mov.f32 	%f5566, %f5687;
$L__BB0_1561:
	mov.f32 	%f5691, 0f00000000;
	@%p1 bra 	$L__BB0_1563;
	cvt.f64.f32 	%fd3884, %f5689;
	add.f64 	%fd3885, %fd3884, %fd3884;
	cvt.f64.f32 	%fd3886, %f5566;
	sub.f64 	%fd3887, %fd3885, %fd3886;
	fma.rn.f64 	%fd3888, %fd3884, 0dBFC70A3D80000000, %fd3887;
	cvt.rn.f32.f64 	%f5691, %fd3888;
	mov.f32 	%f5566, %f5689;
$L__BB0_1563:
	mov.f32 	%f5693, 0f00000000;
	@%p1 bra 	$L__BB0_1565;
	cvt.f64.f32 	%fd3889, %f5691;
	add.f64 	%fd3890, %fd3889, %fd3889;
	cvt.f64.f32 	%fd3891, %f5566;
	sub.f64 	%fd3892, %fd3890, %fd3891;
	fma.rn.f64 	%fd3893, %fd3889, 0dBFC70A3D80000000, %fd3892;
	cvt.rn.f32.f64 	%f5693, %fd3893;
	mov.f32 	%f5566, %f5691;
$L__BB0_1565:
	mov.f32 	%f5695, 0f00000000;
	@%p1 bra 	$L__BB0_1567;
	cvt.f64.f32 	%fd3894, %f5693;
	add.f64 	%fd3895, %fd3894, %fd3894;
	cvt.f64.f32 	%fd3896, %f5566;
	sub.f64 	%fd3897, %fd3895, %fd3896;
	fma.rn.f64 	%fd3898, %fd3894, 0dBFC70A3D80000000, %fd3897;
	cvt.rn.f32.f64 	%f5695, %fd3898;
	mov.f32 	%f5566, %f5693;
$L__BB0_1567:
	mov.f32 	%f5697, 0f00000000;
	@%p1 bra 	$L__BB0_1569;
	cvt.f64.f32 	%fd3899, %f5695;
	add.f64 	%fd3900, %fd3899, %fd3899;
	cvt.f64.f32 	%fd3901, %f5566;
	sub.f64 	%fd3902, %fd3900, %fd3901;
	fma.rn.f64 	%fd3903, %fd3899, 0dBFC70A3D80000000, %fd3902;
	cvt.rn.f32.f64 	%f5697, %fd3903;
	mov.f32 	%f5566, %f5695;
$L__BB0_1569:
	mov.f32 	%f5699, 0f00000000;
	@%p1 bra 	$L__BB0_1571;
	cvt.f64.f32 	%fd3904, %f5697;
	add.f64 	%fd3905, %fd3904, %fd3904;
	cvt.f64.f32 	%fd3906, %f5566;
	sub.f64 	%fd3907, %fd3905, %fd3906;
	fma.rn.f64 	%fd3908, %fd3904, 0dBFC70A3D80000000, %fd3907;
	cvt.rn.f32.f64 	%f5699, %fd3908;
	mov.f32 	%f5566, %f5697;
$L__BB0_1571:
	mov.f32 	%f5701, 0f00000000;
	@%p1 bra 	$L__BB0_1573;
	cvt.f64.f32 	%fd3909, %f5699;
	add.f64 	%fd3910, %fd3909, %fd3909;
	cvt.f64.f32 	%fd3911, %f5566;
	sub.f64 	%fd3912, %fd3910, %fd3911;
	fma.rn.f64 	%fd3913, %fd3909, 0dBFC70A3D80000000, %fd3912;
	cvt.rn.f32.f64 	%f5701, %fd3913;
	mov.f32 	%f5566, %f5699;
$L__BB0_1573:
	mov.f32 	%f5703, 0f00000000;
	@%p1 bra 	$L__BB0_1575;
	cvt.f64.f32 	%fd3914, %f5701;
	add.f64 	%fd3915, %fd3914, %fd3914;
	cvt.f64.f32 	%fd3916, %f5566;
	sub.f64 	%fd3917, %fd3915, %fd3916;
	fma.rn.f64 	%fd3918, %fd3914, 0dBFC70A3D80000000, %fd3917;
	cvt.rn.f32.f64 	%f5703, %fd3918;
	mov.f32 	%f5566, %f5701;
$L__BB0_1575:
	mov.f32 	%f5705, 0f00000000;
	@%p1 bra 	$L__BB0_1577;
	cvt.f64.f32 	%fd3919, %f5703;
	add.f64 	%fd3920, %fd3919, %fd3919;
	cvt.f64.f32 	%fd3921, %f5566;
	sub.f64 	%fd3922, %fd3920, %fd3921;
	fma.rn.f64 	%fd3923, %fd3919, 0dBFC70A3D80000000, %fd3922;
	cvt.rn.f32.f64 	%f5705, %fd3923;
	mov.f32 	%f5566, %f5703;
$L__BB0_1577:
	mov.f32 	%f5707, 0f00000000;
	@%p1 bra 	$L__BB0_1579;
	cvt.f64.f32 	%fd3924, %f5705;
	add.f64 	%fd3925, %fd3924, %fd3924;
	cvt.f64.f32 	%fd3926, %f5566;
	sub.f64 	%fd3927, %fd3925, %fd3926;
	fma.rn.f64 	%fd3928, %fd3924, 0dBFC70A3D80000000, %fd3927;
	cvt.rn.f32.f64 	%f5707, %fd3928;
	mov.f32 	%f5566, %f5705;
$L__BB0_1579:
	mov.f32 	%f5709, 0f00000000;
	@%p1 bra 	$L__BB0_1581;
	cvt.f64.f32 	%fd3929, %f5707;
	add.f64 	%fd3930, %fd3929, %fd3929;
	cvt.f64.f32 	%fd3931, %f5566;
	sub.f64 	%fd3932, %fd3930, %fd3931;
	fma.rn.f64 	%fd3933, %fd3929, 0dBFC70A3D80000000, %fd3932;
	cvt.rn.f32.f64 	%f5709, %fd3933;
	mov.f32 	%f5566, %f5707;
$L__BB0_1581:
	mov.f32 	%f5711, 0f00000000;
	@%p1 bra 	$L__BB0_1583;
	cvt.f64.f32 	%fd3934, %f5709;
	add.f64 	%fd3935, %fd3934, %fd3934;
	cvt.f64.f32 	%fd3936, %f5566;
	sub.f64 	%fd3937, %fd3935, %fd3936;
	fma.rn.f64 	%fd3938, %fd3934, 0dBFC70A3D80000000, %fd3937;
	cvt.rn.f32.f64 	%f5711, %fd3938;
	mov.f32 	%f5566, %f5709;
$L__BB0_1583:
	mov.f32 	%f5713, 0f00000000;
	@%p1 bra 	$L__BB0_1585;
	cvt.f64.f32 	%fd3939, %f5711;
	add.f64 	%fd3940, %fd3939, %fd3939;
	cvt.f64.f32 	%fd3941, %f5566;
	sub.f64 	%fd3942, %fd3940, %fd3941;
	fma.rn.f64 	%fd3943, %fd3939, 0dBFC70A3D80000000, %fd3942;
	cvt.rn.f32.f64 	%f5713, %fd3943;
	mov.f32 	%f5566, %f5711;
$L__BB0_1585:
	mov.f32 	%f5715, 0f00000000;
	@%p1 bra 	$L__BB0_1587;
	cvt.f64.f32 	%fd3944, %f5713;
	add.f64 	%fd3945, %fd3944, %fd3944;
	cvt.f64.f32 	%fd3946, %f5566;
	sub.f64 	%fd3947, %fd3945, %fd3946;
	fma.rn.f64 	%fd3948, %fd3944, 0dBFC70A3D80000000, %fd3947;
	cvt.rn.f32.f64 	%f5715, %fd3948;
	mov.f32 	%f5566, %f5713;
$L__BB0_1587:
	mov.f32 	%f5717, 0f00000000;
	@%p1 bra 	$L__BB0_1589;
	cvt.f64.f32 	%fd3949, %f5715;
	add.f64 	%fd3950, %fd3949, %fd3949;
	cvt.f64.f32 	%fd3951, %f5566;
	sub.f64 	%fd3952, %fd3950, %fd3951;
	fma.rn.f64 	%fd3953, %fd3949, 0dBFC70A3D80000000, %fd3952;
	cvt.rn.f32.f64 	%f5717, %fd3953;
	mov.f32 	%f5566, %f5715;
$L__BB0_1589:
	mov.f32 	%f5719, 0f00000000;
	@%p1 bra 	$L__BB0_1591;
	cvt.f64.f32 	%fd3954, %f5717;
	add.f64 	%fd3955, %fd3954, %fd3954;
	cvt.f64.f32 	%fd3956, %f5566;
	sub.f64 	%fd3957, %fd3955, %fd3956;
	fma.rn.f64 	%fd3958, %fd3954, 0dBFC70A3D80000000, %fd3957;
	cvt.rn.f32.f64 	%f5719, %fd3958;
	mov.f32 	%f5566, %f5717;
$L__BB0_1591:
	mov.f32 	%f5721, 0f00000000;
	@%p1 bra 	$L__BB0_1593;
	cvt.f64.f32 	%fd3959, %f5719;
	add.f64 	%fd3960, %fd3959, %fd3959;
	cvt.f64.f32 	%fd3961, %f5566;
	sub.f64 	%fd3962, %fd3960, %fd3961;
	fma.rn.f64 	%fd3963, %fd3959, 0dBFC70A3D80000000, %fd3962;
	cvt.rn.f32.f64 	%f5721, %fd3963;
	mov.f32 	%f5566, %f5719;
$L__BB0_1593:
	mov.f32 	%f5723, 0f00000000;
	@%p1 bra 	$L__BB0_1595;
	cvt.f64.f32 	%fd3964, %f5721;
	add.f64 	%fd3965, %fd3964, %fd3964;
	cvt.f64.f32 	%fd3966, %f5566;
	sub.f64 	%fd3967, %fd3965, %fd3966;
	fma.rn.f64 	%fd3968, %fd3964, 0dBFC70A3D80000000, %fd3967;
	cvt.rn.f32.f64 	%f5723, %fd3968;
	mov.f32 	%f5566, %f5721;
$L__BB0_1595:
	mov.f32 	%f5725, 0f00000000;
	@%p1 bra 	$L__BB0_1597;
	cvt.f64.f32 	%fd3969, %f5723;
	add.f64 	%fd3970, %fd3969, %fd3969;
	cvt.f64.f32 	%fd3971, %f5566;
	sub.f64 	%fd3972, %fd3970, %fd3971;
	fma.rn.f64 	%fd3973, %fd3969, 0dBFC70A3D80000000, %fd3972;
	cvt.rn.f32.f64 	%f5725, %fd3973;
	mov.f32 	%f5566, %f5723;
$L__BB0_1597:
	mov.f32 	%f5727, 0f00000000;
	@%p1 bra 	$L__BB0_1599;
	cvt.f64.f32 	%fd3974, %f5725;
	add.f64 	%fd3975, %fd3974, %fd3974;
	cvt.f64.f32 	%fd3976, %f5566;
	sub.f64 	%fd3977, %fd3975, %fd3976;
	fma.rn.f64 	%fd3978, %fd3974, 0dBFC70A3D80000000, %fd3977;
	cvt.rn.f32.f64 	%f5727, %fd3978;
	mov.f32 	%f5566, %f5725;
$L__BB0_1599:
	mov.f32 	%f5729, 0f00000000;
	@%p1 bra 	$L__BB0_1601;
	cvt.f64.f32 	%fd3979, %f5727;
	add.f64 	%fd3980, %fd3979, %fd3979;
	cvt.f64.f32 	%fd3981, %f5566;
	sub.f64 	%fd3982, %fd3980, %fd3981;
	fma.rn.f64 	%fd3983, %fd3979, 0dBFC70A3D80000000, %fd3982;
	cvt.rn.f32.f64 	%f5729, %fd3983;
	mov.f32 	%f5566, %f5727;
$L__BB0_1601:
	mov.f32 	%f5731, 0f00000000;
	@%p1 bra 	$L__BB0_1603;
	cvt.f64.f32 	%fd3984, %f5729;
	add.f64 	%fd3985, %fd3984, %fd3984;
	cvt.f64.f32 	%fd3986, %f5566;
	sub.f64 	%fd3987, %fd3985, %fd3986;
	fma.rn.f64 	%fd3988, %fd3984, 0dBFC70A3D80000000, %fd3987;
	cvt.rn.f32.f64 	%f5731, %fd3988;
	mov.f32 	%f5566, %f5729;
$L__BB0_1603:
	mov.f32 	%f5733, 0f00000000;
	@%p1 bra 	$L__BB0_1605;
	cvt.f64.f32 	%fd3989, %f5731;
	add.f64 	%fd3990, %fd3989, %fd3989;
	cvt.f64.f32 	%fd3991, %f5566;
	sub.f64 	%fd3992, %fd3990, %fd3991;
	fma.rn.f64 	%fd3993, %fd3989, 0dBFC70A3D80000000, %fd3992;
	cvt.rn.f32.f64 	%f5733, %fd3993;
	mov.f32 	%f5566, %f5731;
$L__BB0_1605:
	mov.f32 	%f5735, 0f00000000;
	@%p1 bra 	$L__BB0_1607;
	cvt.f64.f32 	%fd3994, %f5733;
	add.f64 	%fd3995, %fd3994, %fd3994;
	cvt.f64.f32 	%fd3996, %f5566;
	sub.f64 	%fd3997, %fd3995, %fd3996;
	fma.rn.f64 	%fd3998, %fd3994, 0dBFC70A3D80000000, %fd3997;
	cvt.rn.f32.f64 	%f5735, %fd3998;
	mov.f32 	%f5566, %f5733;
$L__BB0_1607:
	mov.f32 	%f5737, 0f00000000;
	@%p1 bra 	$L__BB0_1609;
	cvt.f64.f32 	%fd3999, %f5735;
	add.f64 	%fd4000, %fd3999, %fd3999;
	cvt.f64.f32 	%fd4001, %f5566;
	sub.f64 	%fd4002, %fd4000, %fd4001;
	fma.rn.f64 	%fd4003, %fd3999, 0dBFC70A3D80000000, %fd4002;
	cvt.rn.f32.f64 	%f5737, %fd4003;
	mov.f32 	%f5566, %f5735;
$L__BB0_1609:
	mov.f32 	%f5739, 0f00000000;
	@%p1 bra 	$L__BB0_1611;
	cvt.f64.f32 	%fd4004, %f5737;
	add.f64 	%fd4005, %fd4004, %fd4004;
	cvt.f64.f32 	%fd4006, %f5566;
	sub.f64 	%fd4007, %fd4005, %fd4006;
	fma.rn.f64 	%fd4008, %fd4004, 0dBFC70A3D80000000, %fd4007;
	cvt.rn.f32.f64 	%f5739, %fd4008;
	mov.f32 	%f5566, %f5737;
$L__BB0_1611:
	mov.f32 	%f5741, 0f00000000;
	@%p1 bra 	$L__BB0_1613;
	cvt.f64.f32 	%fd4009, %f5739;
	add.f64 	%fd4010, %fd4009, %fd4009;
	cvt.f64.f32 	%fd4011, %f5566;
	sub.f64 	%fd4012, %fd4010, %fd4011;
	fma.rn.f64 	%fd4013, %fd4009, 0dBFC70A3D80000000, %fd4012;
	cvt.rn.f32.f64 	%f5741, %fd4013;
	mov.f32 	%f5566, %f5739;
$L__BB0_1613:
	mov.f32 	%f5743, 0f00000000;
	@%p1 bra 	$L__BB0_1615;
	cvt.f64.f32 	%fd4014, %f5741;
	add.f64 	%fd4015, %fd4014, %fd4014;
	cvt.f64.f32 	%fd4016, %f5566;
	sub.f64 	%fd4017, %fd4015, %fd4016;
	fma.rn.f64 	%fd4018, %fd4014, 0dBFC70A3D80000000, %fd4017;
	cvt.rn.f32.f64 	%f5743, %fd4018;
	mov.f32 	%f5566, %f5741;
$L__BB0_1615:
	mov.f32 	%f5745, 0f00000000;
	@%p1 bra 	$L__BB0_1617;
	cvt.f64.f32 	%fd4019, %f5743;
	add.f64 	%fd4020, %fd4019, %fd4019;
	cvt.f64.f32 	%fd4021, %f5566;
	sub.f64 	%fd4022, %fd4020, %fd4021;
	fma.rn.f64 	%fd4023, %fd4019, 0dBFC70A3D80000000, %fd4022;
	cvt.rn.f32.f64 	%f5745, %fd4023;
	mov.f32 	%f5566, %f5743;
$L__BB0_1617:
	mov.f32 	%f5747, 0f00000000;
	@%p1 bra 	$L__BB0_1619;
	cvt.f64.f32 	%fd4024, %f5745;
	add.f64 	%fd4025, %fd4024, %fd4024;
	cvt.f64.f32 	%fd4026, %f5566;
	sub.f64 	%fd4027, %fd4025, %fd4026;
	fma.rn.f64 	%fd4028, %fd4024, 0dBFC70A3D80000000, %fd4027;
	cvt.rn.f32.f64 	%f5747, %fd4028;
	mov.f32 	%f5566, %f5745;
$L__BB0_1619:
	mov.f32 	%f5749, 0f00000000;
	@%p1 bra 	$L__BB0_1621;
	cvt.f64.f32 	%fd4029, %f5747;
	add.f64 	%fd4030, %fd4029, %fd4029;
	cvt.f64.f32 	%fd4031, %f5566;
	sub.f64 	%fd4032, %fd4030, %fd4031;
	fma.rn.f64 	%fd4033, %fd4029, 0dBFC70A3D80000000, %fd4032;
	cvt.rn.f32.f64 	%f5749, %fd4033;
	mov.f32 	%f5566, %f5747;
$L__BB0_1621:
	mov.f32 	%f5751, 0f00000000;
	@%p1 bra 	$L__BB0_1623;
	cvt.f64.f32 	%fd4034, %f5749;
	add.f64 	%fd4035, %fd4034, %fd4034;
	cvt.f64.f32 	%fd4036, %f5566;
	sub.f64 	%fd4037, %fd4035, %fd4036;
	fma.rn.f64 	%fd4038, %fd4034, 0dBFC70A3D80000000, %fd4037;
	cvt.rn.f32.f64 	%f5751, %fd4038;
	mov.f32 	%f5566, %f5749;
$L__BB0_1623:
	mov.f32 	%f5753, 0f00000000;
	@%p1 bra 	$L__BB0_1625;
	cvt.f64.f32 	%fd4039, %f5751;
	add.f64 	%fd4040, %fd4039, %fd4039;
	cvt.f64.f32 	%fd4041, %f5566;
	sub.f64 	%fd4042, %fd4040, %fd4041;
	fma.rn.f64 	%fd4043, %fd4039, 0dBFC70A3D80000000, %fd4042;
	cvt.rn.f32.f64 	%f5753, %fd4043;
	mov.f32 	%f5566, %f5751;
$L__BB0_1625:
	mov.f32 	%f5755, 0f00000000;
	@%p1 bra 	$L__BB0_1627;
	cvt.f64.f32 	%fd4044, %f5753;
	add.f64 	%fd4045, %fd4044, %fd4044;
	cvt.f64.f32 	%fd4046, %f5566;
	sub.f64 	%fd4047, %fd4045, %fd4046;
	fma.rn.f64 	%fd4048, %fd4044, 0dBFC70A3D80000000, %fd4047;
	cvt.rn.f32.f64 	%f5755, %fd4048;
	mov.f32 	%f5566, %f5753;
$L__BB0_1627:
	mov.f32 	%f5757, 0f00000000;
	@%p1 bra 	$L__BB0_1629;
	cvt.f64.f32 	%fd4049, %f5755;
	add.f64 	%fd4050, %fd4049, %fd4049;
	cvt.f64.f32 	%fd4051, %f5566;
	sub.f64 	%fd4052, %fd4050, %fd4051;
	fma.rn.f64 	%fd4053, %fd4049, 0dBFC70A3D80000000, %fd4052;
	cvt.rn.f32.f64 	%f5757, %fd4053;
	mov.f32 	%f5566, %f5755;
$L__BB0_1629:
	mov.f32 	%f5759, 0f00000000;
	@%p1 bra 	$L__BB0_1631;
	cvt.f64.f32 	%fd4054, %f5757;
	add.f64 	%fd4055, %fd4054, %fd4054;
	cvt.f64.f32 	%fd4056, %f5566;
	sub.f64 	%fd4057, %fd4055, %fd4056;
	fma.rn.f64 	%fd4058, %fd4054, 0dBFC70A3D80000000, %fd4057;
	cvt.rn.f32.f64 	%f5759, %fd4058;
	mov.f32 	%f5566, %f5757;
$L__BB0_1631:
	mov.f32 	%f5761, 0f00000000;
	@%p1 bra 	$L__BB0_1633;
	cvt.f64.f32 	%fd4059, %f5759;
	add.f64 	%fd4060, %fd4059, %fd4059;
	cvt.f64.f32 	%fd4061, %f5566;
	sub.f64 	%fd4062, %fd4060, %fd4061;
	fma.rn.f64 	%fd4063, %fd4059, 0dBFC70A3D80000000, %fd4062;
	cvt.rn.f32.f64 	%f5761, %fd4063;
	mov.f32 	%f5566, %f5759;
$L__BB0_1633:
	mov.f32 	%f5763, 0f00000000;
	@%p1 bra 	$L__BB0_1635;
	cvt.f64.f32 	%fd4064, %f5761;
	add.f64 	%fd4065, %fd4064, %fd4064;
	cvt.f64.f32 	%fd4066, %f5566;
	sub.f64 	%fd4067, %fd4065, %fd4066;
	fma.rn.f64 	%fd4068, %fd4064, 0dBFC70A3D80000000, %fd4067;
	cvt.rn.f32.f64 	%f5763, %fd4068;
	mov.f32 	%f5566, %f5761;
$L__BB0_1635:
	mov.f32 	%f5765, 0f00000000;
	@%p1 bra 	$L__BB0_1637;
	cvt.f64.f32 	%fd4069, %f5763;
	add.f64 	%fd4070, %fd4069, %fd4069;
	cvt.f64.f32 	%fd4071, %f5566;
	sub.f64 	%fd4072, %fd4070, %fd4071;
	fma.rn.f64 	%fd4073, %fd4069, 0dBFC70A3D80000000, %fd4072;
	cvt.rn.f32.f64 	%f5765, %fd4073;
	mov.f32 	%f5566, %f5763;
$L__BB0_1637:
	mov.f32 	%f5767, 0f00000000;
	@%p1 bra 	$L__BB0_1639;
	cvt.f64.f32 	%fd4074, %f5765;
	add.f64 	%fd4075, %fd4074, %fd4074;
	cvt.f64.f32 	%fd4076, %f5566;
	sub.f64 	%fd4077, %fd4075, %fd4076;
	fma.rn.f64 	%fd4078, %fd4074, 0dBFC70A3D80000000, %fd4077;
	cvt.rn.f32.f64 	%f5767, %fd4078;
	mov.f32 	%f5566, %f5765;
$L__BB0_1639:
	mov.f32 	%f5769, 0f00000000;
	@%p1 bra 	$L__BB0_1641;
	cvt.f64.f32 	%fd4079, %f5767;
	add.f64 	%fd4080, %fd4079, %fd4079;
	cvt.f64.f32 	%fd4081, %f5566;
	sub.f64 	%fd4082, %fd4080, %fd4081;
	fma.rn.f64 	%fd4083, %fd4079, 0dBFC70A3D80000000, %fd4082;
	cvt.rn.f32.f64 	%f5769, %fd4083;
	mov.f32 	%f5566, %f5767;
$L__BB0_1641:
	mov.f32 	%f5771, 0f00000000;
	@%p1 bra 	$L__BB0_1643;
	cvt.f64.f32 	%fd4084, %f5769;
	add.f64 	%fd4085, %fd4084, %fd4084;
	cvt.f64.f32 	%fd4086, %f5566;
	sub.f64 	%fd4087, %fd4085, %fd4086;
	fma.rn.f64 	%fd4088, %fd4084, 0dBFC70A3D80000000, %fd4087;
	cvt.rn.f32.f64 	%f5771, %fd4088;
	mov.f32 	%f5566, %f5769;
$L__BB0_1643:
	mov.f32 	%f5773, 0f00000000;
	@%p1 bra 	$L__BB0_1645;
	cvt.f64.f32 	%fd4089, %f5771;
	add.f64 	%fd4090, %fd4089, %fd4089;
	cvt.f64.f32 	%fd4091, %f5566;
	sub.f64 	%fd4092, %fd4090, %fd4091;
	fma.rn.f64 	%fd4093, %fd4089, 0dBFC70A3D80000000, %fd4092;
	cvt.rn.f32.f64 	%f5773, %fd4093;
	mov.f32 	%f5566, %f5771;
$L__BB0_1645:
	mov.f32 	%f5775, 0f00000000;
	@%p1 bra 	$L__BB0_1647;
	cvt.f64.f32 	%fd4094, %f5773;
	add.f64 	%fd4095, %fd4094, %fd4094;
	cvt.f64.f32 	%fd4096, %f5566;
	sub.f64 	%fd4097, %fd4095, %fd4096;
	fma.rn.f64 	%fd4098, %fd4094, 0dBFC70A3D80000000, %fd4097;
	cvt.rn.f32.f64 	%f5775, %fd4098;
	mov.f32 	%f5566, %f5773;
$L__BB0_1647:
	mov.f32 	%f5777, 0f00000000;
	@%p1 bra 	$L__BB0_1649;
	cvt.f64.f32 	%fd4099, %f5775;
	add.f64 	%fd4100, %fd4099, %fd4099;
	cvt.f64.f32 	%fd4101, %f5566;
	sub.f64 	%fd4102, %fd4100, %fd4101;
	fma.rn.f64 	%fd4103, %fd4099, 0dBFC70A3D80000000, %fd4102;
	cvt.rn.f32.f64 	%f5777, %fd4103;
	mov.f32 	%f5566, %f5775;
$L__BB0_1649:
	mov.f32 	%f5779, 0f00000000;
	@%p1 bra 	$L__BB0_1651;
	cvt.f64.f32 	%fd4104, %f5777;
	add.f64 	%fd4105, %fd4104, %fd4104;
	cvt.f64.f32 	%fd4106, %f5566;
	sub.f64 	%fd4107, %fd4105, %fd4106;
	fma.rn.f64 	%fd4108, %fd4104, 0dBFC70A3D80000000, %fd4107;
	cvt.rn.f32.f64 	%f5779, %fd4108;
	mov.f32 	%f5566, %f5777;
$L__BB0_1651:
	mov.f32 	%f5781, 0f00000000;
	@%p1 bra 	$L__BB0_1653;
	cvt.f64.f32 	%fd4109, %f5779;
	add.f64 	%fd4110, %fd4109, %fd4109;
	cvt.f64.f32 	%fd4111, %f5566;
	sub.f64 	%fd4112, %fd4110, %fd4111;
	fma.rn.f64 	%fd4113, %fd4109, 0dBFC70A3D80000000, %fd4112;
	cvt.rn.f32.f64 	%f5781, %fd4113;
	mov.f32 	%f5566, %f5779;
$L__BB0_1653:
	mov.f32 	%f5783, 0f00000000;
	@%p1 bra 	$L__BB0_1655;
	cvt.f64.f32 	%fd4114, %f5781;
	add.f64 	%fd4115, %fd4114, %fd4114;
	cvt.f64.f32 	%fd4116, %f5566;
	sub.f64 	%fd4117, %fd4115, %fd4116;
	fma.rn.f64 	%fd4118, %fd4114, 0dBFC70A3D80000000, %fd4117;
	cvt.rn.f32.f64 	%f5783, %fd4118;
	mov.f32 	%f5566, %f5781;
$L__BB0_1655:
	mov.f32 	%f5785, 0f00000000;
	@%p1 bra 	$L__BB0_1657;
	cvt.f64.f32 	%fd4119, %f5783;
	add.f64 	%fd4120, %fd4119, %fd4119;
	cvt.f64.f32 	%fd4121, %f5566;
	sub.f64 	%fd4122, %fd4120, %fd4121;
	fma.rn.f64 	%fd4123, %fd4119, 0dBFC70A3D80000000, %fd4122;
	cvt.rn.f32.f64 	%f5785, %fd4123;
	mov.f32 	%f5566, %f5783;
$L__BB0_1657:
	mov.f32 	%f5787, 0f00000000;
	@%p1 bra 	$L__BB0_1659;
	cvt.f64.f32 	%fd4124, %f5785;
	add.f64 	%fd4125, %fd4124, %fd4124;
	cvt.f64.f32 	%fd4126, %f5566;
	sub.f64 	%fd4127, %fd4125, %fd4126;
	fma.rn.f64 	%fd4128, %fd4124, 0dBFC70A3D80000000, %fd4127;
	cvt.rn.f32.f64 	%f5787, %fd4128;
	mov.f32 	%f5566, %f5785;
$L__BB0_1659:
	mov.f32 	%f5789, 0f00000000;
	@%p1 bra 	$L__BB0_1661;
	cvt.f64.f32 	%fd4129, %f5787;
	add.f64 	%fd4130, %fd4129, %fd4129;
	cvt.f64.f32 	%fd4131, %f5566;
	sub.f64 	%fd4132, %fd4130, %fd4131;
	fma.rn.f64 	%fd4133, %fd4129, 0dBFC70A3D80000000, %fd4132;
	cvt.rn.f32.f64 	%f5789, %fd4133;
	mov.f32 	%f5566, %f5787;
$L__BB0_1661:
	mov.f32 	%f5791, 0f00000000;
	@%p1 bra 	$L__BB0_1663;
	cvt.f64.f32 	%fd4134, %f5789;
	add.f64 	%fd4135, %fd4134, %fd4134;
	cvt.f64.f32 	%fd4136, %f5566;
	sub.f64 	%fd4137, %fd4135, %fd4136;
	fma.rn.f64 	%fd4138, %fd4134, 0dBFC70A3D80000000, %fd4137;
	cvt.rn.f32.f64 	%f5791, %fd4138;
	mov.f32 	%f5566, %f5789;
$L__BB0_1663:
	mov.f32 	%f5793, 0f00000000;
	@%p1 bra 	$L__BB0_1665;
	cvt.f64.f32 	%fd4139, %f5791;
	add.f64 	%fd4140, %fd4139, %fd4139;
	cvt.f64.f32 	%fd4141, %f5566;
	sub.f64 	%fd4142, %fd4140, %fd4141;
	fma.rn.f64 	%fd4143, %fd4139, 0dBFC70A3D80000000, %fd4142;
	cvt.rn.f32.f64 	%f5793, %fd4143;
	mov.f32 	%f5566, %f5791;
$L__BB0_1665:
	mov.f32 	%f5795, 0f00000000;
	@%p1 bra 	$L__BB0_1667;
	cvt.f64.f32 	%fd4144, %f5793;
	add.f64 	%fd4145, %fd4144, %fd4144;
	cvt.f64.f32 	%fd4146, %f5566;
	sub.f64 	%fd4147, %fd4145, %fd4146;
	fma.rn.f64 	%fd4148, %fd4144, 0dBFC70A3D80000000, %fd4147;
	cvt.rn.f32.f64 	%f5795, %fd4148;
	mov.f32 	%f5566, %f5793;
$L__BB0_1667:
	mov.f32 	%f5797, 0f00000000;
	@%p1 bra 	$L__BB0_1669;
	cvt.f64.f32 	%fd4149, %f5795;
	add.f64 	%fd4150, %fd4149, %fd4149;
	cvt.f64.f32 	%fd4151, %f5566;
	sub.f64 	%fd4152, %fd4150, %fd4151;
	fma.rn.f64 	%fd4153, %fd4149, 0dBFC70A3D80000000, %fd4152;
	cvt.rn.f32.f64 	%f5797, %fd4153;
	mov.f32 	%f5566, %f5795;
$L__BB0_1669:
	mov.f32 	%f5799, 0f00000000;
	@%p1 bra 	$L__BB0_1671;
	cvt.f64.f32 	%fd4154, %f5797;
	add.f64 	%fd4155, %fd4154, %fd4154;
	cvt.f64.f32 	%fd4156, %f5566;
	sub.f64 	%fd4157, %fd4155, %fd4156;
	fma.rn.f64 	%fd4158, %fd4154, 0dBFC70A3D80000000, %fd4157;
	cvt.rn.f32.f64 	%f5799, %fd4158;
	mov.f32 	%f5566, %f5797;
$L__BB0_1671:
	mov.f32 	%f5801, 0f00000000;
	@%p1 bra 	$L__BB0_1673;
	cvt.f64.f32 	%fd4159, %f5799;
	add.f64 	%fd4160, %fd4159, %fd4159;
	cvt.f64.f32 	%fd4161, %f5566;
	sub.f64 	%fd4162, %fd4160, %fd4161;
	fma.rn.f64 	%fd4163, %fd4159, 0dBFC70A3D80000000, %fd4162;
	cvt.rn.f32.f64 	%f5801, %fd4163;
	mov.f32 	%f5566, %f5799;
$L__BB0_1673:
	mov.f32 	%f5803, 0f00000000;
	@%p1 bra 	$L__BB0_1675;
	cvt.f64.f32 	%fd4164, %f5801;
	add.f64 	%fd4165, %fd4164, %fd4164;
	cvt.f64.f32 	%fd4166, %f5566;
	sub.f64 	%fd4167, %fd4165, %fd4166;
	fma.rn.f64 	%fd4168, %fd4164, 0dBFC70A3D80000000, %fd4167;
	cvt.rn.f32.f64 	%f5803, %fd4168;
	mov.f32 	%f5566, %f5801;
$L__BB0_1675:
	mov.f32 	%f5805, 0f00000000;
	@%p1 bra 	$L__BB0_1677;
	cvt.f64.f32 	%fd4169, %f5803;
	add.f64 	%fd4170, %fd4169, %fd4169;
	cvt.f64.f32 	%fd4171, %f5566;
	sub.f64 	%fd4172, %fd4170, %fd4171;
	fma.rn.f64 	%fd4173, %fd4169, 0dBFC70A3D80000000, %fd4172;
	cvt.rn.f32.f64 	%f5805, %fd4173;
	mov.f32 	%f5566, %f5803;
$L__BB0_1677:
	mov.f32 	%f5807, 0f00000000;
	@%p1 bra 	$L__BB0_1679;
	cvt.f64.f32 	%fd4174, %f5805;
	add.f64 	%fd4175, %fd4174, %fd4174;
	cvt.f64.f32 	%fd4176, %f5566;
	sub.f64 	%fd4177, %fd4175, %fd4176;
	fma.rn.f64 	%fd4178, %fd4174, 0dBFC70A3D80000000, %fd4177;
	cvt.rn.f32.f64 	%f5807, %fd4178;
	mov.f32 	%f5566, %f5805;
$L__BB0_1679:
	mov.f32 	%f5809, 0f00000000;
	@%p1 bra 	$L__BB0_1681;
	cvt.f64.f32 	%fd4179, %f5807;
	add.f64 	%fd4180, %fd4179, %fd4179;
	cvt.f64.f32 	%fd4181, %f5566;
	sub.f64 	%fd4182, %fd4180, %fd4181;
	fma.rn.f64 	%fd4183, %fd4179, 0dBFC70A3D80000000, %fd4182;
	cvt.rn.f32.f64 	%f5809, %fd4183;
	mov.f32 	%f5566, %f5807;
$L__BB0_1681:
	mov.f32 	%f5811, 0f00000000;
	@%p1 bra 	$L__BB0_1683;
	cvt.f64.f32 	%fd4184, %f5809;
	add.f64 	%fd4185, %fd4184, %fd4184;
	cvt.f64.f32 	%fd4186, %f5566;
	sub.f64 	%fd4187, %fd4185, %fd4186;
	fma.rn.f64 	%fd4188, %fd4184, 0dBFC70A3D80000000, %fd4187;
	cvt.rn.f32.f64 	%f5811, %fd4188;
	mov.f32 	%f5566, %f5809;
$L__BB0_1683:
	mov.f32 	%f5813, 0f00000000;
	@%p1 bra 	$L__BB0_1685;
	cvt.f64.f32 	%fd4189, %f5811;
	add.f64 	%fd4190, %fd4189, %fd4189;
	cvt.f64.f32 	%fd4191, %f5566;
	sub.f64 	%fd4192, %fd4190, %fd4191;
	fma.rn.f64 	%fd4193, %fd4189, 0dBFC70A3D80000000, %fd4192;
	cvt.rn.f32.f64 	%f5813, %fd4193;
	mov.f32 	%f5566, %f5811;
$L__BB0_1685:
	mov.f32 	%f5815, 0f00000000;
	@%p1 bra 	$L__BB0_1687;
	cvt.f64.f32 	%fd4194, %f5813;
	add.f64 	%fd4195, %fd4194, %fd4194;
	cvt.f64.f32 	%fd4196, %f5566;
	sub.f64 	%fd4197, %fd4195, %fd4196;
	fma.rn.f64 	%fd4198, %fd4194, 0dBFC70A3D80000000, %fd4197;
	cvt.rn.f32.f64 	%f5815, %fd4198;
	mov.f32 	%f5566, %f5813;
$L__BB0_1687:
	mov.f32 	%f5817, 0f00000000;
	@%p1 bra 	$L__BB0_1689;
	cvt.f64.f32 	%fd4199, %f5815;
	add.f64 	%fd4200, %fd4199, %fd4199;
	cvt.f64.f32 	%fd4201, %f5566;
	sub.f64 	%fd4202, %fd4200, %fd4201;
	fma.rn.f64 	%fd4203, %fd4199, 0dBFC70A3D80000000, %fd4202;
	cvt.rn.f32.f64 	%f5817, %fd4203;
	mov.f32 	%f5566, %f5815;
$L__BB0_1689:
	mov.f32 	%f5819, 0f00000000;
	@%p1 bra 	$L__BB0_1691;
	cvt.f64.f32 	%fd4204, %f5817;
	add.f64 	%fd4205, %fd4204, %fd4204;
	cvt.f64.f32 	%fd4206, %f5566;
	sub.f64 	%fd4207, %fd4205, %fd4206;
	fma.rn.f64 	%fd4208, %fd4204, 0dBFC70A3D80000000, %fd4207;
	cvt.rn.f32.f64 	%f5819, %fd4208;
	mov.f32 	%f5566, %f5817;
$L__BB0_1691:
	mov.f32 	%f5821, 0f00000000;
	@%p1 bra 	$L__BB0_1693;
	cvt.f64.f32 	%fd4209, %f5819;
	add.f64 	%fd4210, %fd4209, %fd4209;
	cvt.f64.f32 	%fd4211, %f5566;
	sub.f64 	%fd4212, %fd4210, %fd4211;
	fma.rn.f64 	%fd4213, %fd4209, 0dBFC70A3D80000000, %fd4212;
	cvt.rn.f32.f64 	%f5821, %fd4213;
	mov.f32 	%f5566, %f5819;
$L__BB0_1693:
	mov.f32 	%f5823, 0f00000000;
	@%p1 bra 	$L__BB0_1695;
	cvt.f64.f32 	%fd4214, %f5821;
	add.f64 	%fd4215, %fd4214, %fd4214;
	cvt.f64.f32 	%fd4216, %f5566;
	sub.f64 	%fd4217, %fd4215, %fd4216;
	fma.rn.f64 	%fd4218, %fd4214, 0dBFC70A3D80000000, %fd4217;
	cvt.rn.f32.f64 	%f5823, %fd4218;
	mov.f32 	%f5566, %f5821;
$L__BB0_1695:
	mov.f32 	%f5825, 0f00000000;
	@%p1 bra 	$L__BB0_1697;
	cvt.f64.f32 	%fd4219, %f5823;
	add.f64 	%fd4220, %fd4219, %fd4219;
	cvt.f64.f32 	%fd4221, %f5566;
	sub.f64 	%fd4222, %fd4220, %fd4221;
	fma.rn.f64 	%fd4223, %fd4219, 0dBFC70A3D80000000, %fd4222;
	cvt.rn.f32.f64 	%f5825, %fd4223;
	mov.f32 	%f5566, %f5823;
$L__BB0_1697:
	mov.f32 	%f5827, 0f00000000;
	@%p1 bra 	$L__BB0_1699;
	cvt.f64.f32 	%fd4224, %f5825;
	add.f64 	%fd4225, %fd4224, %fd4224;
	cvt.f64.f32 	%fd4226, %f5566;
	sub.f64 	%fd4227, %fd4225, %fd4226;
	fma.rn.f64 	%fd4228, %fd4224, 0dBFC70A3D80000000, %fd4227;
	cvt.rn.f32.f64 	%f5827, %fd4228;
	mov.f32 	%f5566, %f5825;
$L__BB0_1699:
	mov.f32 	%f5829, 0f00000000;
	@%p1 bra 	$L__BB0_1701;
	cvt.f64.f32 	%fd4229, %f5827;
	add.f64 	%fd4230, %fd4229, %fd4229;
	cvt.f64.f32 	%fd4231, %f5566;
	sub.f64 	%fd4232, %fd4230, %fd4231;
	fma.rn.f64 	%fd4233, %fd4229, 0dBFC70A3D80000000, %fd4232;
	cvt.rn.f32.f64 	%f5829, %fd4233;
	mov.f32 	%f5566, %f5827;
$L__BB0_1701:
	mov.f32 	%f5831, 0f00000000;
	@%p1 bra 	$L__BB0_1703;
	cvt.f64.f32 	%fd4234, %f5829;
	add.f64 	%fd4235, %fd4234, %fd4234;
	cvt.f64.f32 	%fd4236, %f5566;
	sub.f64 	%fd4237, %fd4235, %fd4236;
	fma.rn.f64 	%fd4238, %fd4234, 0dBFC70A3D80000000, %fd4237;
	cvt.rn.f32.f64 	%f5831, %fd4238;
	mov.f32 	%f5566, %f5829;
$L__BB0_1703:
	mov.f32 	%f5833, 0f00000000;
	@%p1 bra 	$L__BB0_1705;
	cvt.f64.f32 	%fd4239, %f5831;
	add.f64 	%fd4240, %fd4239, %fd4239;
	cvt.f64.f32 	%fd4241, %f5566;
	sub.f64 	%fd4242, %fd4240, %fd4241;
	fma.rn.f64 	%fd4243, %fd4239, 0dBFC70A3D80000000, %fd4242;
	cvt.rn.f32.f64 	%f5833, %fd4243;
	mov.f32 	%f5566, %f5831;
$L__BB0_1705:
	mov.f32 	%f5835, 0f00000000;
	@%p1 bra 	$L__BB0_1707;
	cvt.f64.f32 	%fd4244, %f5833;
	add.f64 	%fd4245, %fd4244, %fd4244;
	cvt.f64.f32 	%fd4246, %f5566;
	sub.f64 	%fd4247, %fd4245, %fd4246;
	fma.rn.f64 	%fd4248, %fd4244, 0dBFC70A3D80000000, %fd4247;
	cvt.rn.f32.f64 	%f5835, %fd4248;
	mov.f32 	%f5566, %f5833;
$L__BB0_1707:
	mov.f32 	%f5837, 0f00000000;
	@%p1 bra 	$L__BB0_1709;
	cvt.f64.f32 	%fd4249, %f5835;
	add.f64 	%fd4250, %fd4249, %fd4249;
	cvt.f64.f32 	%fd4251, %f5566;
	sub.f64 	%fd4252, %fd4250, %fd4251;
	fma.rn.f64 	%fd4253, %fd4249, 0dBFC70A3D80000000, %fd4252;
	cvt.rn.f32.f64 	%f5837, %fd4253;
	mov.f32 	%f5566, %f5835;
$L__BB0_1709:
	mov.f32 	%f5839, 0f00000000;
	@%p1 bra 	$L__BB0_1711;
	cvt.f64.f32 	%fd4254, %f5837;
	add.f64 	%fd4255, %fd4254, %fd4254;
	cvt.f64.f32 	%fd4256, %f5566;
	sub.f64 	%fd4257, %fd4255, %fd4256;
	fma.rn.f64 	%fd4258, %fd4254, 0dBFC70A3D80000000, %fd4257;
	cvt.rn.f32.f64 	%f5839, %fd4258;
	mov.f32 	%f5566, %f5837;
$L__BB0_1711:
	mov.f32 	%f5841, 0f00000000;
	@%p1 bra 	$L__BB0_1713;
	cvt.f64.f32 	%fd4259, %f5839;
	add.f64 	%fd4260, %fd4259, %fd4259;
	cvt.f64.f32 	%fd4261, %f5566;
	sub.f64 	%fd4262, %fd4260, %fd4261;
	fma.rn.f64 	%fd4263, %fd4259, 0dBFC70A3D80000000, %fd4262;
	cvt.rn.f32.f64 	%f5841, %fd4263;
	mov.f32 	%f5566, %f5839;
$L__BB0_1713:
	mov.f32 	%f5843, 0f00000000;
	@%p1 bra 	$L__BB0_1715;
	cvt.f64.f32 	%fd4264, %f5841;
	add.f64 	%fd4265, %fd4264, %fd4264;
	cvt.f64.f32 	%fd4266, %f5566;
	sub.f64 	%fd4267, %fd4265, %fd4266;
	fma.rn.f64 	%fd4268, %fd4264, 0dBFC70A3D80000000, %fd4267;
	cvt.rn.f32.f64 	%f5843, %fd4268;
	mov.f32 	%f5566, %f5841;
$L__BB0_1715:
	mov.f32 	%f5845, 0f00000000;
	@%p1 bra 	$L__BB0_1717;
	cvt.f64.f32 	%fd4269, %f5843;
	add.f64 	%fd4270, %fd4269, %fd4269;
	cvt.f64.f32 	%fd4271, %f5566;
	sub.f64 	%fd4272, %fd4270, %fd4271;
	fma.rn.f64 	%fd4273, %fd4269, 0dBFC70A3D80000000, %fd4272;
	cvt.rn.f32.f64 	%f5845, %fd4273;
	mov.f32 	%f5566, %f5843;
$L__BB0_1717:
	mov.f32 	%f5847, 0f00000000;
	@%p1 bra 	$L__BB0_1719;
	cvt.f64.f32 	%fd4274, %f5845;
	add.f64 	%fd4275, %fd4274, %fd4274;
	cvt.f64.f32 	%fd4276, %f5566;
	sub.f64 	%fd4277, %fd4275, %fd4276;
	fma.rn.f64 	%fd4278, %fd4274, 0dBFC70A3D80000000, %fd4277;
	cvt.rn.f32.f64 	%f5847, %fd4278;
	mov.f32 	%f5566, %f5845;
$L__BB0_1719:
	mov.f32 	%f5849, 0f00000000;
	@%p1 bra 	$L__BB0_1721;
	cvt.f64.f32 	%fd4279, %f5847;
	add.f64 	%fd4280, %fd4279, %fd4279;
	cvt.f64.f32 	%fd4281, %f5566;
	sub.f64 	%fd4282, %fd4280, %fd4281;
	fma.rn.f64 	%fd4283, %fd4279, 0dBFC70A3D80000000, %fd4282;
	cvt.rn.f32.f64 	%f5849, %fd4283;
	mov.f32 	%f5566, %f5847;
$L__BB0_1721:
	mov.f32 	%f5851, 0f00000000;
	@%p1 bra 	$L__BB0_1723;
	cvt.f64.f32 	%fd4284, %f5849;
	add.f64 	%fd4285, %fd4284, %fd4284;
	cvt.f64.f32 	%fd4286, %f5566;
	sub.f64 	%fd4287, %fd4285, %fd4286;
	fma.rn.f64 	%fd4288, %fd4284, 0dBFC70A3D80000000, %fd4287;
	cvt.rn.f32.f64 	%f5851, %fd4288;
	mov.f32 	%f5566, %f5849;
$L__BB0_1723:
	mov.f32 	%f5853, 0f00000000;
	@%p1 bra 	$L__BB0_1725;
	cvt.f64.f32 	%fd4289, %f5851;
	add.f64 	%fd4290, %fd4289, %fd4289;
	cvt.f64.f32 	%fd4291, %f5566;
	sub.f64 	%fd4292, %fd4290, %fd4291;
	fma.rn.f64 	%fd4293, %fd4289, 0dBFC70A3D80000000, %fd4292;
	cvt.rn.f32.f64 	%f5853, %fd4293;
	mov.f32 	%f5566, %f5851;
$L__BB0_1725:
	mov.f32 	%f5855, 0f00000000;
	@%p1 bra 	$L__BB0_1727;
	cvt.f64.f32 	%fd4294, %f5853;
	add.f64 	%fd4295, %fd4294, %fd4294;
	cvt.f64.f32 	%fd4296, %f5566;
	sub.f64 	%fd4297, %fd4295, %fd4296;
	fma.rn.f64 	%fd4298, %fd4294, 0dBFC70A3D80000000, %fd4297;
	cvt.rn.f32.f64 	%f5855, %fd4298;
	mov.f32 	%f5566, %f5853;
$L__BB0_1727:
	mov.f32 	%f5857, 0f00000000;
	@%p1 bra 	$L__BB0_1729;
	cvt.f64.f32 	%fd4299, %f5855;
	add.f64 	%fd4300, %fd4299, %fd4299;
	cvt.f64.f32 	%fd4301, %f5566;
	sub.f64 	%fd4302, %fd4300, %fd4301;
	fma.rn.f64 	%fd4303, %fd4299, 0dBFC70A3D80000000, %fd4302;
	cvt.rn.f32.f64 	%f5857, %fd4303;
	mov.f32 	%f5566, %f5855;
$L__BB0_1729:
	mov.f32 	%f5859, 0f00000000;
	@%p1 bra 	$L__BB0_1731;
	cvt.f64.f32 	%fd4304, %f5857;
	add.f64 	%fd4305, %fd4304, %fd4304;
	cvt.f64.f32 	%fd4306, %f5566;
	sub.f64 	%fd4307, %fd4305, %fd4306;
	fma.rn.f64 	%fd4308, %fd4304, 0dBFC70A3D80000000, %fd4307;
	cvt.rn.f32.f64 	%f5859, %fd4308;
	mov.f32 	%f5566, %f5857;
$L__BB0_1731:
	mov.f32 	%f5861, 0f00000000;
	@%p1 bra 	$L__BB0_1733;
	cvt.f64.f32 	%fd4309, %f5859;
	add.f64 	%fd4310, %fd4309, %fd4309;
	cvt.f64.f32 	%fd4311, %f5566;
	sub.f64 	%fd4312, %fd4310, %fd4311;
	fma.rn.f64 	%fd4313, %fd4309, 0dBFC70A3D80000000, %fd4312;
	cvt.rn.f32.f64 	%f5861, %fd4313;
	mov.f32 	%f5566, %f5859;
$L__BB0_1733:
	mov.f32 	%f5863, 0f00000000;
	@%p1 bra 	$L__BB0_1735;
	cvt.f64.f32 	%fd4314, %f5861;
	add.f64 	%fd4315, %fd4314, %fd4314;
	cvt.f64.f32 	%fd4316, %f5566;
	sub.f64 	%fd4317, %fd4315, %fd4316;
	fma.rn.f64 	%fd4318, %fd4314, 0dBFC70A3D80000000, %fd4317;
	cvt.rn.f32.f64 	%f5863, %fd4318;
	mov.f32 	%f5566, %f5861;
$L__BB0_1735:
	mov.f32 	%f5865, 0f00000000;
	@%p1 bra 	$L__BB0_1737;
	cvt.f64.f32 	%fd4319, %f5863;
	add.f64 	%fd4320, %fd4319, %fd4319;
	cvt.f64.f32 	%fd4321, %f5566;
	sub.f64 	%fd4322, %fd4320, %fd4321;
	fma.rn.f64 	%fd4323, %fd4319, 0dBFC70A3D80000000, %fd4322;
	cvt.rn.f32.f64 	%f5865, %fd4323;
	mov.f32 	%f5566, %f5863;
$L__BB0_1737:
	mov.f32 	%f5867, 0f00000000;
	@%p1 bra 	$L__BB0_1739;
	cvt.f64.f32 	%fd4324, %f5865;
	add.f64 	%fd4325, %fd4324, %fd4324;
	cvt.f64.f32 	%fd4326, %f5566;
	sub.f64 	%fd4327, %fd4325, %fd4326;
	fma.rn.f64 	%fd4328, %fd4324, 0dBFC70A3D80000000, %fd4327;
	cvt.rn.f32.f64 	%f5867, %fd4328;
	mov.f32 	%f5566, %f5865;
$L__BB0_1739:
	mov.f32 	%f5869, 0f00000000;
	@%p1 bra 	$L__BB0_1741;
	cvt.f64.f32 	%fd4329, %f5867;
	add.f64 	%fd4330, %fd4329, %fd4329;
	cvt.f64.f32 	%fd4331, %f5566;
	sub.f64 	%fd4332, %fd4330, %fd4331;
	fma.rn.f64 	%fd4333, %fd4329, 0dBFC70A3D80000000, %fd4332;
	cvt.rn.f32.f64 	%f5869, %fd4333;
	mov.f32 	%f5566, %f5867;
$L__BB0_1741:
	mov.f32 	%f5871, 0f00000000;
	@%p1 bra 	$L__BB0_1743;
	cvt.f64.f32 	%fd4334, %f5869;
	add.f64 	%fd4335, %fd4334, %fd4334;
	cvt.f64.f32 	%fd4336, %f5566;
	sub.f64 	%fd4337, %fd4335, %fd4336;
	fma.rn.f64 	%fd4338, %fd4334, 0dBFC70A3D80000000, %fd4337;
	cvt.rn.f32.f64 	%f5871, %fd4338;
	mov.f32 	%f5566, %f5869;
$L__BB0_1743:
	mov.f32 	%f5873, 0f00000000;
	@%p1 bra 	$L__BB0_1745;
	cvt.f64.f32 	%fd4339, %f5871;
	add.f64 	%fd4340, %fd4339, %fd4339;
	cvt.f64.f32 	%fd4341, %f5566;
	sub.f64 	%fd4342, %fd4340, %fd4341;
	fma.rn.f64 	%fd4343, %fd4339, 0dBFC70A3D80000000, %fd4342;
	cvt.rn.f32.f64 	%f5873, %fd4343;
	mov.f32 	%f5566, %f5871;
$L__BB0_1745:
	mov.f32 	%f5875, 0f00000000;
	@%p1 bra 	$L__BB0_1747;
	cvt.f64.f32 	%fd4344, %f5873;
	add.f64 	%fd4345, %fd4344, %fd4344;
	cvt.f64.f32 	%fd4346, %f5566;
	sub.f64 	%fd4347, %fd4345, %fd4346;
	fma.rn.f64 	%fd4348, %fd4344, 0dBFC70A3D80000000, %fd4347;
	cvt.rn.f32.f64 	%f5875, %fd4348;
	mov.f32 	%f5566, %f5873;
$L__BB0_1747:
	mov.f32 	%f5877, 0f00000000;
	@%p1 bra 	$L__BB0_1749;
	cvt.f64.f32 	%fd4349, %f5875;
	add.f64 	%fd4350, %fd4349, %fd4349;
	cvt.f64.f32 	%fd4351, %f5566;
	sub.f64 	%fd4352, %fd4350, %fd4351;
	fma.rn.f64 	%fd4353, %fd4349, 0dBFC70A3D80000000, %fd4352;
	cvt.rn.f32.f64 	%f5877, %fd4353;
	mov.f32 	%f5566, %f5875;
$L__BB0_1749:
	mov.f32 	%f5879, 0f00000000;
	@%p1 bra 	$L__BB0_1751;
	cvt.f64.f32 	%fd4354, %f5877;
	add.f64 	%fd4355, %fd4354, %fd4354;
	cvt.f64.f32 	%fd4356, %f5566;
	sub.f64 	%fd4357, %fd4355, %fd4356;
	fma.rn.f64 	%fd4358, %fd4354, 0dBFC70A3D80000000, %fd4357;
	cvt.rn.f32.f64 	%f5879, %fd4358;
	mov.f32 	%f5566, %f5877;
$L__BB0_1751:
	mov.f32 	%f5881, 0f00000000;
	@%p1 bra 	$L__BB0_1753;
	cvt.f64.f32 	%fd4359, %f5879;
	add.f64 	%fd4360, %fd4359, %fd4359;
	cvt.f64.f32 	%fd4361, %f5566;
	sub.f64 	%fd4362, %fd4360, %fd4361;
	fma.rn.f64 	%fd4363, %fd4359, 0dBFC70A3D80000000, %fd4362;
	cvt.rn.f32.f64 	%f5881, %fd4363;
	mov.f32 	%f5566, %f5879;
$L__BB0_1753:
	mov.f32 	%f5883, 0f00000000;
	@%p1 bra 	$L__BB0_1755;
	cvt.f64.f32 	%fd4364, %f5881;
	add.f64 	%fd4365, %fd4364, %fd4364;
	cvt.f64.f32 	%fd4366, %f5566;
	sub.f64 	%fd4367, %fd4365, %fd4366;
	fma.rn.f64 	%fd4368, %fd4364, 0dBFC70A3D80000000, %fd4367;
	cvt.rn.f32.f64 	%f5883, %fd4368;
	mov.f32 	%f5566, %f5881;
$L__BB0_1755:
	mov.f32 	%f5885, 0f00000000;
	@%p1 bra 	$L__BB0_1757;
	cvt.f64.f32 	%fd4369, %f5883;
	add.f64 	%fd4370, %fd4369, %fd4369;
	cvt.f64.f32 	%fd4371, %f5566;
	sub.f64 	%fd4372, %fd4370, %fd4371;
	fma.rn.f64 	%fd4373, %fd4369, 0dBFC70A3D80000000, %fd4372;
	cvt.rn.f32.f64 	%f5885, %fd4373;
	mov.f32 	%f5566, %f5883;
$L__BB0_1757:
	mov.f32 	%f5887, 0f00000000;
	@%p1 bra 	$L__BB0_1759;
	cvt.f64.f32 	%fd4374, %f5885;
	add.f64 	%fd4375, %fd4374, %fd4374;
	cvt.f64.f32 	%fd4376, %f5566;
	sub.f64 	%fd4377, %fd4375, %fd4376;
	fma.rn.f64 	%fd4378, %fd4374, 0dBFC70A3D80000000, %fd4377;
	cvt.rn.f32.f64 	%f5887, %fd4378;
	mov.f32 	%f5566, %f5885;
$L__BB0_1759:
	mov.f32 	%f5889, 0f00000000;
	@%p1 bra 	$L__BB0_1761;
	cvt.f64.f32 	%fd4379, %f5887;
	add.f64 	%fd4380, %fd4379, %fd4379;
	cvt.f64.f32 	%fd4381, %f5566;
	sub.f64 	%fd4382, %fd4380, %fd4381;
	fma.rn.f64 	%fd4383, %fd4379, 0dBFC70A3D80000000, %fd4382;
	cvt.rn.f32.f64 	%f5889, %fd4383;
	mov.f32 	%f5566, %f5887;
$L__BB0_1761:
	mov.f32 	%f5891, 0f00000000;
	@%p1 bra 	$L__BB0_1763;
	cvt.f64.f32 	%fd4384, %f5889;
	add.f64 	%fd4385, %fd4384, %fd4384;
	cvt.f64.f32 	%fd4386, %f5566;
	sub.f64 	%fd4387, %fd4385, %fd4386;
	fma.rn.f64 	%fd4388, %fd4384, 0dBFC70A3D80000000, %fd4387;
	cvt.rn.f32.f64 	%f5891, %fd4388;
	mov.f32 	%f5566, %f5889;
$L__BB0_1763:
	mov.f32 	%f5893, 0f00000000;
	@%p1 bra 	$L__BB0_1765;
	cvt.f64.f32 	%fd4389, %f5891;
	add.f64 	%fd4390, %fd4389, %fd4389;
	cvt.f64.f32 	%fd4391, %f5566;
	sub.f64 	%fd4392, %fd4390, %fd4391;
	fma.rn.f64 	%fd4393, %fd4389, 0dBFC70A3D80000000, %fd4392;
	cvt.rn.f32.f64 	%f5893, %fd4393;
	mov.f32 	%f5566, %f5891;
$L__BB0_1765:
	mov.f32 	%f5895, 0f00000000;
	@%p1 bra 	$L__BB0_1767;
	cvt.f64.f32 	%fd4394, %f5893;
	add.f64 	%fd4395, %fd4394, %fd4394;
	cvt.f64.f32 	%fd4396, %f5566;
	sub.f64 	%fd4397, %fd4395, %fd4396;
	fma.rn.f64 	%fd4398, %fd4394, 0dBFC70A3D80000000, %fd4397;
	cvt.rn.f32.f64 	%f5895, %fd4398;
	mov.f32 	%f5566, %f5893;
$L__BB0_1767:
	mov.f32 	%f5897, 0f00000000;
	@%p1 bra 	$L__BB0_1769;
	cvt.f64.f32 	%fd4399, %f5895;
	add.f64 	%fd4400, %fd4399, %fd4399;
	cvt.f64.f32 	%fd4401, %f5566;
	sub.f64 	%fd4402, %fd4400, %fd4401;
	fma.rn.f64 	%fd4403, %fd4399, 0dBFC70A3D80000000, %fd4402;
	cvt.rn.f32.f64 	%f5897, %fd4403;
	mov.f32 	%f5566, %f5895;
$L__BB0_1769:
	mov.f32 	%f5899, 0f00000000;
	@%p1 bra 	$L__BB0_1771;
	cvt.f64.f32 	%fd4404, %f5897;
	add.f64 	%fd4405, %fd4404, %fd4404;
	cvt.f64.f32 	%fd4406, %f5566;
	sub.f64 	%fd4407, %fd4405, %fd4406;
	fma.rn.f64 	%fd4408, %fd4404, 0dBFC70A3D80000000, %fd4407;
	cvt.rn.f32.f64 	%f5899, %fd4408;
	mov.f32 	%f5566, %f5897;
$L__BB0_1771:
	mov.f32 	%f5901, 0f00000000;
	@%p1 bra 	$L__BB0_1773;
	cvt.f64.f32 	%fd4409, %f5899;
	add.f64 	%fd4410, %fd4409, %fd4409;
	cvt.f64.f32 	%fd4411, %f5566;
	sub.f64 	%fd4412, %fd4410, %fd4411;
	fma.rn.f64 	%fd4413, %fd4409, 0dBFC70A3D80000000, %fd4412;
	cvt.rn.f32.f64 	%f5901, %fd4413;
	mov.f32 	%f5566, %f5899;
$L__BB0_1773:
	mov.f32 	%f5903, 0f00000000;
	@%p1 bra 	$L__BB0_1775;
	cvt.f64.f32 	%fd4414, %f5901;
	add.f64 	%fd4415, %fd4414, %fd4414;
	cvt.f64.f32 	%fd4416, %f5566;
	sub.f64 	%fd4417, %fd4415, %fd4416;
	fma.rn.f64 	%fd4418, %fd4414, 0dBFC70A3D80000000, %fd4417;
	cvt.rn.f32.f64 	%f5903, %fd4418;
	mov.f32 	%f5566, %f5901;
$L__BB0_1775:
	mov.f32 	%f5905, 0f00000000;
	@%p1 bra 	$L__BB0_1777;
	cvt.f64.f32 	%fd4419, %f5903;
	add.f64 	%fd4420, %fd4419, %fd4419;
	cvt.f64.f32 	%fd4421, %f5566;
	sub.f64 	%fd4422, %fd4420, %fd4421;
	fma.rn.f64 	%fd4423, %fd4419, 0dBFC70A3D80000000, %fd4422;
	cvt.rn.f32.f64 	%f5905, %fd4423;
	mov.f32 	%f5566, %f5903;
$L__BB0_1777:
	mov.f32 	%f5907, 0f00000000;
	@%p1 bra 	$L__BB0_1779;
	cvt.f64.f32 	%fd4424, %f5905;
	add.f64 	%fd4425, %fd4424, %fd4424;
	cvt.f64.f32 	%fd4426, %f5566;
	sub.f64 	%fd4427, %fd4425, %fd4426;
	fma.rn.f64 	%fd4428, %fd4424, 0dBFC70A3D80000000, %fd4427;
	cvt.rn.f32.f64 	%f5907, %fd4428;
	mov.f32 	%f5566, %f5905;
$L__BB0_1779:
	mov.f32 	%f5909, 0f00000000;
	@%p1 bra 	$L__BB0_1781;
	cvt.f64.f32 	%fd4429, %f5907;
	add.f64 	%fd4430, %fd4429, %fd4429;
	cvt.f64.f32 	%fd4431, %f5566;
	sub.f64 	%fd4432, %fd4430, %fd4431;
	fma.rn.f64 	%fd4433, %fd4429, 0dBFC70A3D80000000, %fd4432;
	cvt.rn.f32.f64 	%f5909, %fd4433;
	mov.f32 	%f5566, %f5907;
$L__BB0_1781:
	mov.f32 	%f5911, 0f00000000;
	@%p1 bra 	$L__BB0_1783;
	cvt.f64.f32 	%fd4434, %f5909;
	add.f64 	%fd4435, %fd4434, %fd4434;
	cvt.f64.f32 	%fd4436, %f5566;
	sub.f64 	%fd4437, %fd4435, %fd4436;
	fma.rn.f64 	%fd4438, %fd4434, 0dBFC70A3D80000000, %fd4437;
	cvt.rn.f32.f64 	%f5911, %fd4438;
	mov.f32 	%f5566, %f5909;
$L__BB0_1783:
	mov.f32 	%f5913, 0f00000000;
	@%p1 bra 	$L__BB0_1785;
	cvt.f64.f32 	%fd4439, %f5911;
	add.f64 	%fd4440, %fd4439, %fd4439;
	cvt.f64.f32 	%fd4441, %f5566;
	sub.f64 	%fd4442, %fd4440, %fd4441;
	fma.rn.f64 	%fd4443, %fd4439, 0dBFC70A3D80000000, %fd4442;
	cvt.rn.f32.f64 	%f5913, %fd4443;
	mov.f32 	%f5566, %f5911;
$L__BB0_1785:
	mov.f32 	%f5915, 0f00000000;
	@%p1 bra 	$L__BB0_1787;
	cvt.f64.f32 	%fd4444, %f5913;
	add.f64 	%fd4445, %fd4444, %fd4444;
	cvt.f64.f32 	%fd4446, %f5566;
	sub.f64 	%fd4447, %fd4445, %fd4446;
	fma.rn.f64 	%fd4448, %fd4444, 0dBFC70A3D80000000, %fd4447;
	cvt.rn.f32.f64 	%f5915, %fd4448;
	mov.f32 	%f5566, %f5913;
$L__BB0_1787:
	mov.f32 	%f5917, 0f00000000;
	@%p1 bra 	$L__BB0_1789;
	cvt.f64.f32 	%fd4449, %f5915;
	add.f64 	%fd4450, %fd4449, %fd4449;
	cvt.f64.f32 	%fd4451, %f5566;
	sub.f64 	%fd4452, %fd4450, %fd4451;
	fma.rn.f64 	%fd4453, %fd4449, 0dBFC70A3D80000000, %fd4452;
	cvt.rn.f32.f64 	%f5917, %fd4453;
	mov.f32 	%f5566, %f5915;
$L__BB0_1789:
	mov.f32 	%f5922, %f5566;
	mov.f32 	%f5919, 0f00000000;
	@%p1 bra 	$L__BB0_1791;
	cvt.f64.f32 	%fd4454, %f5917;
	add.f64 	%fd4455, %fd4454, %fd4454;
	cvt.f64.f32 	%fd4456, %f5922;
	sub.f64 	%fd4457, %fd4455, %fd4456;
	fma.rn.f64 	%fd4458, %fd4454, 0dBFC70A3D80000000, %fd4457;
	cvt.rn.f32.f64 	%f5919, %fd4458;
	mov.f32 	%f5922, %f5917;
$L__BB0_1791:
	mov.f32 	%f5921, 0f00000000;
	@%p1 bra 	$L__BB0_1793;
	cvt.f64.f32 	%fd4459, %f5919;
	add.f64 	%fd4460, %fd4459, %fd4459;
	cvt.f64.f32 	%fd4461, %f5922;
	sub.f64 	%fd4462, %fd4460, %fd4461;
	fma.rn.f64 	%fd4463, %fd4459, 0dBFC70A3D80000000, %fd4462;
	cvt.rn.f32.f64 	%f5921, %fd4463;
	mov.f32 	%f5922, %f5919;
$L__BB0_1793:
	mov.f32 	%f5923, 0f00000000;
	@%p1 bra 	$L__BB0_1795;
	cvt.f64.f32 	%fd4464, %f5921;
	add.f64 	%fd4465, %fd4464, %fd4464;
	cvt.f64.f32 	%fd4466, %f5922;
	sub.f64 	%fd4467, %fd4465, %fd4466;
	fma.rn.f64 	%fd4468, %fd4464, 0dBFC70A3D80000000, %fd4467;
	cvt.rn.f32.f64 	%f5923, %fd4468;
	mov.f32 	%f5922, %f5921;
$L__BB0_1795:
	mov.f32 	%f5925, 0f00000000;
	@%p1 bra 	$L__BB0_1797;
	cvt.f64.f32 	%fd4469, %f5923;
	add.f64 	%fd4470, %fd4469, %fd4469;
	cvt.f64.f32 	%fd4471, %f5922;
	sub.f64 	%fd4472, %fd4470, %fd4471;
	fma.rn.f64 	%fd4473, %fd4469, 0dBFC70A3D80000000, %fd4472;
	cvt.rn.f32.f64 	%f5925, %fd4473;
	mov.f32 	%f5922, %f5923;
$L__BB0_1797:
	mov.f32 	%f5927, 0f00000000;
	@%p1 bra 	$L__BB0_1799;
	cvt.f64.f32 	%fd4474, %f5925;
	add.f64 	%fd4475, %fd4474, %fd4474;
	cvt.f64.f32 	%fd4476, %f5922;
	sub.f64 	%fd4477, %fd4475, %fd4476;
	fma.rn.f64 	%fd4478, %fd4474, 0dBFC70A3D80000000, %fd4477;
	cvt.rn.f32.f64 	%f5927, %fd4478;
	mov.f32 	%f5922, %f5925;
$L__BB0_1799:
	mov.f32 	%f5929, 0f00000000;
	@%p1 bra 	$L__BB0_1801;
	cvt.f64.f32 	%fd4479, %f5927;
	add.f64 	%fd4480, %fd4479, %fd4479;
	cvt.f64.f32 	%fd4481, %f5922;
	sub.f64 	%fd4482, %fd4480, %fd4481;
	fma.rn.f64 	%fd4483, %fd4479, 0dBFC70A3D80000000, %fd4482;
	cvt.rn.f32.f64 	%f5929, %fd4483;
	mov.f32 	%f5922, %f5927;
$L__BB0_1801:
	mov.f32 	%f5931, 0f00000000;
	@%p1 bra 	$L__BB0_1803;
	cvt.f64.f32 	%fd4484, %f5929;
	add.f64 	%fd4485, %fd4484, %fd4484;
	cvt.f64.f32 	%fd4486, %f5922;
	sub.f64 	%fd4487, %fd4485, %fd4486;
	fma.rn.f64 	%fd4488, %fd4484, 0dBFC70A3D80000000, %fd4487;
	cvt.rn.f32.f64 	%f5931, %fd4488;
	mov.f32 	%f5922, %f5929;
$L__BB0_1803:
	mov.f32 	%f5933, 0f00000000;
	@%p1 bra 	$L__BB0_1805;
	cvt.f64.f32 	%fd4489, %f5931;
	add.f64 	%fd4490, %fd4489, %fd4489;
	cvt.f64.f32 	%fd4491, %f5922;
	sub.f64 	%fd4492, %fd4490, %fd4491;
	fma.rn.f64 	%fd4493, %fd4489, 0dBFC70A3D80000000, %fd4492;
	cvt.rn.f32.f64 	%f5933, %fd4493;
	mov.f32 	%f5922, %f5931;
$L__BB0_1805:
	mov.f32 	%f5935, 0f00000000;
	@%p1 bra 	$L__BB0_1807;
	cvt.f64.f32 	%fd4494, %f5933;
	add.f64 	%fd4495, %fd4494, %fd4494;
	cvt.f64.f32 	%fd4496, %f5922;
	sub.f64 	%fd4497, %fd4495, %fd4496;
	fma.rn.f64 	%fd4498, %fd4494, 0dBFC70A3D80000000, %fd4497;
	cvt.rn.f32.f64 	%f5935, %fd4498;
	mov.f32 	%f5922, %f5933;
$L__BB0_1807:
	mov.f32 	%f5937, 0f00000000;
	@%p1 bra 	$L__BB0_1809;
	cvt.f64.f32 	%fd4499, %f5935;
	add.f64 	%fd4500, %fd4499, %fd4499;
	cvt.f64.f32 	%fd4501, %f5922;
	sub.f64 	%fd4502, %fd4500, %fd4501;
	fma.rn.f64 	%fd4503, %fd4499, 0dBFC70A3D80000000, %fd4502;
	cvt.rn.f32.f64 	%f5937, %fd4503;
	mov.f32 	%f5922, %f5935;
$L__BB0_1809:
	mov.f32 	%f5939, 0f00000000;
	@%p1 bra 	$L__BB0_1811;
	cvt.f64.f32 	%fd4504, %f5937;
	add.f64 	%fd4505, %fd4504, %fd4504;
	cvt.f64.f32 	%fd4506, %f5922;
	sub.f64 	%fd4507, %fd4505, %fd4506;
	fma.rn.f64 	%fd4508, %fd4504, 0dBFC70A3D80000000, %fd4507;
	cvt.rn.f32.f64 	%f5939, %fd4508;
	mov.f32 	%f5922, %f5937;
$L__BB0_1811:
	mov.f32 	%f5941, 0f00000000;
	@%p1 bra 	$L__BB0_1813;
	cvt.f64.f32 	%fd4509, %f5939;
	add.f64 	%fd4510, %fd4509, %fd4509;
	cvt.f64.f32 	%fd4511, %f5922;
	sub.f64 	%fd4512, %fd4510, %fd4511;
	fma.rn.f64 	%fd4513, %fd4509, 0dBFC70A3D80000000, %fd4512;
	cvt.rn.f32.f64 	%f5941, %fd4513;
	mov.f32 	%f5922, %f5939;
$L__BB0_1813:
	mov.f32 	%f5943, 0f00000000;
	@%p1 bra 	$L__BB0_1815;
	cvt.f64.f32 	%fd4514, %f5941;
	add.f64 	%fd4515, %fd4514, %fd4514;
	cvt.f64.f32 	%fd4516, %f5922;
	sub.f64 	%fd4517, %fd4515, %fd4516;
	fma.rn.f64 	%fd4518, %fd4514, 0dBFC70A3D80000000, %fd4517;
	cvt.rn.f32.f64 	%f5943, %fd4518;
	mov.f32 	%f5922, %f5941;
$L__BB0_1815:
	mov.f32 	%f5945, 0f00000000;
	@%p1 bra 	$L__BB0_1817;
	cvt.f64.f32 	%fd4519, %f5943;
	add.f64 	%fd4520, %fd4519, %fd4519;
	cvt.f64.f32 	%fd4521, %f5922;
	sub.f64 	%fd4522, %fd4520, %fd4521;
	fma.rn.f64 	%fd4523, %fd4519, 0dBFC70A3D80000000, %fd4522;
	cvt.rn.f32.f64 	%f5945, %fd4523;
	mov.f32 	%f5922, %f5943;
$L__BB0_1817:
	mov.f32 	%f5947, 0f00000000;
	@%p1 bra 	$L__BB0_1819;
	cvt.f64.f32 	%fd4524, %f5945;
	add.f64 	%fd4525, %fd4524, %fd4524;
	cvt.f64.f32 	%fd4526, %f5922;
	sub.f64 	%fd4527, %fd4525, %fd4526;
	fma.rn.f64 	%fd4528, %fd4524, 0dBFC70A3D80000000, %fd4527;
	cvt.rn.f32.f64 	%f5947, %fd4528;
	mov.f32 	%f5922, %f5945;
$L__BB0_1819:
	mov.f32 	%f5949, 0f00000000;
	@%p1 bra 	$L__BB0_1821;
	cvt.f64.f32 	%fd4529, %f5947;
	add.f64 	%fd4530, %fd4529, %fd4529;
	cvt.f64.f32 	%fd4531, %f5922;
	sub.f64 	%fd4532, %fd4530, %fd4531;
	fma.rn.f64 	%fd4533, %fd4529, 0dBFC70A3D80000000, %fd4532;
	cvt.rn.f32.f64 	%f5949, %fd4533;
	mov.f32 	%f5922, %f5947;
$L__BB0_1821:
	mov.f32 	%f5951, 0f00000000;
	@%p1 bra 	$L__BB0_1823;
	cvt.f64.f32 	%fd4534, %f5949;
	add.f64 	%fd4535, %fd4534, %fd4534;
	cvt.f64.f32 	%fd4536, %f5922;
	sub.f64 	%fd4537, %fd4535, %fd4536;
	fma.rn.f64 	%fd4538, %fd4534, 0dBFC70A3D80000000, %fd4537;
	cvt.rn.f32.f64 	%f5951, %fd4538;
	mov.f32 	%f5922, %f5949;
$L__BB0_1823:
	mov.f32 	%f5953, 0f00000000;
	@%p1 bra 	$L__BB0_1825;
	cvt.f64.f32 	%fd4539, %f5951;
	add.f64 	%fd4540, %fd4539, %fd4539;
	cvt.f64.f32 	%fd4541, %f5922;
	sub.f64 	%fd4542, %fd4540, %fd4541;
	fma.rn.f64 	%fd4543, %fd4539, 0dBFC70A3D80000000, %fd4542;
	cvt.rn.f32.f64 	%f5953, %fd4543;
	mov.f32 	%f5922, %f5951;
$L__BB0_1825:
	mov.f32 	%f5955, 0f00000000;
	@%p1 bra 	$L__BB0_1827;
	cvt.f64.f32 	%fd4544, %f5953;
	add.f64 	%fd4545, %fd4544, %fd4544;
	cvt.f64.f32 	%fd4546, %f5922;
	sub.f64 	%fd4547, %fd4545, %fd4546;
	fma.rn.f64 	%fd4548, %fd4544, 0dBFC70A3D80000000, %fd4547;
	cvt.rn.f32.f64 	%f5955, %fd4548;
	mov.f32 	%f5922, %f5953;
$L__BB0_1827:
	mov.f32 	%f5957, 0f00000000;
	@%p1 bra 	$L__BB0_1829;
	cvt.f64.f32 	%fd4549, %f5955;
	add.f64 	%fd4550, %fd4549, %fd4549;
	cvt.f64.f32 	%fd4551, %f5922;
	sub.f64 	%fd4552, %fd4550, %fd4551;
	fma.rn.f64 	%fd4553, %fd4549, 0dBFC70A3D80000000, %fd4552;
	cvt.rn.f32.f64 	%f5957, %fd4553;
	mov.f32 	%f5922, %f5955;
$L__BB0_1829:
	mov.f32 	%f5959, 0f00000000;
	@%p1 bra 	$L__BB0_1831;
	cvt.f64.f32 	%fd4554, %f5957;
	add.f64 	%fd4555, %fd4554, %fd4554;
	cvt.f64.f32 	%fd4556, %f5922;
	sub.f64 	%fd4557, %fd4555, %fd4556;
	fma.rn.f64 	%fd4558, %fd4554, 0dBFC70A3D80000000, %fd4557;
	cvt.rn.f32.f64 	%f5959, %fd4558;
	mov.f32 	%f5922, %f5957;
$L__BB0_1831:
	mov.f32 	%f5961, 0f00000000;
	@%p1 bra 	$L__BB0_1833;
	cvt.f64.f32 	%fd4559, %f5959;
	add.f64 	%fd4560, %fd4559, %fd4559;
	cvt.f64.f32 	%fd4561, %f5922;
	sub.f64 	%fd4562, %fd4560, %fd4561;
	fma.rn.f64 	%fd4563, %fd4559, 0dBFC70A3D80000000, %fd4562;
	cvt.rn.f32.f64 	%f5961, %fd4563;
	mov.f32 	%f5922, %f5959;
$L__BB0_1833:
	mov.f32 	%f5963, 0f00000000;
	@%p1 bra 	$L__BB0_1835;
	cvt.f64.f32 	%fd4564, %f5961;
	add.f64 	%fd4565, %fd4564, %fd4564;
	cvt.f64.f32 	%fd4566, %f5922;
	sub.f64 	%fd4567, %fd4565, %fd4566;
	fma.rn.f64 	%fd4568, %fd4564, 0dBFC70A3D80000000, %fd4567;
	cvt.rn.f32.f64 	%f5963, %fd4568;
	mov.f32 	%f5922, %f5961;
$L__BB0_1835:
	mov.f32 	%f5965, 0f00000000;
	@%p1 bra 	$L__BB0_1837;
	cvt.f64.f32 	%fd4569, %f5963;
	add.f64 	%fd4570, %fd4569, %fd4569;
	cvt.f64.f32 	%fd4571, %f5922;
	sub.f64 	%fd4572, %fd4570, %fd4571;
	fma.rn.f64 	%fd4573, %fd4569, 0dBFC70A3D80000000, %fd4572;
	cvt.rn.f32.f64 	%f5965, %fd4573;
	mov.f32 	%f5922, %f5963;
$L__BB0_1837:
	mov.f32 	%f5967, 0f00000000;
	@%p1 bra 	$L__BB0_1839;
	cvt.f64.f32 	%fd4574, %f5965;
	add.f64 	%fd4575, %fd4574, %fd4574;
	cvt.f64.f32 	%fd4576, %f5922;
	sub.f64 	%fd4577, %fd4575, %fd4576;
	fma.rn.f64 	%fd4578, %fd4574, 0dBFC70A3D80000000, %fd4577;
	cvt.rn.f32.f64 	%f5967, %fd4578;
	mov.f32 	%f5922, %f5965;
$L__BB0_1839:
	mov.f32 	%f5969, 0f00000000;
	@%p1 bra 	$L__BB0_1841;
	cvt.f64.f32 	%fd4579, %f5967;
	add.f64 	%fd4580, %fd4579, %fd4579;
	cvt.f64.f32 	%fd4581, %f5922;
	sub.f64 	%fd4582, %fd4580, %fd4581;
	fma.rn.f64 	%fd4583, %fd4579, 0dBFC70A3D80000000, %fd4582;
	cvt.rn.f32.f64 	%f5969, %fd4583;
	mov.f32 	%f5922, %f5967;
$L__BB0_1841:
	mov.f32 	%f5971, 0f00000000;
	@%p1 bra 	$L__BB0_1843;
	cvt.f64.f32 	%fd4584, %f5969;
	add.f64 	%fd4585, %fd4584, %fd4584;
	cvt.f64.f32 	%fd4586, %f5922;
	sub.f64 	%fd4587, %fd4585, %fd4586;
	fma.rn.f64 	%fd4588, %fd4584, 0dBFC70A3D80000000, %fd4587;
	cvt.rn.f32.f64 	%f5971, %fd4588;
	mov.f32 	%f5922, %f5969;
$L__BB0_1843:
	mov.f32 	%f5973, 0f00000000;
	@%p1 bra 	$L__BB0_1845;
	cvt.f64.f32 	%fd4589, %f5971;
	add.f64 	%fd4590, %fd4589, %fd4589;
	cvt.f64.f32 	%fd4591, %f5922;
	sub.f64 	%fd4592, %fd4590, %fd4591;
	fma.rn.f64 	%fd4593, %fd4589, 0dBFC70A3D80000000, %fd4592;
	cvt.rn.f32.f64 	%f5973, %fd4593;
	mov.f32 	%f5922, %f5971;
$L__BB0_1845:
	mov.f32 	%f5975, 0f00000000;
	@%p1 bra 	$L__BB0_1847;
	cvt.f64.f32 	%fd4594, %f5973;
	add.f64 	%fd4595, %fd4594, %fd4594;
	cvt.f64.f32 	%fd4596, %f5922;
	sub.f64 	%fd4597, %fd4595, %fd4596;
	fma.rn.f64 	%fd4598, %fd4594, 0dBFC70A3D80000000, %fd4597;
	cvt.rn.f32.f64 	%f5975, %fd4598;
	mov.f32 	%f5922, %f5973;
$L__BB0_1847:
	mov.f32 	%f5977, 0f00000000;
	@%p1 bra 	$L__BB0_1849;
	cvt.f64.f32 	%fd4599, %f5975;
	add.f64 	%fd4600, %fd4599, %fd4599;
	cvt.f64.f32 	%fd4601, %f5922;
	sub.f64 	%fd4602, %fd4600, %fd4601;
	fma.rn.f64 	%fd4603, %fd4599, 0dBFC70A3D80000000, %fd4602;
	cvt.rn.f32.f64 	%f5977, %fd4603;
	mov.f32 	%f5922, %f5975;
$L__BB0_1849:
	mov.f32 	%f5979, 0f00000000;
	@%p1 bra 	$L__BB0_1851;
	cvt.f64.f32 	%fd4604, %f5977;
	add.f64 	%fd4605, %fd4604, %fd4604;
	cvt.f64.f32 	%fd4606, %f5922;
	sub.f64 	%fd4607, %fd4605, %fd4606;
	fma.rn.f64 	%fd4608, %fd4604, 0dBFC70A3D80000000, %fd4607;
	cvt.rn.f32.f64 	%f5979, %fd4608;
	mov.f32 	%f5922, %f5977;
$L__BB0_1851:
	mov.f32 	%f5981, 0f00000000;
	@%p1 bra 	$L__BB0_1853;
	cvt.f64.f32 	%fd4609, %f5979;
	add.f64 	%fd4610, %fd4609, %fd4609;
	cvt.f64.f32 	%fd4611, %f5922;
	sub.f64 	%fd4612, %fd4610, %fd4611;
	fma.rn.f64 	%fd4613, %fd4609, 0dBFC70A3D80000000, %fd4612;
	cvt.rn.f32.f64 	%f5981, %fd4613;
	mov.f32 	%f5922, %f5979;
$L__BB0_1853:
	mov.f32 	%f5983, 0f00000000;
	@%p1 bra 	$L__BB0_1855;
	cvt.f64.f32 	%fd4614, %f5981;
	add.f64 	%fd4615, %fd4614, %fd4614;
	cvt.f64.f32 	%fd4616, %f5922;
	sub.f64 	%fd4617, %fd4615, %fd4616;
	fma.rn.f64 	%fd4618, %fd4614, 0dBFC70A3D80000000, %fd4617;
	cvt.rn.f32.f64 	%f5983, %fd4618;
	mov.f32 	%f5922, %f5981;
$L__BB0_1855:
	mov.f32 	%f5985, 0f00000000;
	@%p1 bra 	$L__BB0_1857;
	cvt.f64.f32 	%fd4619, %f5983;
	add.f64 	%fd4620, %fd4619, %fd4619;
	cvt.f64.f32 	%fd4621, %f5922;
	sub.f64 	%fd4622, %fd4620, %fd4621;
	fma.rn.f64 	%fd4623, %fd4619, 0dBFC70A3D80000000, %fd4622;
	cvt.rn.f32.f64 	%f5985, %fd4623;
	mov.f32 	%f5922, %f5983;
$L__BB0_1857:
	mov.f32 	%f5987, 0f00000000;
	@%p1 bra 	$L__BB0_1859;
	cvt.f64.f32 	%fd4624, %f5985;
	add.f64 	%fd4625, %fd4624, %fd4624;
	cvt.f64.f32 	%fd4626, %f5922;
	sub.f64 	%fd4627, %fd4625, %fd4626;
	fma.rn.f64 	%fd4628, %fd4624, 0dBFC70A3D80000000, %fd4627;
	cvt.rn.f32.f64 	%f5987, %fd4628;
	mov.f32 	%f5922, %f5985;
$L__BB0_1859:
	mov.f32 	%f5989, 0f00000000;
	@%p1 bra 	$L__BB0_1861;
	cvt.f64.f32 	%fd4629, %f5987;
	add.f64 	%fd4630, %fd4629, %fd4629;
	cvt.f64.f32 	%fd4631, %f5922;
	sub.f64 	%fd4632, %fd4630, %fd4631;
	fma.rn.f64 	%fd4633, %fd4629, 0dBFC70A3D80000000, %fd4632;
	cvt.rn.f32.f64 	%f5989, %fd4633;
	mov.f32 	%f5922, %f5987;
$L__BB0_1861:
	mov.f32 	%f5991, 0f00000000;
	@%p1 bra 	$L__BB0_1863;
	cvt.f64.f32 	%fd4634, %f5989;
	add.f64 	%fd4635, %fd4634, %fd4634;
	cvt.f64.f32 	%fd4636, %f5922;
	sub.f64 	%fd4637, %fd4635, %fd4636;
	fma.rn.f64 	%fd4638, %fd4634, 0dBFC70A3D80000000, %fd4637;
	cvt.rn.f32.f64 	%f5991, %fd4638;
	mov.f32 	%f5922, %f5989;
$L__BB0_1863:
	mov.f32 	%f5993, 0f00000000;
	@%p1 bra 	$L__BB0_1865;
	cvt.f64.f32 	%fd4639, %f5991;
	add.f64 	%fd4640, %fd4639, %fd4639;
	cvt.f64.f32 	%fd4641, %f5922;
	sub.f64 	%fd4642, %fd4640, %fd4641;
	fma.rn.f64 	%fd4643, %fd4639, 0dBFC70A3D80000000, %fd4642;
	cvt.rn.f32.f64 	%f5993, %fd4643;
	mov.f32 	%f5922, %f5991;
$L__BB0_1865:
	mov.f32 	%f5995, 0f00000000;
	@%p1 bra 	$L__BB0_1867;
	cvt.f64.f32 	%fd4644, %f5993;
	add.f64 	%fd4645, %fd4644, %fd4644;
	cvt.f64.f32 	%fd4646, %f5922;
	sub.f64 	%fd4647, %fd4645, %fd4646;
	fma.rn.f64 	%fd4648, %fd4644, 0dBFC70A3D80000000, %fd4647;
	cvt.rn.f32.f64 	%f5995, %fd4648;
	mov.f32 	%f5922, %f5993;
$L__BB0_1867:
	mov.f32 	%f5997, 0f00000000;
	@%p1 bra 	$L__BB0_1869;
	cvt.f64.f32 	%fd4649, %f5995;
	add.f64 	%fd4650, %fd4649, %fd4649;
	cvt.f64.f32 	%fd4651, %f5922;
	sub.f64 	%fd4652, %fd4650, %fd4651;
	fma.rn.f64 	%fd4653, %fd4649, 0dBFC70A3D80000000, %fd4652;
	cvt.rn.f32.f64 	%f5997, %fd4653;
	mov.f32 	%f5922, %f5995;
$L__BB0_1869:
	mov.f32 	%f5999, 0f00000000;
	@%p1 bra 	$L__BB0_1871;
	cvt.f64.f32 	%fd4654, %f5997;
	add.f64 	%fd4655, %fd4654, %fd4654;
	cvt.f64.f32 	%fd4656, %f5922;
	sub.f64 	%fd4657, %fd4655, %fd4656;
	fma.rn.f64 	%fd4658, %fd4654, 0dBFC70A3D80000000, %fd4657;
	cvt.rn.f32.f64 	%f5999, %fd4658;
	mov.f32 	%f5922, %f5997;
$L__BB0_1871:
	mov.f32 	%f6001, 0f00000000;
	@%p1 bra 	$L__BB0_1873;
	cvt.f64.f32 	%fd4659, %f5999;
	add.f64 	%fd4660, %fd4659, %fd4659;
	cvt.f64.f32 	%fd4661, %f5922;
	sub.f64 	%fd4662, %fd4660, %fd4661;
	fma.rn.f64 	%fd4663, %fd4659, 0dBFC70A3D80000000, %fd4662;
	cvt.rn.f32.f64 	%f6001, %fd4663;
	mov.f32 	%f5922, %f5999;
$L__BB0_1873:
	mov.f32 	%f6003, 0f00000000;
	@%p1 bra 	$L__BB0_1875;
	cvt.f64.f32 	%fd4664, %f6001;
	add.f64 	%fd4665, %fd4664, %fd4664;
	cvt.f64.f32 	%fd4666, %f5922;
	sub.f64 	%fd4667, %fd4665, %fd4666;
	fma.rn.f64 	%fd4668, %fd4664, 0dBFC70A3D80000000, %fd4667;
	cvt.rn.f32.f64 	%f6003, %fd4668;
	mov.f32 	%f5922, %f6001;
$L__BB0_1875:
	mov.f32 	%f6005, 0f00000000;
	@%p1 bra 	$L__BB0_1877;
	cvt.f64.f32 	%fd4669, %f6003;
	add.f64 	%fd4670, %fd4669, %fd4669;
	cvt.f64.f32 	%fd4671, %f5922;
	sub.f64 	%fd4672, %fd4670, %fd4671;
	fma.rn.f64 	%fd4673, %fd4669, 0dBFC70A3D80000000, %fd4672;
	cvt.rn.f32.f64 	%f6005, %fd4673;
	mov.f32 	%f5922, %f6003;
$L__BB0_1877:
	mov.f32 	%f6007, 0f00000000;
	@%p1 bra 	$L__BB0_1879;
	cvt.f64.f32 	%fd4674, %f6005;
	add.f64 	%fd4675, %fd4674, %fd4674;
	cvt.f64.f32 	%fd4676, %f5922;
	sub.f64 	%fd4677, %fd4675, %fd4676;
	fma.rn.f64 	%fd4678, %fd4674, 0dBFC70A3D80000000, %fd4677;
	cvt.rn.f32.f64 	%f6007, %fd4678;
	mov.f32 	%f5922, %f6005;
$L__BB0_1879:
	mov.f32 	%f6009, 0f00000000;
	@%p1 bra 	$L__BB0_1881;
	cvt.f64.f32 	%fd4679, %f6007;
	add.f64 	%fd4680, %fd4679, %fd4679;
	cvt.f64.f32 	%fd4681, %f5922;
	sub.f64 	%fd4682, %fd4680, %fd4681;
	fma.rn.f64 	%fd4683, %fd4679, 0dBFC70A3D80000000, %fd4682;
	cvt.rn.f32.f64 	%f6009, %fd4683;
	mov.f32 	%f5922, %f6007;
$L__BB0_1881:
	mov.f32 	%f6011, 0f00000000;
	@%p1 bra 	$L__BB0_1883;
	cvt.f64.f32 	%fd4684, %f6009;
	add.f64 	%fd4685, %fd4684, %fd4684;
	cvt.f64.f32 	%fd4686, %f5922;
	sub.f64 	%fd4687, %fd4685, %fd4686;
	fma.rn.f64 	%fd4688, %fd4684, 0dBFC70A3D80000000, %fd4687;
	cvt.rn.f32.f64 	%f6011, %fd4688;
	mov.f32 	%f5922, %f6009;
$L__BB0_1883:
	mov.f32 	%f6013, 0f00000000;
	@%p1 bra 	$L__BB0_1885;
	cvt.f64.f32 	%fd4689, %f6011;
	add.f64 	%fd4690, %fd4689, %fd4689;
	cvt.f64.f32 	%fd4691, %f5922;
	sub.f64 	%fd4692, %fd4690, %fd4691;
	fma.rn.f64 	%fd4693, %fd4689, 0dBFC70A3D80000000, %fd4692;
	cvt.rn.f32.f64 	%f6013, %fd4693;
	mov.f32 	%f5922, %f6011;
$L__BB0_1885:
	mov.f32 	%f6015, 0f00000000;
	@%p1 bra 	$L__BB0_1887;
	cvt.f64.f32 	%fd4694, %f6013;
	add.f64 	%fd4695, %fd4694, %fd4694;
	cvt.f64.f32 	%fd4696, %f5922;
	sub.f64 	%fd4697, %fd4695, %fd4696;
	fma.rn.f64 	%fd4698, %fd4694, 0dBFC70A3D80000000, %fd4697;
	cvt.rn.f32.f64 	%f6015, %fd4698;
	mov.f32 	%f5922, %f6013;
$L__BB0_1887:
	mov.f32 	%f6017, 0f00000000;
	@%p1 bra 	$L__BB0_1889;
	cvt.f64.f32 	%fd4699, %f6015;
	add.f64 	%fd4700, %fd4699, %fd4699;
	cvt.f64.f32 	%fd4701, %f5922;
	sub.f64 	%fd4702, %fd4700, %fd4701;
	fma.rn.f64 	%fd4703, %fd4699, 0dBFC70A3D80000000, %fd4702;
	cvt.rn.f32.f64 	%f6017, %fd4703;
	mov.f32 	%f5922, %f6015;
$L__BB0_1889:
	mov.f32 	%f6019, 0f00000000;
	@%p1 bra 	$L__BB0_1891;
	cvt.f64.f32 	%fd4704, %f6017;
	add.f64 	%fd4705, %fd4704, %fd4704;
	cvt.f64.f32 	%fd4706, %f5922;
	sub.f64 	%fd4707, %fd4705, %fd4706;
	fma.rn.f64 	%fd4708, %fd4704, 0dBFC70A3D80000000, %fd4707;
	cvt.rn.f32.f64 	%f6019, %fd4708;
	mov.f32 	%f5922, %f6017;
$L__BB0_1891:
	mov.f32 	%f6021, 0f00000000;
	@%p1 bra 	$L__BB0_1893;
	cvt.f64.f32 	%fd4709, %f6019;
	add.f64 	%fd4710, %fd4709, %fd4709;
	cvt.f64.f32 	%fd4711, %f5922;
	sub.f64 	%fd4712, %fd4710, %fd4711;
	fma.rn.f64 	%fd4713, %fd4709, 0dBFC70A3D80000000, %fd4712;
	cvt.rn.f32.f64 	%f6021, %fd4713;
	mov.f32 	%f5922, %f6019;
$L__BB0_1893:
	mov.f32 	%f6023, 0f00000000;
	@%p1 bra 	$L__BB0_1895;
	cvt.f64.f32 	%fd4714, %f6021;
	add.f64 	%fd4715, %fd4714, %fd4714;
	cvt.f64.f32 	%fd4716, %f5922;
	sub.f64 	%fd4717, %fd4715, %fd4716;
	fma.rn.f64 	%fd4718, %fd4714, 0dBFC70A3D80000000, %fd4717;
	cvt.rn.f32.f64 	%f6023, %fd4718;
	mov.f32 	%f5922, %f6021;
$L__BB0_1895:
	mov.f32 	%f6025, 0f00000000;
	@%p1 bra 	$L__BB0_1897;
	cvt.f64.f32 	%fd4719, %f6023;
	add.f64 	%fd4720, %fd4719, %fd4719;
	cvt.f64.f32 	%fd4721, %f5922;
	sub.f64 	%fd4722, %fd4720, %fd4721;
	fma.rn.f64 	%fd4723, %fd4719, 0dBFC70A3D80000000, %fd4722;
	cvt.rn.f32.f64 	%f6025, %fd4723;
	mov.f32 	%f5922, %f6023;
$L__BB0_1897:
	mov.f32 	%f6027, 0f00000000;
	@%p1 bra 	$L__BB0_1899;
	cvt.f64.f32 	%fd4724, %f6025;
	add.f64 	%fd4725, %fd4724, %fd4724;
	cvt.f64.f32 	%fd4726, %f5922;
	sub.f64 	%fd4727, %fd4725, %fd4726;
	fma.rn.f64 	%fd4728, %fd4724, 0dBFC70A3D80000000, %fd4727;
	cvt.rn.f32.f64 	%f6027, %fd4728;
	mov.f32 	%f5922, %f6025;
$L__BB0_1899:
	mov.f32 	%f6029, 0f00000000;
	@%p1 bra 	$L__BB0_1901;
	cvt.f64.f32 	%fd4729, %f6027;
	add.f64 	%fd4730, %fd4729, %fd4729;
	cvt.f64.f32 	%fd4731, %f5922;
	sub.f64 	%fd4732, %fd4730, %fd4731;
	fma.rn.f64 	%fd4733, %fd4729, 0dBFC70A3D80000000, %fd4732;
	cvt.rn.f32.f64 	%f6029, %fd4733;
	mov.f32 	%f5922, %f6027;
$L__BB0_1901:
	mov.f32 	%f6031, 0f00000000;
	@%p1 bra 	$L__BB0_1903;
	cvt.f64.f32 	%fd4734, %f6029;
	add.f64 	%fd4735, %fd4734, %fd4734;
	cvt.f64.f32 	%fd4736, %f5922;
	sub.f64 	%fd4737, %fd4735, %fd4736;
	fma.rn.f64 	%fd4738, %fd4734, 0dBFC70A3D80000000, %fd4737;
	cvt.rn.f32.f64 	%f6031, %fd4738;
	mov.f32 	%f5922, %f6029;
$L__BB0_1903:
	mov.f32 	%f6033, 0f00000000;
	@%p1 bra 	$L__BB0_1905;
	cvt.f64.f32 	%fd4739, %f6031;
	add.f64 	%fd4740, %fd4739, %fd4739;
	cvt.f64.f32 	%fd4741, %f5922;
	sub.f64 	%fd4742, %fd4740, %fd4741;
	fma.rn.f64 	%fd4743, %fd4739, 0dBFC70A3D80000000, %fd4742;
	cvt.rn.f32.f64 	%f6033, %fd4743;
	mov.f32 	%f5922, %f6031;
$L__BB0_1905:
	mov.f32 	%f6035, 0f00000000;
	@%p1 bra 	$L__BB0_1907;
	cvt.f64.f32 	%fd4744, %f6033;
	add.f64 	%fd4745, %fd4744, %fd4744;
	cvt.f64.f32 	%fd4746, %f5922;
	sub.f64 	%fd4747, %fd4745, %fd4746;
	fma.rn.f64 	%fd4748, %fd4744, 0dBFC70A3D80000000, %fd4747;
	cvt.rn.f32.f64 	%f6035, %fd4748;
	mov.f32 	%f5922, %f6033;
$L__BB0_1907:
	mov.f32 	%f6037, 0f00000000;
	@%p1 bra 	$L__BB0_1909;
	cvt.f64.f32 	%fd4749, %f6035;
	add.f64 	%fd4750, %fd4749, %fd4749;
	cvt.f64.f32 	%fd4751, %f5922;
	sub.f64 	%fd4752, %fd4750, %fd4751;
	fma.rn.f64 	%fd4753, %fd4749, 0dBFC70A3D80000000, %fd4752;
	cvt.rn.f32.f64 	%f6037, %fd4753;
	mov.f32 	%f5922, %f6035;
$L__BB0_1909:
	mov.f32 	%f6039, 0f00000000;
	@%p1 bra 	$L__BB0_1911;
	cvt.f64.f32 	%fd4754, %f6037;
	add.f64 	%fd4755, %fd4754, %fd4754;
	cvt.f64.f32 	%fd4756, %f5922;
	sub.f64 	%fd4757, %fd4755, %fd4756;
	fma.rn.f64 	%fd4758, %fd4754, 0dBFC70A3D80000000, %fd4757;
	cvt.rn.f32.f64 	%f6039, %fd4758;
	mov.f32 	%f5922, %f6037;
$L__BB0_1911:
	mov.f32 	%f6041, 0f00000000;
	@%p1 bra 	$L__BB0_1913;
	cvt.f64.f32 	%fd4759, %f6039;
	add.f64 	%fd4760, %fd4759, %fd4759;
	cvt.f64.f32 	%fd4761, %f5922;
	sub.f64 	%fd4762, %fd4760, %fd4761;
	fma.rn.f64 	%fd4763, %fd4759, 0dBFC70A3D80000000, %fd4762;
	cvt.rn.f32.f64 	%f6041, %fd4763;
	mov.f32 	%f5922, %f6039;
$L__BB0_1913:
	mov.f32 	%f6043, 0f00000000;
	@%p1 bra 	$L__BB0_1915;
	cvt.f64.f32 	%fd4764, %f6041;
	add.f64 	%fd4765, %fd4764, %fd4764;
	cvt.f64.f32 	%fd4766, %f5922;
	sub.f64 	%fd4767, %fd4765, %fd4766;
	fma.rn.f64 	%fd4768, %fd4764, 0dBFC70A3D80000000, %fd4767;
	cvt.rn.f32.f64 	%f6043, %fd4768;
	mov.f32 	%f5922, %f6041;
$L__BB0_1915:
	mov.f32 	%f6045, 0f00000000;
	@%p1 bra 	$L__BB0_1917;
	cvt.f64.f32 	%fd4769, %f6043;
	add.f64 	%fd4770, %fd4769, %fd4769;
	cvt.f64.f32 	%fd4771, %f5922;
	sub.f64 	%fd4772, %fd4770, %fd4771;
	fma.rn.f64 	%fd4773, %fd4769, 0dBFC70A3D80000000, %fd4772;
	cvt.rn.f32.f64 	%f6045, %fd4773;
	mov.f32 	%f5922, %f6043;
$L__BB0_1917:
	mov.f32 	%f6047, 0f00000000;
	@%p1 bra 	$L__BB0_1919;
	cvt.f64.f32 	%fd4774, %f6045;
	add.f64 	%fd4775, %fd4774, %fd4774;
	cvt.f64.f32 	%fd4776, %f5922;
	sub.f64 	%fd4777, %fd4775, %fd4776;
	fma.rn.f64 	%fd4778, %fd4774, 0dBFC70A3D80000000, %fd4777;
	cvt.rn.f32.f64 	%f6047, %fd4778;
	mov.f32 	%f5922, %f6045;
$L__BB0_1919:
	mov.f32 	%f6049, 0f00000000;
	@%p1 bra 	$L__BB0_1921;
	cvt.f64.f32 	%fd4779, %f6047;
	add.f64 	%fd4780, %fd4779, %fd4779;
	cvt.f64.f32 	%fd4781, %f5922;
	sub.f64 	%fd4782, %fd4780, %fd4781;
	fma.rn.f64 	%fd4783, %fd4779, 0dBFC70A3D80000000, %fd4782;
	cvt.rn.f32.f64 	%f6049, %fd4783;
	mov.f32 	%f5922, %f6047;
$L__BB0_1921:
	mov.f32 	%f6051, 0f00000000;
	@%p1 bra 	$L__BB0_1923;
	cvt.f64.f32 	%fd4784, %f6049;
	add.f64 	%fd4785, %fd4784, %fd4784;
	cvt.f64.f32 	%fd4786, %f5922;
	sub.f64 	%fd4787, %fd4785, %fd4786;
	fma.rn.f64 	%fd4788, %fd4784, 0dBFC70A3D80000000, %fd4787;
	cvt.rn.f32.f64 	%f6051, %fd4788;
	mov.f32 	%f5922, %f6049;
$L__BB0_1923:
	mov.f32 	%f6053, 0f00000000;
	@%p1 bra 	$L__BB0_1925;
	cvt.f64.f32 	%fd4789, %f6051;
	add.f64 	%fd4790, %fd4789, %fd4789;
	cvt.f64.f32 	%fd4791, %f5922;
	sub.f64 	%fd4792, %fd4790, %fd4791;
	fma.rn.f64 	%fd4793, %fd4789, 0dBFC70A3D80000000, %fd4792;
	cvt.rn.f32.f64 	%f6053, %fd4793;
	mov.f32 	%f5922, %f6051;
$L__BB0_1925:
	mov.f32 	%f6055, 0f00000000;
	@%p1 bra 	$L__BB0_1927;
	cvt.f64.f32 	%fd4794, %f6053;
	add.f64 	%fd4795, %fd4794, %fd4794;
	cvt.f64.f32 	%fd4796, %f5922;
	sub.f64 	%fd4797, %fd4795, %fd4796;
	fma.rn.f64 	%fd4798, %fd4794, 0dBFC70A3D80000000, %fd4797;
	cvt.rn.f32.f64 	%f6055, %fd4798;
	mov.f32 	%f5922, %f6053;
$L__BB0_1927:
	mov.f32 	%f6057, 0f00000000;
	@%p1 bra 	$L__BB0_1929;
	cvt.f64.f32 	%fd4799, %f6055;
	add.f64 	%fd4800, %fd4799, %fd4799;
	cvt.f64.f32 	%fd4801, %f5922;
	sub.f64 	%fd4802, %fd4800, %fd4801;
	fma.rn.f64 	%fd4803, %fd4799, 0dBFC70A3D80000000, %fd4802;
	cvt.rn.f32.f64 	%f6057, %fd4803;
	mov.f32 	%f5922, %f6055;
$L__BB0_1929:
	mov.f32 	%f6059, 0f00000000;
	@%p1 bra 	$L__BB0_1931;
	cvt.f64.f32 	%fd4804, %f6057;
	add.f64 	%fd4805, %fd4804, %fd4804;
	cvt.f64.f32 	%fd4806, %f5922;
	sub.f64 	%fd4807, %fd4805, %fd4806;
	fma.rn.f64 	%fd4808, %fd4804, 0dBFC70A3D80000000, %fd4807;
	cvt.rn.f32.f64 	%f6059, %fd4808;
	mov.f32 	%f5922, %f6057;
$L__BB0_1931:
	mov.f32 	%f6061, 0f00000000;
	@%p1 bra 	$L__BB0_1933;
	cvt.f64.f32 	%fd4809, %f6059;
	add.f64 	%fd4810, %fd4809, %fd4809;
	cvt.f64.f32 	%fd4811, %f5922;
	sub.f64 	%fd4812, %fd4810, %fd4811;
	fma.rn.f64 	%fd4813, %fd4809, 0dBFC70A3D80000000, %fd4812;
	cvt.rn.f32.f64 	%f6061, %fd4813;
	mov.f32 	%f5922, %f6059;
$L__BB0_1933:
	mov.f32 	%f6063, 0f00000000;
	@%p1 bra 	$L__BB0_1935;
	cvt.f64.f32 	%fd4814, %f6061;
	add.f64 	%fd4815, %fd4814, %fd4814;
	cvt.f64.f32 	%fd4816, %f5922;
	sub.f64 	%fd4817, %fd4815, %fd4816;
	fma.rn.f64 	%fd4818, %fd4814, 0dBFC70A3D80000000, %fd4817;
	cvt.rn.f32.f64 	%f6063, %fd4818;
	mov.f32 	%f5922, %f6061;
$L__BB0_1935:
	mov.f32 	%f6065, 0f00000000;
	@%p1 bra 	$L__BB0_1937;
	cvt.f64.f32 	%fd4819, %f6063;
	add.f64 	%fd4820, %fd4819, %fd4819;
	cvt.f64.f32 	%fd4821, %f5922;
	sub.f64 	%fd4822, %fd4820, %fd4821;
	fma.rn.f64 	%fd4823, %fd4819, 0dBFC70A3D80000000, %fd4822;
	cvt.rn.f32.f64 	%f6065, %fd4823;
	mov.f32 	%f5922, %f6063;
$L__BB0_1937:
	mov.f32 	%f6067, 0f00000000;
	@%p1 bra 	$L__BB0_1939;
	cvt.f64.f32 	%fd4824, %f6065;
	add.f64 	%fd4825, %fd4824, %fd4824;
	cvt.f64.f32 	%fd4826, %f5922;
	sub.f64 	%fd4827, %fd4825, %fd4826;
	fma.rn.f64 	%fd4828, %fd4824, 0dBFC70A3D80000000, %fd4827;
	cvt.rn.f32.f64 	%f6067, %fd4828;
	mov.f32 	%f5922, %f6065;
$L__BB0_1939:
	mov.f32 	%f6069, 0f00000000;
	@%p1 bra 	$L__BB0_1941;
	cvt.f64.f32 	%fd4829, %f6067;
	add.f64 	%fd4830, %fd4829, %fd4829;
	cvt.f64.f32 	%fd4831, %f5922;
	sub.f64 	%fd4832, %fd4830, %fd4831;
	fma.rn.f64 	%fd4833, %fd4829, 0dBFC70A3D80000000, %fd4832;
	cvt.rn.f32.f64 	%f6069, %fd4833;
	mov.f32 	%f5922, %f6067;
$L__BB0_1941:
	mov.f32 	%f6071, 0f00000000;
	@%p1 bra 	$L__BB0_1943;
	cvt.f64.f32 	%fd4834, %f6069;
	add.f64 	%fd4835, %fd4834, %fd4834;
	cvt.f64.f32 	%fd4836, %f5922;
	sub.f64 	%fd4837, %fd4835, %fd4836;
	fma.rn.f64 	%fd4838, %fd4834, 0dBFC70A3D80000000, %fd4837;
	cvt.rn.f32.f64 	%f6071, %fd4838;
	mov.f32 	%f5922, %f6069;
$L__BB0_1943:
	mov.f32 	%f6073, 0f00000000;
	@%p1 bra 	$L__BB0_1945;
	cvt.f64.f32 	%fd4839, %f6071;
	add.f64 	%fd4840, %fd4839, %fd4839;
	cvt.f64.f32 	%fd4841, %f5922;
	sub.f64 	%fd4842, %fd4840, %fd4841;
	fma.rn.f64 	%fd4843, %fd4839, 0dBFC70A3D80000000, %fd4842;
	cvt.rn.f32.f64 	%f6073, %fd4843;
	mov.f32 	%f5922, %f6071;
$L__BB0_1945:
	mov.f32 	%f6075, 0f00000000;
	@%p1 bra 	$L__BB0_1947;
	cvt.f64.f32 	%fd4844, %f6073;
	add.f64 	%fd4845, %fd4844, %fd4844;
	cvt.f64.f32 	%fd4846, %f5922;
	sub.f64 	%fd4847, %fd4845, %fd4846;
	fma.rn.f64 	%fd4848, %fd4844, 0dBFC70A3D80000000, %fd4847;
	cvt.rn.f32.f64 	%f6075, %fd4848;
	mov.f32 	%f5922, %f6073;
$L__BB0_1947:
	mov.f32 	%f6077, 0f00000000;
	@%p1 bra 	$L__BB0_1949;
	cvt.f64.f32 	%fd4849, %f6075;
	add.f64 	%fd4850, %fd4849, %fd4849;
	cvt.f64.f32 	%fd4851, %f5922;
	sub.f64 	%fd4852, %fd4850, %fd4851;
	fma.rn.f64 	%fd4853, %fd4849, 0dBFC70A3D80000000, %fd4852;
	cvt.rn.f32.f64 	%f6077, %fd4853;
	mov.f32 	%f5922, %f6075;
$L__BB0_1949:
	mov.f32 	%f6079, 0f00000000;
	@%p1 bra 	$L__BB0_1951;
	cvt.f64.f32 	%fd4854, %f6077;
	add.f64 	%fd4855, %fd4854, %fd4854;
	cvt.f64.f32 	%fd4856, %f5922;
	sub.f64 	%fd4857, %fd4855, %fd4856;
	fma.rn.f64 	%fd4858, %fd4854, 0dBFC70A3D80000000, %fd4857;
	cvt.rn.f32.f64 	%f6079, %fd4858;
	mov.f32 	%f5922, %f6077;
$L__BB0_1951:
	mov.f32 	%f6081, 0f00000000;
	@%p1 bra 	$L__BB0_1953;
	cvt.f64.f32 	%fd4859, %f6079;
	add.f64 	%fd4860, %fd4859, %fd4859;
	cvt.f64.f32 	%fd4861, %f5922;
	sub.f64 	%fd4862, %fd4860, %fd4861;
	fma.rn.f64 	%fd4863, %fd4859, 0dBFC70A3D80000000, %fd4862;
	cvt.rn.f32.f64 	%f6081, %fd4863;
	mov.f32 	%f5922, %f6079;
$L__BB0_1953:
	mov.f32 	%f6083, 0f00000000;
	@%p1 bra 	$L__BB0_1955;
	cvt.f64.f32 	%fd4864, %f6081;
	add.f64 	%fd4865, %fd4864, %fd4864;
	cvt.f64.f32 	%fd4866, %f5922;
	sub.f64 	%fd4867, %fd4865, %fd4866;
	fma.rn.f64 	%fd4868, %fd4864, 0dBFC70A3D80000000, %fd4867;
	cvt.rn.f32.f64 	%f6083, %fd4868;
	mov.f32 	%f5922, %f6081;
$L__BB0_1955:
	mov.f32 	%f6085, 0f00000000;
	@%p1 bra 	$L__BB0_1957;
	cvt.f64.f32 	%fd4869, %f6083;
	add.f64 	%fd4870, %fd4869, %fd4869;
	cvt.f64.f32 	%fd4871, %f5922;
	sub.f64 	%fd4872, %fd4870, %fd4871;
	fma.rn.f64 	%fd4873, %fd4869, 0dBFC70A3D80000000, %fd4872;
	cvt.rn.f32.f64 	%f6085, %fd4873;
	mov.f32 	%f5922, %f6083;
$L__BB0_1957:
	mov.f32 	%f6087, 0f00000000;
	@%p1 bra 	$L__BB0_1959;
	cvt.f64.f32 	%fd4874, %f6085;
	add.f64 	%fd4875, %fd4874, %fd4874;
	cvt.f64.f32 	%fd4876, %f5922;
	sub.f64 	%fd4877, %fd4875, %fd4876;
	fma.rn.f64 	%fd4878, %fd4874, 0dBFC70A3D80000000, %fd4877;
	cvt.rn.f32.f64 	%f6087, %fd4878;
	mov.f32 	%f5922, %f6085;
$L__BB0_1959:
	mov.f32 	%f6089, 0f00000000;
	@%p1 bra 	$L__BB0_1961;
	cvt.f64.f32 	%fd4879, %f6087;
	add.f64 	%fd4880, %fd4879, %fd4879;
	cvt.f64.f32 	%fd4881, %f5922;
	sub.f64 	%fd4882, %fd4880, %fd4881;
	fma.rn.f64 	%fd4883, %fd4879, 0dBFC70A3D80000000, %fd4882;
	cvt.rn.f32.f64 	%f6089, %fd4883;
	mov.f32 	%f5922, %f6087;
$L__BB0_1961:
	mov.f32 	%f6091, 0f00000000;
	@%p1 bra 	$L__BB0_1963;
	cvt.f64.f32 	%fd4884, %f6089;
	add.f64 	%fd4885, %fd4884, %fd4884;
	cvt.f64.f32 	%fd4886, %f5922;
	sub.f64 	%fd4887, %fd4885, %fd4886;
	fma.rn.f64 	%fd4888, %fd4884, 0dBFC70A3D80000000, %fd4887;
	cvt.rn.f32.f64 	%f6091, %fd4888;
	mov.f32 	%f5922, %f6089;
$L__BB0_1963:
	mov.f32 	%f6093, 0f00000000;
	@%p1 bra 	$L__BB0_1965;
	cvt.f64.f32 	%fd4889, %f6091;
	add.f64 	%fd4890, %fd4889, %fd4889;
	cvt.f64.f32 	%fd4891, %f5922;
	sub.f64 	%fd4892, %fd4890, %fd4891;
	fma.rn.f64 	%fd4893, %fd4889, 0dBFC70A3D80000000, %fd4892;
	cvt.rn.f32.f64 	%f6093, %fd4893;
	mov.f32 	%f5922, %f6091;
$L__BB0_1965:
	mov.f32 	%f6095, 0f00000000;
	@%p1 bra 	$L__BB0_1967;
	cvt.f64.f32 	%fd4894, %f6093;
	add.f64 	%fd4895, %fd4894, %fd4894;
	cvt.f64.f32 	%fd4896, %f5922;
	sub.f64 	%fd4897, %fd4895, %fd4896;
	fma.rn.f64 	%fd4898, %fd4894, 0dBFC70A3D80000000, %fd4897;
	cvt.rn.f32.f64 	%f6095, %fd4898;
	mov.f32 	%f5922, %f6093;
$L__BB0_1967:
	mov.f32 	%f6097, 0f00000000;
	@%p1 bra 	$L__BB0_1969;
	cvt.f64.f32 	%fd4899, %f6095;
	add.f64 	%fd4900, %fd4899, %fd4899;
	cvt.f64.f32 	%fd4901, %f5922;
	sub.f64 	%fd4902, %fd4900, %fd4901;
	fma.rn.f64 	%fd4903, %fd4899, 0dBFC70A3D80000000, %fd4902;
	cvt.rn.f32.f64 	%f6097, %fd4903;
	mov.f32 	%f5922, %f6095;
$L__BB0_1969:
	mov.f32 	%f6099, 0f00000000;
	@%p1 bra 	$L__BB0_1971;
	cvt.f64.f32 	%fd4904, %f6097;
	add.f64 	%fd4905, %fd4904, %fd4904;
	cvt.f64.f32 	%fd4906, %f5922;
	sub.f64 	%fd4907, %fd4905, %fd4906;
	fma.rn.f64 	%fd4908, %fd4904, 0dBFC70A3D80000000, %fd4907;
	cvt.rn.f32.f64 	%f6099, %fd4908;
	mov.f32 	%f5922, %f6097;
$L__BB0_1971:
	mov.f32 	%f6101, 0f00000000;
	@%p1 bra 	$L__BB0_1973;
	cvt.f64.f32 	%fd4909, %f6099;
	add.f64 	%fd4910, %fd4909, %fd4909;
	cvt.f64.f32 	%fd4911, %f5922;
	sub.f64 	%fd4912, %fd4910, %fd4911;
	fma.rn.f64 	%fd4913, %fd4909, 0dBFC70A3D80000000, %fd4912;
	cvt.rn.f32.f64 	%f6101, %fd4913;
	mov.f32 	%f5922, %f6099;
$L__BB0_1973:
	mov.f32 	%f6103, 0f00000000;
	@%p1 bra 	$L__BB0_1975;
	cvt.f64.f32 	%fd4914, %f6101;
	add.f64 	%fd4915, %fd4914, %fd4914;
	cvt.f64.f32 	%fd4916, %f5922;
	sub.f64 	%fd4917, %fd4915, %fd4916;
	fma.rn.f64 	%fd4918, %fd4914, 0dBFC70A3D80000000, %fd4917;
	cvt.rn.f32.f64 	%f6103, %fd4918;
	mov.f32 	%f5922, %f6101;
$L__BB0_1975:
	mov.f32 	%f6105, 0f00000000;
	@%p1 bra 	$L__BB0_1977;
	cvt.f64.f32 	%fd4919, %f6103;
	add.f64 	%fd4920, %fd4919, %fd4919;
	cvt.f64.f32 	%fd4921, %f5922;
	sub.f64 	%fd4922, %fd4920, %fd4921;
	fma.rn.f64 	%fd4923, %fd4919, 0dBFC70A3D80000000, %fd4922;
	cvt.rn.f32.f64 	%f6105, %fd4923;
	mov.f32 	%f5922, %f6103;
$L__BB0_1977:
	mov.f32 	%f6107, 0f00000000;
	@%p1 bra 	$L__BB0_1979;
	cvt.f64.f32 	%fd4924, %f6105;
	add.f64 	%fd4925, %fd4924, %fd4924;
	cvt.f64.f32 	%fd4926, %f5922;
	sub.f64 	%fd4927, %fd4925, %fd4926;
	fma.rn.f64 	%fd4928, %fd4924, 0dBFC70A3D80000000, %fd4927;
	cvt.rn.f32.f64 	%f6107, %fd4928;
	mov.f32 	%f5922, %f6105;
$L__BB0_1979:
	mov.f32 	%f6109, 0f00000000;
	@%p1 bra 	$L__BB0_1981;
	cvt.f64.f32 	%fd4929, %f6107;
	add.f64 	%fd4930, %fd4929, %fd4929;
	cvt.f64.f32 	%fd4931, %f5922;
	sub.f64 	%fd4932, %fd4930, %fd4931;
	fma.rn.f64 	%fd4933, %fd4929, 0dBFC70A3D80000000, %fd4932;
	cvt.rn.f32.f64 	%f6109, %fd4933;
	mov.f32 	%f5922, %f6107;
$L__BB0_1981:
	mov.f32 	%f6111, 0f00000000;
	@%p1 bra 	$L__BB0_1983;
	cvt.f64.f32 	%fd4934, %f6109;
	add.f64 	%fd4935, %fd4934, %fd4934;
	cvt.f64.f32 	%fd4936, %f5922;
	sub.f64 	%fd4937, %fd4935, %fd4936;
	fma.rn.f64 	%fd4938, %fd4934, 0dBFC70A3D80000000, %fd4937;
	cvt.rn.f32.f64 	%f6111, %fd4938;
	mov.f32 	%f5922, %f6109;
$L__BB0_1983:
	mov.f32 	%f6113, 0f00000000;
	@%p1 bra 	$L__BB0_1985;
	cvt.f64.f32 	%fd4939, %f6111;
	add.f64 	%fd4940, %fd4939, %fd4939;
	cvt.f64.f32 	%fd4941, %f5922;
	sub.f64 	%fd4942, %fd4940, %fd4941;
	fma.rn.f64 	%fd4943, %fd4939, 0dBFC70A3D80000000, %fd4942;
	cvt.rn.f32.f64 	%f6113, %fd4943;
	mov.f32 	%f5922, %f6111;
$L__BB0_1985:
	mov.f32 	%f6115, 0f00000000;
	@%p1 bra 	$L__BB0_1987;
	cvt.f64.f32 	%fd4944, %f6113;
	add.f64 	%fd4945, %fd4944, %fd4944;
	cvt.f64.f32 	%fd4946, %f5922;
	sub.f64 	%fd4947, %fd4945, %fd4946;
	fma.rn.f64 	%fd4948, %fd4944, 0dBFC70A3D80000000, %fd4947;
	cvt.rn.f32.f64 	%f6115, %fd4948;
	mov.f32 	%f5922, %f6113;
$L__BB0_1987:
	mov.f32 	%f6117, 0f00000000;
	@%p1 bra 	$L__BB0_1989;
	cvt.f64.f32 	%fd4949, %f6115;
	add.f64 	%fd4950, %fd4949, %fd4949;
	cvt.f64.f32 	%fd4951, %f5922;
	sub.f64 	%fd4952, %fd4950, %fd4951;
	fma.rn.f64 	%fd4953, %fd4949, 0dBFC70A3D80000000, %fd4952;
	cvt.rn.f32.f64 	%f6117, %fd4953;
	mov.f32 	%f5922, %f6115;
$L__BB0_1989:
	mov.f32 	%f6119, 0f00000000;
	@%p1 bra 	$L__BB0_1991;
	cvt.f64.f32 	%fd4954, %f6117;
	add.f64 	%fd4955, %fd4954, %fd4954;
	cvt.f64.f32 	%fd4956, %f5922;
	sub.f64 	%fd4957, %fd4955, %fd4956;
	fma.rn.f64 	%fd4958, %fd4954, 0dBFC70A3D80000000, %fd4957;
	cvt.rn.f32.f64 	%f6119, %fd4958;
	mov.f32 	%f5922, %f6117;
$L__BB0_1991:
	mov.f32 	%f6121, 0f00000000;
	@%p1 bra 	$L__BB0_1993;
	cvt.f64.f32 	%fd4959, %f6119;
	add.f64 	%fd4960, %fd4959, %fd4959;
	cvt.f64.f32 	%fd4961, %f5922;
	sub.f64 	%fd4962, %fd4960, %fd4961;
	fma.rn.f64 	%fd4963, %fd4959, 0dBFC70A3D80000000, %fd4962;
	cvt.rn.f32.f64 	%f6121, %fd4963;
	mov.f32 	%f5922, %f6119;
$L__BB0_1993:
	mov.f32 	%f6123, 0f00000000;
	@%p1 bra 	$L__BB0_1995;
	cvt.f64.f32 	%fd4964, %f6121;
	add.f64 	%fd4965, %fd4964, %fd4964;
	cvt.f64.f32 	%fd4966, %f5922;
	sub.f64 	%fd4967, %fd4965, %fd4966;
	fma.rn.f64 	%fd4968, %fd4964, 0dBFC70A3D80000000, %fd4967;
	cvt.rn.f32.f64 	%f6123, %fd4968;
	mov.f32 	%f5922, %f6121;
$L__BB0_1995:
	mov.f32 	%f6125, 0f00000000;
	@%p1 bra 	$L__BB0_1997;
	cvt.f64.f32 	%fd4969, %f6123;
	add.f64 	%fd4970, %fd4969, %fd4969;
	cvt.f64.f32 	%fd4971, %f5922;
	sub.f64 	%fd4972, %fd4970, %fd4971;
	fma.rn.f64 	%fd4973, %fd4969, 0dBFC70A3D80000000, %fd4972;
	cvt.rn.f32.f64 	%f6125, %fd4973;
	mov.f32 	%f5922, %f6123;
$L__BB0_1997:
	mov.f32 	%f6127, 0f00000000;
	@%p1 bra 	$L__BB0_1999;
	cvt.f64.f32 	%fd4974, %f6125;
	add.f64 	%fd4975, %fd4974, %fd4974;
	cvt.f64.f32 	%fd4976, %f5922;
	sub.f64 	%fd4977, %fd4975, %fd4976;
	fma.rn.f64 	%fd4978, %fd4974, 0dBFC70A3D80000000, %fd4977;
	cvt.rn.f32.f64 	%f6127, %fd4978;
	mov.f32 	%f5922, %f6125;
$L__BB0_1999:
	mov.f32 	%f6129, 0f00000000;
	@%p1 bra 	$L__BB0_2001;
	cvt.f64.f32 	%fd4979, %f6127;
	add.f64 	%fd4980, %fd4979, %fd4979;
	cvt.f64.f32 	%fd4981, %f5922;
	sub.f64 	%fd4982, %fd4980, %fd4981;
	fma.rn.f64 	%fd4983, %fd4979, 0dBFC70A3D80000000, %fd4982;
	cvt.rn.f32.f64 	%f6129, %fd4983;
	mov.f32 	%f5922, %f6127;
$L__BB0_2001:
	mov.f32 	%f6131, 0f00000000;
	@%p1 bra 	$L__BB0_2003;
	cvt.f64.f32 	%fd4984, %f6129;
	add.f64 	%fd4985, %fd4984, %fd4984;
	cvt.f64.f32 	%fd4986, %f5922;
	sub.f64 	%fd4987, %fd4985, %fd4986;
	fma.rn.f64 	%fd4988, %fd4984, 0dBFC70A3D80000000, %fd4987;
	cvt.rn.f32.f64 	%f6131, %fd4988;
	mov.f32 	%f5922, %f6129;
$L__BB0_2003:
	mov.f32 	%f6133, 0f00000000;
	@%p1 bra 	$L__BB0_2005;
	cvt.f64.f32 	%fd4989, %f6131;
	add.f64 	%fd4990, %fd4989, %fd4989;
	cvt.f64.f32 	%fd4991, %f5922;
	sub.f64 	%fd4992, %fd4990, %fd4991;
	fma.rn.f64 	%fd4993, %fd4989, 0dBFC70A3D80000000, %fd4992;
	cvt.rn.f32.f64 	%f6133, %fd4993;
	mov.f32 	%f5922, %f6131;
$L__BB0_2005:
	mov.f32 	%f6135, 0f00000000;
	@%p1 bra 	$L__BB0_2007;
	cvt.f64.f32 	%fd4994, %f6133;
	add.f64 	%fd4995, %fd4994, %fd4994;
	cvt.f64.f32 	%fd4996, %f5922;
	sub.f64 	%fd4997, %fd4995, %fd4996;
	fma.rn.f64 	%fd4998, %fd4994, 0dBFC70A3D80000000, %fd4997;
	cvt.rn.f32.f64 	%f6135, %fd4998;
	mov.f32 	%f5922, %f6133;
$L__BB0_2007:
	mov.f32 	%f6137, 0f00000000;
	@%p1 bra 	$L__BB0_2009;
	cvt.f64.f32 	%fd4999, %f6135;
	add.f64 	%fd5000, %fd4999, %fd4999;
	cvt.f64.f32 	%fd5001, %f5922;
	sub.f64 	%fd5002, %fd5000, %fd5001;
	fma.rn.f64 	%fd5003, %fd4999, 0dBFC70A3D80000000, %fd5002;
	cvt.rn.f32.f64 	%f6137, %fd5003;
	mov.f32 	%f5922, %f6135;
$L__BB0_2009:
	mov.f32 	%f6139, 0f00000000;
	@%p1 bra 	$L__BB0_2011;
	cvt.f64.f32 	%fd5004, %f6137;
	add.f64 	%fd5005, %fd5004, %fd5004;
	cvt.f64.f32 	%fd5006, %f5922;
	sub.f64 	%fd5007, %fd5005, %fd5006;
	fma.rn.f64 	%fd5008, %fd5004, 0dBFC70A3D80000000, %fd5007;
	cvt.rn.f32.f64 	%f6139, %fd5008;
	mov.f32 	%f5922, %f6137;
$L__BB0_2011:
	mov.f32 	%f6141, 0f00000000;
	@%p1 bra 	$L__BB0_2013;
	cvt.f64.f32 	%fd5009, %f6139;
	add.f64 	%fd5010, %fd5009, %fd5009;
	cvt.f64.f32 	%fd5011, %f5922;
	sub.f64 	%fd5012, %fd5010, %fd5011;
	fma.rn.f64 	%fd5013, %fd5009, 0dBFC70A3D80000000, %fd5012;
	cvt.rn.f32.f64 	%f6141, %fd5013;
	mov.f32 	%f5922, %f6139;
$L__BB0_2013:
	mov.f32 	%f6143, 0f00000000;
	@%p1 bra 	$L__BB0_2015;
	cvt.f64.f32 	%fd5014, %f6141;
	add.f64 	%fd5015, %fd5014, %fd5014;
	cvt.f64.f32 	%fd5016, %f5922;
	sub.f64 	%fd5017, %fd5015, %fd5016;
	fma.rn.f64 	%fd5018, %fd5014, 0dBFC70A3D80000000, %fd5017;
	cvt.rn.f32.f64 	%f6143, %fd5018;
	mov.f32 	%f5922, %f6141;
$L__BB0_2015:
	mov.f32 	%f6145, 0f00000000;
	@%p1 bra 	$L__BB0_2017;
	cvt.f64.f32 	%fd5019, %f6143;
	add.f64 	%fd5020, %fd5019, %fd5019;
	cvt.f64.f32 	%fd5021, %f5922;
	sub.f64 	%fd5022, %fd5020, %fd5021;
	fma.rn.f64 	%fd5023, %fd5019, 0dBFC70A3D80000000, %fd5022;
	cvt.rn.f32.f64 	%f6145, %fd5023;
	mov.f32 	%f5922, %f6143;
$L__BB0_2017:
	mov.f32 	%f6147, 0f00000000;
	@%p1 bra 	$L__BB0_2019;
	cvt.f64.f32 	%fd5024, %f6145;
	add.f64 	%fd5025, %fd5024, %fd5024;
	cvt.f64.f32 	%fd5026, %f5922;
	sub.f64 	%fd5027, %fd5025, %fd5026;
	fma.rn.f64 	%fd5028, %fd5024, 0dBFC70A3D80000000, %fd5027;
	cvt.rn.f32.f64 	%f6147, %fd5028;
	mov.f32 	%f5922, %f6145;
$L__BB0_2019:
	mov.f32 	%f6149, 0f00000000;
	@%p1 bra 	$L__BB0_2021;
	cvt.f64.f32 	%fd5029, %f6147;
	add.f64 	%fd5030, %fd5029, %fd5029;
	cvt.f64.f32 	%fd5031, %f5922;
	sub.f64 	%fd5032, %fd5030, %fd5031;
	fma.rn.f64 	%fd5033, %fd5029, 0dBFC70A3D80000000, %fd5032;
	cvt.rn.f32.f64 	%f6149, %fd5033;
	mov.f32 	%f5922, %f6147;
$L__BB0_2021:
	mov.f32 	%f6151, 0f00000000;
	@%p1 bra 	$L__BB0_2023;
	cvt.f64.f32 	%fd5034, %f6149;
	add.f64 	%fd5035, %fd5034, %fd5034;
	cvt.f64.f32 	%fd5036, %f5922;
	sub.f64 	%fd5037, %fd5035, %fd5036;
	fma.rn.f64 	%fd5038, %fd5034, 0dBFC70A3D80000000, %fd5037;
	cvt.rn.f32.f64 	%f6151, %fd5038;
	mov.f32 	%f5922, %f6149;
$L__BB0_2023:
	mov.f32 	%f6153, 0f00000000;
	@%p1 bra 	$L__BB0_2025;
	cvt.f64.f32 	%fd5039, %f6151;
	add.f64 	%fd5040, %fd5039, %fd5039;
	cvt.f64.f32 	%fd5041, %f5922;
	sub.f64 	%fd5042, %fd5040, %fd5041;
	fma.rn.f64 	%fd5043, %fd5039, 0dBFC70A3D80000000, %fd5042;
	cvt.rn.f32.f64 	%f6153, %fd5043;
	mov.f32 	%f5922, %f6151;
$L__BB0_2025:
	mov.f32 	%f6155, 0f00000000;
	@%p1 bra 	$L__BB0_2027;
	cvt.f64.f32 	%fd5044, %f6153;
	add.f64 	%fd5045, %fd5044, %fd5044;
	cvt.f64.f32 	%fd5046, %f5922;
	sub.f64 	%fd5047, %fd5045, %fd5046;
	fma.rn.f64 	%fd5048, %fd5044, 0dBFC70A3D80000000, %fd5047;
	cvt.rn.f32.f64 	%f6155, %fd5048;
	mov.f32 	%f5922, %f6153;
$L__BB0_2027:
	mov.f32 	%f6157, 0f00000000;
	@%p1 bra 	$L__BB0_2029;
	cvt.f64.f32 	%fd5049, %f6155;
	add.f64 	%fd5050, %fd5049, %fd5049;
	cvt.f64.f32 	%fd5051, %f5922;
	sub.f64 	%fd5052, %fd5050, %fd5051;
	fma.rn.f64 	%fd5053, %fd5049, 0dBFC70A3D80000000, %fd5052;
	cvt.rn.f32.f64 	%f6157, %fd5053;
	mov.f32 	%f5922, %f6155;
$L__BB0_2029:
	mov.f32 	%f6159, 0f00000000;
	@%p1 bra 	$L__BB0_2031;
	cvt.f64.f32 	%fd5054, %f6157;
	add.f64 	%fd5055, %fd5054, %fd5054;
	cvt.f64.f32 	%fd5056, %f5922;
	sub.f64 	%fd5057, %fd5055, %fd5056;
	fma.rn.f64 	%fd5058, %fd5054, 0dBFC70A3D80000000, %fd5057;
	cvt.rn.f32.f64 	%f6159, %fd5058;
	mov.f32 	%f5922, %f6157;
$L__BB0_2031:
	mov.f32 	%f6161, 0f00000000;
	@%p1 bra 	$L__BB0_2033;
	cvt.f64.f32 	%fd5059, %f6159;
	add.f64 	%fd5060, %fd5059, %fd5059;
	cvt.f64.f32 	%fd5061, %f5922;
	sub.f64 	%fd5062, %fd5060, %fd5061;
	fma.rn.f64 	%fd5063, %fd5059, 0dBFC70A3D80000000, %fd5062;
	cvt.rn.f32.f64 	%f6161, %fd5063;
	mov.f32 	%f5922, %f6159;
$L__BB0_2033:
	mov.f32 	%f6163, 0f00000000;
	@%p1 bra 	$L__BB0_2035;
	cvt.f64.f32 	%fd5064, %f6161;
	add.f64 	%fd5065, %fd5064, %fd5064;
	cvt.f64.f32 	%fd5066, %f5922;
	sub.f64 	%fd5067, %fd5065, %fd5066;
	fma.rn.f64 	%fd5068, %fd5064, 0dBFC70A3D80000000, %fd5067;
	cvt.rn.f32.f64 	%f6163, %fd5068;
	mov.f32 	%f5922, %f6161;
$L__BB0_2035:
	mov.f32 	%f6165, 0f00000000;
	@%p1 bra 	$L__BB0_2037;
	cvt.f64.f32 	%fd5069, %f6163;
	add.f64 	%fd5070, %fd5069, %fd5069;
	cvt.f64.f32 	%fd5071, %f5922;
	sub.f64 	%fd5072, %fd5070, %fd5071;
	fma.rn.f64 	%fd5073, %fd5069, 0dBFC70A3D80000000, %fd5072;
	cvt.rn.f32.f64 	%f6165, %fd5073;
	mov.f32 	%f5922, %f6163;
$L__BB0_2037:
	mov.f32 	%f6167, 0f00000000;
	@%p1 bra 	$L__BB0_2039;
	cvt.f64.f32 	%fd5074, %f6165;
	add.f64 	%fd5075, %fd5074, %fd5074;
	cvt.f64.f32 	%fd5076, %f5922;
	sub.f64 	%fd5077, %fd5075, %fd5076;
	fma.rn.f64 	%fd5078, %fd5074, 0dBFC70A3D80000000, %fd5077;
	cvt.rn.f32.f64 	%f6167, %fd5078;
	mov.f32 	%f5922, %f6165;
$L__BB0_2039:
	mov.f32 	%f6169, 0f00000000;
	@%p1 bra 	$L__BB0_2041;
	cvt.f64.f32 	%fd5079, %f6167;
	add.f64 	%fd5080, %fd5079, %fd5079;
	cvt.f64.f32 	%fd5081, %f5922;
	sub.f64 	%fd5082, %fd5080, %fd5081;
	fma.rn.f64 	%fd5083, %fd5079, 0dBFC70A3D80000000, %fd5082;
	cvt.rn.f32.f64 	%f6169, %fd5083;
	mov.f32 	%f5922, %f6167;
$L__BB0_2041:
	mov.f32 	%f6171, 0f00000000;
	@%p1 bra 	$L__BB0_2043;
	cvt.f64.f32 	%fd5084, %f6169;
	add.f64 	%fd5085, %fd5084, %fd5084;
	cvt.f64.f32 	%fd5086, %f5922;
	sub.f64 	%fd5087, %fd5085, %fd5086;
	fma.rn.f64 	%fd5088, %fd5084, 0dBFC70A3D80000000, %fd5087;
	cvt.rn.f32.f64 	%f6171, %fd5088;
	mov.f32 	%f5922, %f6169;
$L__BB0_2043:
	mov.f32 	%f6173, 0f00000000;
	@%p1 bra 	$L__BB0_2045;
	cvt.f64.f32 	%fd5089, %f6171;
	add.f64 	%fd5090, %fd5089, %fd5089;
	cvt.f64.f32 	%fd5091, %f5922;
	sub.f64 	%fd5092, %fd5090, %fd5091;
	fma.rn.f64 	%fd5093, %fd5089, 0dBFC70A3D80000000, %fd5092;
	cvt.rn.f32.f64 	%f6173, %fd5093;
	mov.f32 	%f5922, %f6171;
$L__BB0_2045:
	mov.f32 	%f6175, 0f00000000;
	@%p1 bra 	$L__BB0_2047;
	cvt.f64.f32 	%fd5094, %f6173;
	add.f64 	%fd5095, %fd5094, %fd5094;
	cvt.f64.f32 	%fd5096, %f5922;
	sub.f64 	%fd5097, %fd5095, %fd5096;
	fma.rn.f64 	%fd5098, %fd5094, 0dBFC70A3D80000000, %fd5097;
	cvt.rn.f32.f64 	%f6175, %fd5098;
	mov.f32 	%f5922, %f6173;
$L__BB0_2047:
	mov.f32 	%f6177, 0f00000000;
	@%p1 bra 	$L__BB0_2049;
	cvt.f64.f32 	%fd5099, %f6175;
	add.f64 	%fd5100, %fd5099, %fd5099;
	cvt.f64.f32 	%fd5101, %f5922;
	sub.f64 	%fd5102, %fd5100, %fd5101;
	fma.rn.f64 	%fd5103, %fd5099, 0dBFC70A3D80000000, %fd5102;
	cvt.rn.f32.f64 	%f6177, %fd5103;
	mov.f32 	%f5922, %f6175;
$L__BB0_2049:
	mov.f32 	%f6179, 0f00000000;
	@%p1 bra 	$L__BB0_2051;
	cvt.f64.f32 	%fd5104, %f6177;
	add.f64 	%fd5105, %fd5104, %fd5104;
	cvt.f64.f32 	%fd5106, %f5922;
	sub.f64 	%fd5107, %fd5105, %fd5106;
	fma.rn.f64 	%fd5108, %fd5104, 0dBFC70A3D80000000, %fd5107;
	cvt.rn.f32.f64 	%f6179, %fd5108;
	mov.f32 	%f5922, %f6177;
$L__BB0_2051:
	mov.f32 	%f6181, 0f00000000;
	@%p1 bra 	$L__BB0_2053;
	cvt.f64.f32 	%fd5109, %f6179;
	add.f64 	%fd5110, %fd5109, %fd5109;
	cvt.f64.f32 	%fd5111, %f5922;
	sub.f64 	%fd5112, %fd5110, %fd5111;
	fma.rn.f64 	%fd5113, %fd5109, 0dBFC70A3D80000000, %fd5112;
	cvt.rn.f32.f64 	%f6181, %fd5113;
	mov.f32 	%f5922, %f6179;
$L__BB0_2053:
	mov.f32 	%f6183, 0f00000000;
	@%p1 bra 	$L__BB0_2055;
	cvt.f64.f32 	%fd5114, %f6181;
	add.f64 	%fd5115, %fd5114, %fd5114;
	cvt.f64.f32 	%fd5116, %f5922;
	sub.f64 	%fd5117, %fd5115, %fd5116;
	fma.rn.f64 	%fd5118, %fd5114, 0dBFC70A3D80000000, %fd5117;
	cvt.rn.f32.f64 	%f6183, %fd5118;
	mov.f32 	%f5922, %f6181;
$L__BB0_2055:
	mov.f32 	%f6185, 0f00000000;
	@%p1 bra 	$L__BB0_2057;
	cvt.f64.f32 	%fd5119, %f6183;
	add.f64 	%fd5120, %fd5119, %fd5119;
	cvt.f64.f32 	%fd5121, %f5922;
	sub.f64 	%fd5122, %fd5120, %fd5121;
	fma.rn.f64 	%fd5123, %fd5119, 0dBFC70A3D80000000, %fd5122;
	cvt.rn.f32.f64 	%f6185, %fd5123;
	mov.f32 	%f5922, %f6183;
$L__BB0_2057:
	mov.f32 	%f4140, 0f00000000;
	@%p1 bra 	$L__BB0_2059;
	cvt.f64.f32 	%fd5124, %f6185;
	add.f64 	%fd5125, %fd5124, %fd5124;
	cvt.f64.f32 	%fd5126, %f5922;
	sub.f64 	%fd5127, %fd5125, %fd5126;
	fma.rn.f64 	%fd5128, %fd5124, 0dBFC70A3D80000000, %fd5127;
	cvt.rn.f32.f64 	%f4140, %fd5128;
	mov.f32 	%f5922, %f6185;
$L__BB0_2059:
	add.s32 	%r55, %r55, 1024;
	setp.ne.s32 	%p14, %r55, 0;
	mov.f32 	%f4142, %f5922;
	@%p14 bra 	$L__BB0_11;
$L__BB0_2060:
	mov.f32 	%f6195, %f5922;
	setp.eq.s32 	%p15, %r16, 0;
	@%p15 bra 	$L__BB0_2065;
	neg.s32 	%r56, %r16;
	mov.f32 	%f6193, %f4140;
$L__BB0_2062:
	.pragma "nounroll";
	mov.f32 	%f4140, 0f00000000;
	@%p1 bra 	$L__BB0_2064;
	cvt.f64.f32 	%fd5129, %f6193;
	add.f64 	%fd5130, %fd5129, %fd5129;
	cvt.f64.f32 	%fd5131, %f6195;
	sub.f64 	%fd5132, %fd5130, %fd5131;
	fma.rn.f64 	%fd5133, %fd5129, 0dBFC70A3D80000000, %fd5132;
	cvt.rn.f32.f64 	%f4140, %fd5133;
	mov.f32 	%f6195, %f6193;
$L__BB0_2064:
	add.s32 	%r56, %r56, 1;
	setp.ne.s32 	%p16, %r56, 0;
	mov.f32 	%f6193, %f4140;
	@%p16 bra 	$L__BB0_2062;
$L__BB0_2065:
	cvta.to.global.u64 	%rd19, %rd9;
	mul.wide.s32 	%rd20, %r1, 4;
	add.s64 	%rd21, %rd19, %rd20;
	st.global.f32 	[%rd21], %f4140;
	ret;

}


// ===== COMPILED SASS (sm_100) =====

	.target	sm_100

	.elftype	@"ET_EXEC"


//--------------------- .note.nv.tkinfo           --------------------------
	.section	.note.nv.tkinfo,"",@"SHT_NOTE"
	.sectionflags	@"SHF_NOTE_NV_TKINFO"
	.tkinfo
        /*0018*/ 	.word	0x00000002
        /*0030*/ 	.string	""
        /*0030*/ 	.string	"ptxas"
        /*0030*/ 	.string	"Cuda compilation tools, release 13.0, V13.0.88"
        /*0030*/ 	.string	"Build cuda_13.0.r13.0/compiler.36424714_0"
        /*0030*/ 	.string	"-arch sm_100 -m 64 "



//--------------------- .note.nv.cuinfo           --------------------------
	.section	.note.nv.cuinfo,"",@"SHT_NOTE"
	.sectionflags	@"SHF_NOTE_NV_CUINFO"
        /*0018*/ 	.short	0x0002
        /*001a*/ 	.short	0x0064
        /*001c*/ 	.short	0x0082
	.zero		2


//--------------------- .nv.info                  --------------------------
	.section	.nv.info,"",@"SHT_CUDA_INFO"
	.align	4


	//----- nvinfo : EIATTR_REGCOUNT
	.align		4
        /*0000*/ 	.byte	0x04, 0x2f
        /*0002*/ 	.short	(.L_2 - .L_1)
	.align		4
.L_1:
        /*0004*/ 	.word	index@(_Z9init_linePfii)
        /*0008*/ 	.word	0x00000019


	//----- nvinfo : EIATTR_FRAME_SIZE
	.align		4
.L_2:
        /*000c*/ 	.byte	0x04, 0x11
        /*000e*/ 	.short	(.L_4 - .L_3)
	.align		4
.L_3:
        /*0010*/ 	.word	index@($__internal_0_$__cuda_sm20_div_rn_f64_full)
        /*0014*/ 	.word	0x00000020


	//----- nvinfo : EIATTR_FRAME_SIZE
	.align		4
.L_4:
        /*0018*/ 	.byte	0x04, 0x11
        /*001a*/ 	.short	(.L_6 - .L_5)
	.align		4
.L_5:
        /*001c*/ 	.word	index@(_Z9init_linePfii)
        /*0020*/ 	.word	0x00000020


	//----- nvinfo : EIATTR_MIN_STACK_SIZE
	.align		4
.L_6:
        /*0024*/ 	.byte	0x04, 0x12
        /*0026*/ 	.short	(.L_8 - .L_7)
	.align		4
.L_7:
        /*0028*/ 	.word	index@(_Z9init_linePfii)
        /*002c*/ 	.word	0x00000020
.L_8:


//--------------------- .nv.compat                --------------------------
	.section	.nv.compat,"",@"SHT_CUDA_COMPAT_INFO"
	.align	4
        /*0000*/ 	.byte	0x02, 0x09, 0x00, 0x00, 0x02, 0x02, 0x01, 0x00, 0x02, 0x05, 0x05, 0x00, 0x03, 0x07, 0x01, 0x01
        /*0010*/ 	.byte	0x02, 0x03, 0x00, 0x00, 0x02, 0x06, 0x01, 0x00, 0x04, 0x0b, 0x08, 0x00, 0x01, 0x00, 0x00, 0x00
        /*0020*/ 	.byte	0x00, 0x00, 0x00, 0x00


//--------------------- .nv.info._Z9init_linePfii --------------------------
	.section	.nv.info._Z9init_linePfii,"",@"SHT_CUDA_INFO"
	.sectionflags	@""
	.align	4


	//----- nvinfo : EIATTR_CUDA_API_VERSION
	.align		4
        /*0000*/ 	.byte	0x04, 0x37
        /*0002*/ 	.short	(.L_10 - .L_9)
.L_9:
        /*0004*/ 	.word	0x00000082


	//----- nvinfo : EIATTR_KPARAM_INFO
	.align		4
.L_10:
        /*0008*/ 	.byte	0x04, 0x17
        /*000a*/ 	.short	(.L_12 - .L_11)
.L_11:
        /*000c*/ 	.word	0x00000000
        /*0010*/ 	.short	0x0002
        /*0012*/ 	.short	0x000c
        /*0014*/ 	.byte	0x00, 0xf0, 0x11, 0x00


	//----- nvinfo : EIATTR_KPARAM_INFO
	.align		4
.L_12:
        /*0018*/ 	.byte	0x04, 0x17
        /*001a*/ 	.short	(.L_14 - .L_13)
.L_13:
        /*001c*/ 	.word	0x00000000
        /*0020*/ 	.short	0x0001
        /*0022*/ 	.short	0x0008
        /*0024*/ 	.byte	0x00, 0xf0, 0x11, 0x00


	//----- nvinfo : EIATTR_KPARAM_INFO
	.align		4
.L_14:
        /*0028*/ 	.byte	0x04, 0x17
        /*002a*/ 	.short	(.L_16 - .L_15)
.L_15:
        /*002c*/ 	.word	0x00000000
        /*0030*/ 	.short	0x0000
        /*0032*/ 	.short	0x0000
        /*0034*/ 	.byte	0x00, 0xf5, 0x21, 0x00


	//----- nvinfo : EIATTR_SPARSE_MMA_MASK
	.align		4
.L_16:
        /*0038*/ 	.byte	0x03, 0x50
        /*003a*/ 	.short	0x0000


	//----- nvinfo : EIATTR_MAXREG_COUNT
	.align		4
        /*003c*/ 	.byte	0x03, 0x1b
        /*003e*/ 	.short	0x00ff


	//----- nvinfo : EIATTR_MERCURY_ISA_VERSION
	.align		4
        /*0040*/ 	.byte	0x03, 0x5f
        /*0042*/ 	.short	0x0101


	//----- nvinfo : EIATTR_VRC_CTA_INIT_COUNT
	.align		4
        /*0044*/ 	.byte	0x02, 0x4a
	.zero		1
	.zero		1


	//----- nvinfo : EIATTR_EXIT_INSTR_OFFSETS
	.align		4
        /*0048*/ 	.byte	0x04, 0x1c
        /*004a*/ 	.short	(.L_18 - .L_17)


	//   ....[0]....
.L_17:
        /*004c*/ 	.word	0x000289b0


	//----- nvinfo : EIATTR_CRS_STACK_SIZE
	.align		4
.L_18:
        /*0050*/ 	.byte	0x04, 0x1e
        /*0052*/ 	.short	(.L_20 - .L_19)
.L_19:
        /*0054*/ 	.word	0x00000000


	//----- nvinfo : EIATTR_CBANK_PARAM_SIZE
	.align		4
.L_20:
        /*0058*/ 	.byte	0x03, 0x19
        /*005a*/ 	.short	0x0010


	//----- nvinfo : EIATTR_PARAM_CBANK
	.align		4
        /*005c*/ 	.byte	0x04, 0x0a
        /*005e*/ 	.short	(.L_22 - .L_21)
	.align		4
.L_21:
        /*0060*/ 	.word	index@(.nv.constant0._Z9init_linePfii)
        /*0064*/ 	.short	0x0380
        /*0066*/ 	.short	0x0010


	//----- nvinfo : EIATTR_SW_WAR
	.align		4
.L_22:
        /*0068*/ 	.byte	0x04, 0x36
        /*006a*/ 	.short	(.L_24 - .L_23)
.L_23:
        /*006c*/ 	.word	0x00000008
.L_24:


//--------------------- .nv.callgraph             --------------------------
	.section	.nv.callgraph,"",@"SHT_CUDA_CALLGRAPH"
	.align	4
	.sectionentsize	8
	.align		4
        /*0000*/ 	.word	0x00000000
	.align		4
        /*0004*/ 	.word	0xffffffff
	.align		4
        /*0008*/ 	.word	0x00000000
	.align		4
        /*000c*/ 	.word	0xfffffffe
	.align		4
        /*0010*/ 	.word	0x00000000
	.align		4
        /*0014*/ 	.word	0xfffffffd
	.align		4
        /*0018*/ 	.word	0x00000000
	.align		4
        /*001c*/ 	.word	0xfffffffc


//--------------------- .nv.constant4             --------------------------
	.section	.nv.constant4,"a",@progbits
	.align	8
	.align		8
.nv.constant4:
        /*0000*/ 	.dword	__cudart_i2opi_f


//--------------------- .text._Z9init_linePfii    --------------------------
	.section	.text._Z9init_linePfii,"ax",@progbits
	.align	128
        .global         _Z9init_linePfii
        .type           _Z9init_linePfii,@function
        .size           _Z9init_linePfii,(.L_x_15 - _Z9init_linePfii)
        .other          _Z9init_linePfii,@"STO_CUDA_ENTRY STV_DEFAULT"
_Z9init_linePfii:
.text._Z9init_linePfii:
[----:B------:R-:W0:Y:S01]  /*0000*/  LDC R1, c[0x0][0x37c] ;  /* 0x0000df00ff017b82 */ /* 0x000e220000000800 */
[----:B------:R-:W1:Y:S01]  /*0010*/  LDCU UR4, c[0x0][0x388] ;  /* 0x00007100ff0477ac */ /* 0x000e620008000800 */
[----:B------:R-:W2:Y:S06]  /*0020*/  S2R R9, SR_TID.X ;  /* 0x0000000000097919 */ /* 0x000eac0000002100 */
[----:B------:R-:W2:Y:S01]  /*0030*/  LDC R0, c[0x0][0x360] ;  /* 0x0000d800ff007b82 */ /* 0x000ea20000000800 */
[----:B------:R-:W-:Y:S01]  /*0040*/  IMAD.MOV.U32 R10, RZ, RZ, 0x1 ;  /* 0x00000001ff0a7424 */ /* 0x000fe200078e00ff */
[----:B------:R-:W-:Y:S01]  /*0050*/  BSSY.RECONVERGENT B0, `(.L_x_0) ;  /* 0x000001c000007945 */ /* 0x000fe20003800200 */
[----:B0-----:R-:W-:Y:S01]  /*0060*/  VIADD R1, R1, 0xffffffe0 ;  /* 0xffffffe001017836 */ /* 0x001fe20000000000 */
[----:B-1----:R-:W0:Y:S04]  /*0070*/  I2F.F64 R2, UR4 ;  /* 0x0000000400027d12 */ /* 0x002e280008201c00 */
[----:B------:R-:W2:Y:S01]  /*0080*/  S2UR UR4, SR_CTAID.X ;  /* 0x00000000000479c3 */ /* 0x000ea20000002500 */
[----:B0-----:R-:W-:-:S10]  /*0090*/  DADD R2, R2, -1 ;  /* 0xbff0000002027429 */ /* 0x001fd40000000000 */
[----:B------:R-:W0:Y:S01]  /*00a0*/  F2F.F32.F64 R2, R2 ;  /* 0x0000000200027310 */ /* 0x000e220000301000 */
[----:B--2---:R-:W-:-:S07]  /*00b0*/  IMAD R0, R0, UR4, R9 ;  /* 0x0000000400007c24 */ /* 0x004fce000f8e0209 */
[----:B0-----:R-:W0:Y:S08]  /*00c0*/  F2F.F64.F32 R6, R2 ;  /* 0x0000000200067310 */ /* 0x001e300000201800 */
[----:B0-----:R-:W0:Y:S02]  /*00d0*/  MUFU.RCP64H R11, R7 ;  /* 0x00000007000b7308 */ /* 0x001e240000001800 */
[----:B0-----:R-:W-:-:S08]  /*00e0*/  DFMA R4, -R6, R10, 1 ;  /* 0x3ff000000604742b */ /* 0x001fd0000000010a */
[----:B------:R-:W-:Y:S01]  /*00f0*/  DFMA R12, R4, R4, R4 ;  /* 0x00000004040c722b */ /* 0x000fe20000000004 */
[----:B------:R-:W-:-:S04]  /*0100*/  IADD3 R5, PT, PT, R0, 0x1, RZ ;  /* 0x0000000100057810 */ /* 0x000fc80007ffe0ff */
[----:B------:R-:W0:Y:S03]  /*0110*/  I2F.F64 R8, R5 ;  /* 0x0000000500087312 */ /* 0x000e260000201c00 */
[----:B------:R-:W-:-:S08]  /*0120*/  DFMA R12, R10, R12, R10 ;  /* 0x0000000c0a0c722b */ /* 0x000fd0000000000a */
[----:B------:R-:W-:Y:S02]  /*0130*/  DFMA R2, -R6, R12, 1 ;  /* 0x3ff000000602742b */ /* 0x000fe4000000010c */
[----:B0-----:R-:W-:-:S06]  /*0140*/  DADD R8, R8, -1 ;  /* 0xbff0000008087429 */ /* 0x001fcc0000000000 */
[----:B------:R-:W-:-:S04]  /*0150*/  DFMA R2, R12, R2, R12 ;  /* 0x000000020c02722b */ /* 0x000fc8000000000c */
[----:B------:R-:W-:-:S04]  /*0160*/  FSETP.GEU.AND P1, PT, |R9|, 6.5827683646048100446e-37, PT ;  /* 0x036000000900780b */ /* 0x000fc80003f2e200 */
[----:B------:R-:W-:-:S08]  /*0170*/  DMUL R10, R8, R2 ;  /* 0x00000002080a7228 */ /* 0x000fd00000000000 */
[----:B------:R-:W-:-:S08]  /*0180*/  DFMA R12, -R6, R10, R8 ;  /* 0x0000000a060c722b */ /* 0x000fd00000000108 */
[----:B------:R-:W-:-:S10]  /*0190*/  DFMA R2, R2, R12, R10 ;  /* 0x0000000c0202722b */ /* 0x000fd4000000000a */
[----:B------:R-:W-:-:S05]  /*01a0*/  FFMA R0, RZ, R7, R3 ;  /* 0x00000007ff007223 */ /* 0x000fca0000000003 */
[----:B------:R-:W-:-:S13]  /*01b0*/  FSETP.GT.AND P0, PT, |R0|, 1.469367938527859385e-39, PT ;  /* 0x001000000000780b */ /* 0x000fda0003f04200 */
[----:B------:R-:W-:Y:S05]  /*01c0*/  @P0 BRA P1, `(.L_x_1) ;  /* 0x0000000000100947 */ /* 0x000fea0000800000 */
[----:B------:R-:W-:-:S07]  /*01d0*/  MOV R0, 0x1f0 ;  /* 0x000001f000007802 */ /* 0x000fce0000000f00 */
[----:B------:R-:W-:Y:S05]  /*01e0*/  CALL.REL.NOINC `($__internal_0_$__cuda_sm20_div_rn_f64_full) ;  /* 0x0000028400f47944 */ /* 0x000fea0003c00000 */
[----:B------:R-:W-:Y:S02]  /*01f0*/  IMAD.MOV.U32 R2, RZ, RZ, R12 ;  /* 0x000000ffff027224 */ /* 0x000fe400078e000c */
[----:B------:R-:W-:-:S07]  /*0200*/  IMAD.MOV.U32 R3, RZ, RZ, R13 ;  /* 0x000000ffff037224 */ /* 0x000fce00078e000d */
.L_x_1:
[----:B------:R-:W-:Y:S05]  /*0210*/  BSYNC.RECONVERGENT B0 ;  /* 0x0000000000007941 */ /* 0x000fea0003800200 */
.L_x_0:
[----:B------:R-:W0:Y:S01]  /*0220*/  F2F.F32.F64 R7, R2 ;  /* 0x0000000200077310 */ /* 0x000e220000301000 */
[----:B------:R-:W1:Y:S01]  /*0230*/  LDCU.64 UR6, c[0x0][0x358] ;  /* 0x00006b00ff0677ac */ /* 0x000e620008000a00 */
[----:B------:R-:W-:Y:S01]  /*0240*/  BSSY.RECONVERGENT B0, `(.L_x_2) ;  /* 0x0000041000007945 */ /* 0x000fe20003800200 */
[----:B0-----:R-:W-:-:S04]  /*0250*/  FMUL R7, R7, 6.2831854820251464844 ;  /* 0x40c90fdb07077820 */ /* 0x001fc80000400000 */
[C---:B------:R-:W-:Y:S01]  /*0260*/  FMUL R0, R7.reuse, 0.63661974668502807617 ;  /* 0x3f22f98307007820 */ /* 0x040fe20000400000 */
[----:B------:R-:W-:-:S05]  /*0270*/  FSETP.GE.AND P0, PT, |R7|, 105615, PT ;  /* 0x47ce47800700780b */ /* 0x000fca0003f06200 */
[----:B------:R-:W0:Y:S02]  /*0280*/  F2I.NTZ R0, R0 ;  /* 0x0000000000007305 */ /* 0x000e240000203100 */
[----:B0-----:R-:W-:-:S05]  /*0290*/  I2FP.F32.S32 R4, R0 ;  /* 0x0000000000047245 */ /* 0x001fca0000201400 */
[----:B------:R-:W-:-:S04]  /*02a0*/  FFMA R9, R4, -1.5707962512969970703, R7 ;  /* 0xbfc90fda04097823 */ /* 0x000fc80000000007 */
[----:B------:R-:W-:-:S04]  /*02b0*/  FFMA R9, R4, -7.5497894158615963534e-08, R9 ;  /* 0xb3a2216804097823 */ /* 0x000fc80000000009 */
[----:B------:R-:W-:Y:S01]  /*02c0*/  FFMA R4, R4, -5.3903029534742383927e-15, R9 ;  /* 0xa7c234c504047823 */ /* 0x000fe20000000009 */
[----:B-1----:R-:W-:Y:S06]  /*02d0*/  @!P0 BRA `(.L_x_3) ;  /* 0x0000000000dc8947 */ /* 0x002fec0003800000 */
[----:B------:R-:W-:-:S13]  /*02e0*/  FSETP.NEU.AND P0, PT, |R7|, +INF , PT ;  /* 0x7f8000000700780b */ /* 0x000fda0003f0d200 */
[----:B------:R-:W-:Y:S01]  /*02f0*/  @!P0 FMUL R4, RZ, R7 ;  /* 0x00000007ff048220 */ /* 0x000fe20000400000 */
[----:B------:R-:W-:Y:S01]  /*0300*/  @!P0 MOV R0, RZ ;  /* 0x000000ff00008202 */ /* 0x000fe20000000f00 */
[----:B------:R-:W-:Y:S06]  /*0310*/  @!P0 BRA `(.L_x_3) ;  /* 0x0000000000cc8947 */ /* 0x000fec0003800000 */
[----:B------:R-:W-:Y:S01]  /*0320*/  IMAD.SHL.U32 R2, R7, 0x100, RZ ;  /* 0x0000010007027824 */ /* 0x000fe200078e00ff */
[----:B------:R-:W-:Y:S01]  /*0330*/  MOV R0, R1 ;  /* 0x0000000100007202 */ /* 0x000fe20000000f00 */
[----:B------:R-:W-:Y:S01]  /*0340*/  IMAD.MOV.U32 R6, RZ, RZ, RZ ;  /* 0x000000ffff067224 */ /* 0x000fe200078e00ff */
[----:B------:R-:W0:Y:S02]  /*0350*/  LDCU.64 UR8, c[0x4][URZ] ;  /* 0x01000000ff0877ac */ /* 0x000e240008000a00 */
[----:B------:R-:W-:Y:S01]  /*0360*/  LOP3.LUT R13, R2, 0x80000000, RZ, 0xfc, !PT ;  /* 0x80000000020d7812 */ /* 0x000fe200078efcff */
[----:B------:R-:W-:Y:S01]  /*0370*/  UMOV UR5, URZ ;  /* 0x000000ff00057c82 */ /* 0x000fe20008000000 */
[----:B------:R-:W-:-:S05]  /*0380*/  UMOV UR4, URZ ;  /* 0x000000ff00047c82 */ /* 0x000fca0008000000 */
.L_x_4:
[----:B0-----:R-:W-:Y:S02]  /*0390*/  IMAD.U32 R8, RZ, RZ, UR8 ;  /* 0x00000008ff087e24 */ /* 0x001fe4000f8e00ff */
[----:B------:R-:W-:-:S05]  /*03a0*/  IMAD.U32 R9, RZ, RZ, UR9 ;  /* 0x00000009ff097e24 */ /* 0x000fca000f8e00ff */
[----:B------:R-:W2:Y:S01]  /*03b0*/  LDG.E.CONSTANT R2, desc[UR6][R8.64] ;  /* 0x0000000608027981 */ /* 0x000ea2000c1e9900 */
[----:B------:R-:W-:Y:S02]  /*03c0*/  UIADD3 UR8, UP0, UPT, UR8, 0x4, URZ ;  /* 0x0000000408087890 */ /* 0x000fe4000ff1e0ff */
[----:B------:R-:W-:Y:S02]  /*03d0*/  UIADD3 UR4, UPT, UPT, UR4, 0x1, URZ ;  /* 0x0000000104047890 */ /* 0x000fe4000fffe0ff */
[----:B------:R-:W-:Y:S02]  /*03e0*/  UIADD3.X UR9, UPT, UPT, URZ, UR9, URZ, UP0, !UPT ;  /* 0x00000009ff097290 */ /* 0x000fe400087fe4ff */
[----:B------:R-:W-:Y:S01]  /*03f0*/  UISETP.NE.AND UP0, UPT, UR4, 0x6, UPT ;  /* 0x000000060400788c */ /* 0x000fe2000bf05270 */
[----:B--2---:R-:W-:-:S03]  /*0400*/  IMAD.WIDE.U32 R2, R2, R13, RZ ;  /* 0x0000000d02027225 */ /* 0x004fc600078e00ff */
[----:B------:R-:W-:-:S04]  /*0410*/  IADD3 R11, P0, PT, R2, R6, RZ ;  /* 0x00000006020b7210 */ /* 0x000fc80007f1e0ff */
[----:B------:R-:W-:Y:S01]  /*0420*/  IADD3.X R6, PT, PT, R3, UR5, RZ, P0, !PT ;  /* 0x0000000503067c10 */ /* 0x000fe200087fe4ff */
[----:B------:R0:W-:Y:S02]  /*0430*/  STL [R0], R11 ;  /* 0x0000000b00007387 */ /* 0x0001e40000100800 */
[----:B0-----:R-:W-:Y:S01]  /*0440*/  IADD3 R0, PT, PT, R0, 0x4, RZ ;  /* 0x0000000400007810 */ /* 0x001fe20007ffe0ff */
[----:B------:R-:W-:Y:S06]  /*0450*/  BRA.U UP0, `(.L_x_4) ;  /* 0xfffffffd00cc7547 */ /* 0x000fec000b83ffff */
[----:B------:R-:W-:Y:S01]  /*0460*/  SHF.R.U32.HI R4, RZ, 0x17, R7 ;  /* 0x00000017ff047819 */ /* 0x000fe20000011607 */
[----:B------:R0:W-:Y:S03]  /*0470*/  STL [R1+0x18], R6 ;  /* 0x0000180601007387 */ /* 0x0001e60000100800 */
[C---:B------:R-:W-:Y:S02]  /*0480*/  LOP3.LUT R0, R4.reuse, 0xe0, RZ, 0xc0, !PT ;  /* 0x000000e004007812 */ /* 0x040fe400078ec0ff */
[----:B------:R-:W-:-:S03]  /*0490*/  LOP3.LUT P0, RZ, R4, 0x1f, RZ, 0xc0, !PT ;  /* 0x0000001f04ff7812 */ /* 0x000fc6000780c0ff */
[----:B------:R-:W-:-:S05]  /*04a0*/  VIADD R0, R0, 0xffffff80 ;  /* 0xffffff8000007836 */ /* 0x000fca0000000000 */
[----:B------:R-:W-:-:S05]  /*04b0*/  SHF.R.U32.HI R0, RZ, 0x5, R0 ;  /* 0x00000005ff007819 */ /* 0x000fca0000011600 */
[----:B------:R-:W-:-:S05]  /*04c0*/  IMAD R10, R0, -0x4, R1 ;  /* 0xfffffffc000a7824 */ /* 0x000fca00078e0201 */
[----:B------:R-:W2:Y:S04]  /*04d0*/  LDL R0, [R10+0x18] ;  /* 0x000018000a007983 */ /* 0x000ea80000100800 */
[----:B------:R-:W2:Y:S04]  /*04e0*/  LDL R3, [R10+0x14] ;  /* 0x000014000a037983 */ /* 0x000ea80000100800 */
[----:B------:R-:W3:Y:S01]  /*04f0*/  @P0 LDL R2, [R10+0x10] ;  /* 0x000010000a020983 */ /* 0x000ee20000100800 */
[----:B------:R-:W-:Y:S01]  /*0500*/  LOP3.LUT R4, R4, 0x1f, RZ, 0xc0, !PT ;  /* 0x0000001f04047812 */ /* 0x000fe200078ec0ff */
[----:B------:R-:W-:Y:S01]  /*0510*/  UMOV UR4, 0x54442d19 ;  /* 0x54442d1900047882 */ /* 0x000fe20000000000 */
[----:B------:R-:W-:-:S02]  /*0520*/  UMOV UR5, 0x3bf921fb ;  /* 0x3bf921fb00057882 */ /* 0x000fc40000000000 */
[-C--:B--2---:R-:W-:Y:S02]  /*0530*/  @P0 SHF.L.W.U32.HI R0, R3, R4.reuse, R0 ;  /* 0x0000000403000219 */ /* 0x084fe40000010e00 */
[----:B---3--:R-:W-:Y:S02]  /*0540*/  @P0 SHF.L.W.U32.HI R3, R2, R4, R3 ;  /* 0x0000000402030219 */ /* 0x008fe40000010e03 */
[----:B------:R-:W-:Y:S02]  /*0550*/  ISETP.GE.AND P0, PT, R7, RZ, PT ;  /* 0x000000ff0700720c */ /* 0x000fe40003f06270 */
[C---:B------:R-:W-:Y:S01]  /*0560*/  SHF.L.W.U32.HI R2, R3.reuse, 0x2, R0 ;  /* 0x0000000203027819 */ /* 0x040fe20000010e00 */
[----:B------:R-:W-:-:S03]  /*0570*/  IMAD.SHL.U32 R3, R3, 0x4, RZ ;  /* 0x0000000403037824 */ /* 0x000fc600078e00ff */
[----:B------:R-:W-:Y:S02]  /*0580*/  SHF.R.S32.HI R4, RZ, 0x1f, R2 ;  /* 0x0000001fff047819 */ /* 0x000fe40000011402 */
[----:B------:R-:W-:Y:S02]  /*0590*/  LOP3.LUT R7, R2, R7, RZ, 0x3c, !PT ;  /* 0x0000000702077212 */ /* 0x000fe400078e3cff */
[C---:B------:R-:W-:Y:S02]  /*05a0*/  LOP3.LUT R8, R4.reuse, R3, RZ, 0x3c, !PT ;  /* 0x0000000304087212 */ /* 0x040fe400078e3cff */
[----:B------:R-:W-:Y:S02]  /*05b0*/  LOP3.LUT R9, R4, R2, RZ, 0x3c, !PT ;  /* 0x0000000204097212 */ /* 0x000fe400078e3cff */
[----:B------:R-:W-:Y:S02]  /*05c0*/  SHF.R.U32.HI R3, RZ, 0x1e, R0 ;  /* 0x0000001eff037819 */ /* 0x000fe40000011600 */
[----:B------:R-:W-:-:S02]  /*05d0*/  ISETP.GE.AND P1, PT, R7, RZ, PT ;  /* 0x000000ff0700720c */ /* 0x000fc40003f26270 */
[----:B------:R-:W1:Y:S01]  /*05e0*/  I2F.F64.S64 R8, R8 ;  /* 0x0000000800087312 */ /* 0x000e620000301c00 */
[----:B------:R-:W-:-:S04]  /*05f0*/  LEA.HI R0, R2, R3, RZ, 0x1 ;  /* 0x0000000302007211 */ /* 0x000fc800078f08ff */
[----:B------:R-:W-:-:S05]  /*0600*/  IADD3 R2, PT, PT, -R0, RZ, RZ ;  /* 0x000000ff00027210 */ /* 0x000fca0007ffe1ff */
[----:B------:R-:W-:Y:S01]  /*0610*/  @!P0 IMAD.MOV.U32 R0, RZ, RZ, R2 ;  /* 0x000000ffff008224 */ /* 0x000fe200078e0002 */
[----:B-1----:R-:W-:-:S10]  /*0620*/  DMUL R10, R8, UR4 ;  /* 0x00000004080a7c28 */ /* 0x002fd40008000000 */
[----:B------:R-:W1:Y:S02]  /*0630*/  F2F.F32.F64 R10, R10 ;  /* 0x0000000a000a7310 */ /* 0x000e640000301000 */
[----:B01----:R-:W-:-:S07]  /*0640*/  FSEL R4, -R10, R10, !P1 ;  /* 0x0000000a0a047208 */ /* 0x003fce0004800100 */
.L_x_3:
[----:B------:R-:W-:Y:S05]  /*0650*/  BSYNC.RECONVERGENT B0 ;  /* 0x0000000000007941 */ /* 0x000fea0003800200 */
.L_x_2:
[----:B------:R-:W0:Y:S01]  /*0660*/  LDCU UR5, c[0x0][0x38c] ;  /* 0x00007180ff0577ac */ /* 0x000e220008000800 */
[----:B------:R-:W-:Y:S02]  /*0670*/  IMAD.MOV.U32 R2, RZ, RZ, 0x37cbac00 ;  /* 0x37cbac00ff027424 */ /* 0x000fe400078e00ff */
[----:B------:R-:W-:Y:S01]  /*0680*/  FMUL R3, R4, R4 ;  /* 0x0000000404037220 */ /* 0x000fe20000400000 */
[C---:B------:R-:W-:Y:S01]  /*0690*/  LOP3.LUT R6, R0.reuse, 0x1, RZ, 0xc0, !PT ;  /* 0x0000000100067812 */ /* 0x040fe200078ec0ff */
[----:B------:R-:W-:Y:S01]  /*06a0*/  IMAD.MOV.U32 R7, RZ, RZ, 0x3effffff ;  /* 0x3effffffff077424 */ /* 0x000fe200078e00ff */
[----:B------:R-:W-:Y:S01]  /*06b0*/  LOP3.LUT P1, RZ, R0, 0x2, RZ, 0xc0, !PT ;  /* 0x0000000200ff7812 */ /* 0x000fe2000782c0ff */
[----:B------:R-:W-:Y:S01]  /*06c0*/  FFMA R2, R3, R2, -0.0013887860113754868507 ;  /* 0xbab607ed03027423 */ /* 0x000fe20000000002 */
[----:B------:R-:W-:Y:S02]  /*06d0*/  ISETP.NE.U32.AND P0, PT, R6, 0x1, PT ;  /* 0x000000010600780c */ /* 0x000fe40003f05070 */
[----:B------:R-:W-:-:S02]  /*06e0*/  MOV R6, 0x3d2aaabb ;  /* 0x3d2aaabb00067802 */ /* 0x000fc40000000f00 */
[----:B------:R-:W-:Y:S02]  /*06f0*/  FSEL R2, R2, -0.00019574658654164522886, !P0 ;  /* 0xb94d415302027808 */ /* 0x000fe40004000000 */
[----:B------:R-:W-:Y:S02]  /*0700*/  FSEL R6, R6, 0.0083327032625675201416, !P0 ;  /* 0x3c0885e406067808 */ /* 0x000fe40004000000 */
[----:B------:R-:W-:Y:S02]  /*0710*/  FSEL R7, -R7, -0.16666662693023681641, !P0 ;  /* 0xbe2aaaa807077808 */ /* 0x000fe40004000100 */
[----:B------:R-:W-:Y:S01]  /*0720*/  FSEL R0, R4, 1, P0 ;  /* 0x3f80000004007808 */ /* 0x000fe20000000000 */
[----:B------:R-:W-:Y:S01]  /*0730*/  FFMA R2, R3, R2, R6 ;  /* 0x0000000203027223 */ /* 0x000fe20000000006 */
[----:B0-----:R-:W-:-:S03]  /*0740*/  UISETP.GE.AND UP0, UPT, UR5, 0x1, UPT ;  /* 0x000000010500788c */ /* 0x001fc6000bf06270 */
[C---:B------:R-:W-:Y:S01]  /*0750*/  FFMA R2, R3.reuse, R2, R7 ;  /* 0x0000000203027223 */ /* 0x040fe20000000007 */
[----:B------:R-:W-:-:S04]  /*0760*/  FFMA R3, R3, R0, RZ ;  /* 0x0000000003037223 */ /* 0x000fc800000000ff */
[----:B------:R-:W-:-:S04]  /*0770*/  FFMA R2, R3, R2, R0 ;  /* 0x0000000203027223 */ /* 0x000fc80000000000 */
[----:B------:R-:W-:Y:S01]  /*0780*/  @P1 FADD R2, RZ, -R2 ;  /* 0x80000002ff021221 */ /* 0x000fe20000000000 */
[----:B------:R-:W-:Y:S06]  /*0790*/  BRA.U !UP0, `(.L_x_5) ;  /* 0x0000028108787547 */ /* 0x000fec000b800000 */
[----:B------:R-:W0:Y:S01]  /*07a0*/  LDCU UR4, c[0x0][0x388] ;  /* 0x00007100ff0477ac */ /* 0x000e220008000800 */
[----:B------:R-:W-:Y:S01]  /*07b0*/  IMAD.MOV.U32 R0, RZ, RZ, R2 ;  /* 0x000000ffff007224 */ /* 0x000fe200078e0002 */
[----:B------:R-:W-:Y:S01]  /*07c0*/  UISETP.GE.U32.AND UP0, UPT, UR5, 0x400, UPT ;  /* 0x000004000500788c */ /* 0x000fe2000bf06070 */
[----:B0-----:R-:W-:Y:S01]  /*07d0*/  ISETP.NE.AND P0, PT, R5, UR4, PT ;  /* 0x0000000405007c0c */ /* 0x001fe2000bf05270 */
[----:B------:R-:W-:-:S03]  /*07e0*/  ULOP3.LUT UR4, UR5, 0x3ff, URZ, 0xc0, !UPT ;  /* 0x000003ff05047892 */ /* 0x000fc6000f8ec0ff */
[----:B------:R-:W-:-:S04]  /*07f0*/  ISETP.EQ.OR P0, PT, R5, RZ, !P0 ;  /* 0x000000ff0500720c */ /* 0x000fc80004702670 */
[----:B------:R-:W-:Y:S09]  /*0800*/  BRA.U !UP0, `(.L_x_6) ;  /* 0x0000028108147547 */ /* 0x000ff2000b800000 */
[----:B------:R-:W-:Y:S01]  /*0810*/  ULOP3.LUT UR5, UR5, 0x7ffffc00, URZ, 0xc0, !UPT ;  /* 0x7ffffc0005057892 */ /* 0x000fe2000f8ec0ff */
[----:B------:R-:W-:-:S03]  /*0820*/  MOV R0, R2 ;  /* 0x0000000200007202 */ /* 0x000fc60000000f00 */
[----:B------:R-:W-:-:S12]  /*0830*/  UIADD3 UR5, UPT, UPT, -UR5, URZ, URZ ;  /* 0x000000ff05057290 */ /* 0x000fd8000fffe1ff */
.L_x_7:
[----:B01----:R-:W0:Y:S01]  /*0840*/  @!P0 F2F.F64.F32 R6, R2 ;  /* 0x0000000200068310 */ /* 0x003e220000201800 */
[----:B------:R-:W-:Y:S01]  /*0850*/  MOV R4, RZ ;  /* 0x000000ff00047202 */ /* 0x000fe20000000f00 */
[----:B------:R-:W-:Y:S01]  /*0860*/  IMAD.MOV.U32 R12, RZ, RZ, RZ ;  /* 0x000000ffff0c7224 */ /* 0x000fe200078e00ff */
[----:B------:R-:W-:-:S04]  /*0870*/  UIADD3 UR5, UPT, UPT, UR5, 0x400, URZ ;  /* 0x0000040005057890 */ /* 0x000fc8000fffe0ff */
[----:B------:R-:W-:Y:S01]  /*0880*/  UISETP.NE.AND UP0, UPT, UR5, URZ, UPT ;  /* 0x000000ff0500728c */ /* 0x000fe2000bf05270 */
[----:B------:R1:W2:Y:S01]  /*0890*/  @!P0 F2F.F64.F32 R10, R0 ;  /* 0x00000000000a8310 */ /* 0x0002a20000201800 */
[----:B0-----:R-:W-:Y:S01]  /*08a0*/  @!P0 DADD R8, R6, R6 ;  /* 0x0000000006088229 */ /* 0x001fe20000000006 */
[----:B-1----:R-:W-:-:S07]  /*08b0*/  @!P0 IMAD.MOV.U32 R0, RZ, RZ, R2 ;  /* 0x000000ffff008224 */ /* 0x002fce00078e0002 */
[----:B--2---:R-:W-:Y:S01]  /*08c0*/  @!P0 DADD R8, R8, -R10 ;  /* 0x0000000008088229 */ /* 0x004fe2000000080a */
[----:B------:R-:W-:Y:S02]  /*08d0*/  @!P0 IMAD.MOV.U32 R10, RZ, RZ, -0x80000000 ;  /* 0x80000000ff0a8424 */ /* 0x000fe400078e00ff */
[----:B------:R-:W-:-:S06]  /*08e0*/  @!P0 IMAD.MOV.U32 R11, RZ, RZ, 0x3fc70a3d ;  /* 0x3fc70a3dff0b8424 */ /* 0x000fcc00078e00ff */
[----:B------:R-:W-:Y:S01]  /*08f0*/  @!P0 DFMA R8, R6, -R10, R8 ;  /* 0x8000000a0608822b */ /* 0x000fe20000000008 */
[----:B------:R-:W-:Y:S08]  /*0900*/  @!P0 F2F.F64.F32 R10, R0 ;  /* 0x00000000000a8310 */ /* 0x000ff00000201800 */
[----:B------:R-:W0:Y:S08]  /*0910*/  @!P0 F2F.F32.F64 R4, R8 ;  /* 0x0000000800048310 */ /* 0x000e300000301000 */
[----:B0-----:R0:W1:Y:S01]  /*0920*/  @!P0 F2F.F64.F32 R6, R4 ;  /* 0x0000000400068310 */ /* 0x0010620000201800 */
[----:B------:R-:W-:-:S02]  /*0930*/  @!P0 IMAD.MOV.U32 R0, RZ, RZ, R4 ;  /* 0x000000ffff008224 */ /* 0x000fc400078e0004 */
[----:B0-----:R-:W-:Y:S01]  /*0940*/  IMAD.MOV.U32 R4, RZ, RZ, RZ ;  /* 0x000000ffff047224 */ /* 0x001fe200078e00ff */
[----:B-1----:R-:W-:-:S08]  /*0950*/  @!P0 DADD R2, R6, R6 ;  /* 0x0000000006028229 */ /* 0x002fd00000000006 */
[----:B------:R-:W-:Y:S01]  /*0960*/  @!P0 DADD R2, -R10, R2 ;  /* 0x000000000a028229 */ /* 0x000fe20000000102 */
[----:B------:R-:W-:Y:S01]  /*0970*/  @!P0 IMAD.MOV.U32 R10, RZ, RZ, -0x80000000 ;  /* 0x80000000ff0a8424 */ /* 0x000fe200078e00ff */
[----:B------:R-:W-:-:S06]  /*0980*/  @!P0 MOV R11, 0x3fc70a3d ;  /* 0x3fc70a3d000b8802 */ /* 0x000fcc0000000f00 */
[----:B------:R-:W-:Y:S01]  /*0990*/  @!P0 DFMA R2, R6, -R10, R2 ;  /* 0x8000000a0602822b */ /* 0x000fe20000000002 */
[----:B------:R-:W-:Y:S08]  /*09a0*/  @!P0 F2F.F64.F32 R10, R0 ;  /* 0x00000000000a8310 */ /* 0x000ff00000201800 */
[----:B------:R-:W0:Y:S08]  /*09b0*/  @!P0 F2F.F32.F64 R12, R2 ;  /* 0x00000002000c8310 */ /* 0x000e300000301000 */
[----:B0-----:R0:W1:Y:S01]  /*09c0*/  @!P0 F2F.F64.F32 R6, R12 ;  /* 0x0000000c00068310 */ /* 0x0010620000201800 */
[----:B------:R-:W-:-:S02]  /*09d0*/  @!P0 MOV R0, R12 ;  /* 0x0000000c00008202 */ /* 0x000fc40000000f00 */
[----:B0-----:R-:W-:Y:S01]  /*09e0*/  MOV R12, RZ ;  /* 0x000000ff000c7202 */ /* 0x001fe20000000f00 */
[----:B-1----:R-:W-:-:S08]  /*09f0*/  @!P0 DADD R8, R6, R6 ;  /* 0x0000000006088229 */ /* 0x002fd00000000006 */
[----:B------:R-:W-:Y:S01]  /*0a00*/  @!P0 DADD R8, -R10, R8 ;  /* 0x000000000a088229 */ /* 0x000fe20000000108 */
[----:B------:R-:W-:Y:S01]  /*0a10*/  @!P0 MOV R10, 0x80000000 ;  /* 0x80000000000a8802 */ /* 0x000fe20000000f00 */
        /* <DEDUP_REMOVED lines=325> */
[----:B------:R-:W-:Y:S01]  /*1e70*/  @!P0 MOV R0, R4 ;  /* 0x0000000400008202 */ /* 0x000fe20000000f00 */
[----:B0-----:R-:W-:Y:S01]  /*1e80*/  IMAD.MOV.U32 R4, RZ, RZ, RZ ;  /* 0x000000ffff047224 */ /* 0x001fe200078e00ff */
        /* <DEDUP_REMOVED lines=1421> */
[----:B------:R-:W-:Y:S01]  /*7760*/  @!P0 DADD R6, R6, -R10 ;  /* 0x0000000006068229 */ /* 0x000fe2000000080a */
        /* <DEDUP_REMOVED lines=7305> */
[----:B0-----:R-:W0:Y:S01]  /*24000*/  @!P0 F2F.F64.F32 R2, R12 ;  /* 0x0000000c00028310 */ /* 0x001e220000201800 */
[----:B------:R-:W-:-:S07]  /*24010*/  @!P0 IMAD.MOV.U32 R0, RZ, RZ, R12 ;  /* 0x000000ffff008224 */ /* 0x000fce00078e000c */
[----:B------:R-:W-:Y:S01]  /*24020*/  @!P0 F2F.F64.F32 R12, R0 ;  /* 0x00000000000c8310 */ /* 0x000fe20000201800 */
[----:B0-----:R-:W-:-:S08]  /*24030*/  @!P0 DADD R8, R2, R2 ;  /* 0x0000000002088229 */ /* 0x001fd00000000002 */
[----:B------:R-:W-:Y:S01]  /*24040*/  @!P0 DADD R8, -R10, R8 ;  /* 0x000000000a088229 */ /* 0x000fe20000000108 */
[----:B------:R-:W-:Y:S01]  /*24050*/  @!P0 IMAD.MOV.U32 R10, RZ, RZ, -0x80000000 ;  /* 0x80000000ff0a8424 */ /* 0x000fe200078e00ff */
[----:B------:R-:W-:-:S06]  /*24060*/  @!P0 MOV R11, 0x3fc70a3d ;  /* 0x3fc70a3d000b8802 */ /* 0x000fcc0000000f00 */
[----:B------:R-:W-:Y:S01]  /*24070*/  @!P0 DFMA R8, R2, -R10, R8 ;  /* 0x8000000a0208822b */ /* 0x000fe20000000008 */
[----:B------:R-:W-:-:S06]  /*24080*/  CS2R R2, SRZ ;  /* 0x0000000000027805 */ /* 0x000fcc000001ff00 */
[----:B------:R-:W0:Y:S08]  /*24090*/  @!P0 F2F.F32.F64 R3, R8 ;  /* 0x0000000800038310 */ /* 0x000e300000301000 */
[----:B0-----:R-:W0:Y:S01]  /*240a0*/  @!P0 F2F.F64.F32 R6, R3 ;  /* 0x0000000300068310 */ /* 0x001e220000201800 */
[----:B------:R-:W-:Y:S01]  /*240b0*/  @!P0 MOV R0, R3 ;  /* 0x0000000300008202 */ /* 0x000fe20000000f00 */
[----:B0-----:R-:W-:-:S08]  /*240c0*/  @!P0 DADD R10, R6, R6 ;  /* 0x00000000060a8229 */ /* 0x001fd00000000006 */
[----:B------:R-:W-:Y:S01]  /*240d0*/  @!P0 DADD R10, -R12, R10 ;  /* 0x000000000c0a8229 */ /* 0x000fe2000000010a */
[----:B------:R-:W-:Y:S01]  /*240e0*/  @!P0 MOV R12, 0x80000000 ;  /* 0x80000000000c8802 */ /* 0x000fe20000000f00 */
[----:B------:R-:W-:-:S06]  /*240f0*/  @!P0 IMAD.MOV.U32 R13, RZ, RZ, 0x3fc70a3d ;  /* 0x3fc70a3dff0d8424 */ /* 0x000fcc00078e00ff */
[----:B------:R-:W-:Y:S01]  /*24100*/  @!P0 DFMA R10, R6, -R12, R10 ;  /* 0x8000000c060a822b */ /* 0x000fe2000000000a */
[----:B------:R-:W-:Y:S08]  /*24110*/  @!P0 F2F.F64.F32 R12, R0 ;  /* 0x00000000000c8310 */ /* 0x000ff00000201800 */
[----:B------:R-:W0:Y:S08]  /*24120*/  @!P0 F2F.F32.F64 R2, R10 ;  /* 0x0000000a00028310 */ /* 0x000e300000301000 */
[----:B0-----:R-:W0:Y:S01]  /*24130*/  @!P0 F2F.F64.F32 R6, R2 ;  /* 0x0000000200068310 */ /* 0x001e220000201800 */
[----:B------:R-:W-:-:S07]  /*24140*/  @!P0 MOV R0, R2 ;  /* 0x0000000200008202 */ /* 0x000fce0000000f00 */
[----:B------:R-:W-:Y:S01]  /*24150*/  @!P0 F2F.F64.F32 R10, R0 ;  /* 0x00000000000a8310 */ /* 0x000fe20000201800 */
[----:B0-----:R-:W-:-:S08]  /*24160*/  @!P0 DADD R8, R6, R6 ;  /* 0x0000000006088229 */ /* 0x001fd00000000006 */
[----:B------:R-:W-:Y:S01]  /*24170*/  @!P0 DADD R8, -R12, R8 ;  /* 0x000000000c088229 */ /* 0x000fe20000000108 */
[----:B------:R-:W-:Y:S01]  /*24180*/  @!P0 IMAD.MOV.U32 R12, RZ, RZ, -0x80000000 ;  /* 0x80000000ff0c8424 */ /* 0x000fe200078e00ff */
[----:B------:R-:W-:-:S06]  /*24190*/  @!P0 MOV R13, 0x3fc70a3d ;  /* 0x3fc70a3d000d8802 */ /* 0x000fcc0000000f00 */
[----:B------:R-:W-:Y:S01]  /*241a0*/  @!P0 DFMA R8, R6, -R12, R8 ;  /* 0x8000000c0608822b */ /* 0x000fe20000000008 */
[----:B------:R-:W-:-:S05]  /*241b0*/  IMAD.MOV.U32 R12, RZ, RZ, RZ ;  /* 0x000000ffff0c7224 */ /* 0x000fca00078e00ff */
        /* <DEDUP_REMOVED lines=1112> */
[----:B------:R-:W-:Y:S01]  /*28740*/  @!P0 MOV R0, R12 ;  /* 0x0000000c00008202 */ /* 0x000fe20000000f00 */
[----:B0-----:R-:W-:-:S08]  /*28750*/  @!P0 DADD R8, R6, R6 ;  /* 0x0000000006088229 */ /* 0x001fd00000000006 */
        /* <DEDUP_REMOVED lines=13> */
[----:B------:R-:W-:-:S06]  /*28830*/  IMAD.MOV.U32 R2, RZ, RZ, RZ ;  /* 0x000000ffff027224 */ /* 0x000fcc00078e00ff */
[----:B------:R0:W1:Y:S01]  /*28840*/  @!P0 F2F.F32.F64 R2, R6 ;  /* 0x0000000600028310 */ /* 0x0000620000301000 */
[----:B------:R-:W-:Y:S05]  /*28850*/  BRA.U UP0, `(.L_x_7) ;  /* 0xfffffd7d00f87547 */ /* 0x000fea000b83ffff */
.L_x_6:
[----:B------:R-:W-:-:S09]  /*28860*/  UISETP.NE.AND UP0, UPT, UR4, URZ, UPT ;  /* 0x000000ff0400728c */ /* 0x000fd2000bf05270 */
[----:B------:R-:W-:Y:S05]  /*28870*/  BRA.U !UP0, `(.L_x_5) ;  /* 0x0000000108407547 */ /* 0x000fea000b800000 */
[----:B-1----:R-:W-:Y:S01]  /*28880*/  IMAD.MOV.U32 R4, RZ, RZ, R2 ;  /* 0x000000ffff047224 */ /* 0x002fe200078e0002 */
[----:B------:R-:W-:-:S12]  /*28890*/  UIADD3 UR4, UPT, UPT, -UR4, URZ, URZ ;  /* 0x000000ff04047290 */ /* 0x000fd8000fffe1ff */
.L_x_8:
[----:B------:R-:W0:Y:S01]  /*288a0*/  @!P0 F2F.F64.F32 R2, R4 ;  /* 0x0000000400028310 */ /* 0x000e220000201800 */
[----:B------:R-:W-:-:S04]  /*288b0*/  UIADD3 UR4, UPT, UPT, UR4, 0x1, URZ ;  /* 0x0000000104047890 */ /* 0x000fc8000fffe0ff */
[----:B------:R-:W-:-:S03]  /*288c0*/  UISETP.NE.AND UP0, UPT, UR4, URZ, UPT ;  /* 0x000000ff0400728c */ /* 0x000fc6000bf05270 */
[----:B------:R1:W2:Y:S01]  /*288d0*/  @!P0 F2F.F64.F32 R8, R0 ;  /* 0x0000000000088310 */ /* 0x0002a20000201800 */
[----:B0-----:R-:W-:Y:S01]  /*288e0*/  @!P0 DADD R6, R2, R2 ;  /* 0x0000000002068229 */ /* 0x001fe20000000002 */
[----:B-1----:R-:W-:-:S07]  /*288f0*/  @!P0 IMAD.MOV.U32 R0, RZ, RZ, R4 ;  /* 0x000000ffff008224 */ /* 0x002fce00078e0004 */
[----:B--2---:R-:W-:Y:S01]  /*28900*/  @!P0 DADD R6, R6, -R8 ;  /* 0x0000000006068229 */ /* 0x004fe20000000808 */
[----:B------:R-:W-:Y:S01]  /*28910*/  @!P0 MOV R8, 0x80000000 ;  /* 0x8000000000088802 */ /* 0x000fe20000000f00 */
[----:B------:R-:W-:-:S06]  /*28920*/  @!P0 IMAD.MOV.U32 R9, RZ, RZ, 0x3fc70a3d ;  /* 0x3fc70a3dff098424 */ /* 0x000fcc00078e00ff */
[----:B------:R-:W-:Y:S01]  /*28930*/  @!P0 DFMA R6, R2, -R8, R6 ;  /* 0x800000080206822b */ /* 0x000fe20000000006 */
[----:B------:R-:W-:-:S06]  /*28940*/  MOV R2, RZ ;  /* 0x000000ff00027202 */ /* 0x000fcc0000000f00 */
[----:B------:R-:W0:Y:S02]  /*28950*/  @!P0 F2F.F32.F64 R2, R6 ;  /* 0x0000000600028310 */ /* 0x000e240000301000 */
[----:B0-----:R-:W-:Y:S01]  /*28960*/  MOV R4, R2 ;  /* 0x0000000200047202 */ /* 0x001fe20000000f00 */
[----:B------:R-:W-:Y:S06]  /*28970*/  BRA.U UP0, `(.L_x_8) ;  /* 0xfffffffd00c87547 */ /* 0x000fec000b83ffff */
.L_x_5:
[----:B0-----:R-:W0:Y:S02]  /*28980*/  LDC.64 R6, c[0x0][0x380] ;  /* 0x0000e000ff067b82 */ /* 0x001e240000000a00 */
[----:B0-----:R-:W-:-:S05]  /*28990*/  IMAD.WIDE R4, R5, 0x4, R6 ;  /* 0x0000000405047825 */ /* 0x001fca00078e0206 */
[----:B-1----:R-:W-:Y:S01]  /*289a0*/  STG.E desc[UR6][R4.64], R2 ;  /* 0x0000000204007986 */ /* 0x002fe2000c101906 */
[----:B------:R-:W-:Y:S05]  /*289b0*/  EXIT ;  /* 0x000000000000794d */ /* 0x000fea0003800000 */
        .weak           $__internal_0_$__cuda_sm20_div_rn_f64_full
        .type           $__internal_0_$__cuda_sm20_div_rn_f64_full,@function
        .size           $__internal_0_$__cuda_sm20_div_rn_f64_full,(.L_x_15 - $__internal_0_$__cuda_sm20_div_rn_f64_full)
$__internal_0_$__cuda_sm20_div_rn_f64_full:
[C---:B------:R-:W-:Y:S01]  /*289c0*/  FSETP.GEU.AND P0, PT, |R7|.reuse, 1.469367938527859385e-39, PT ;  /* 0x001000000700780b */ /* 0x040fe20003f0e200 */
[----:B------:R-:W-:Y:S01]  /*289d0*/  IMAD.MOV.U32 R12, RZ, RZ, 0x1ca00000 ;  /* 0x1ca00000ff0c7424 */ /* 0x000fe200078e00ff */
[----:B------:R-:W-:Y:S01]  /*289e0*/  LOP3.LUT R2, R7, 0x800fffff, RZ, 0xc0, !PT ;  /* 0x800fffff07027812 */ /* 0x000fe200078ec0ff */
[----:B------:R-:W-:Y:S01]  /*289f0*/  BSSY.RECONVERGENT B1, `(.L_x_9) ;  /* 0x0000055000017945 */ /* 0x000fe20003800200 */
[C---:B------:R-:W-:Y:S02]  /*28a00*/  FSETP.GEU.AND P2, PT, |R9|.reuse, 1.469367938527859385e-39, PT ;  /* 0x001000000900780b */ /* 0x040fe40003f4e200 */
[----:B------:R-:W-:Y:S01]  /*28a10*/  LOP3.LUT R3, R2, 0x3ff00000, RZ, 0xfc, !PT ;  /* 0x3ff0000002037812 */ /* 0x000fe200078efcff */
[----:B------:R-:W-:Y:S01]  /*28a20*/  IMAD.MOV.U32 R2, RZ, RZ, R6 ;  /* 0x000000ffff027224 */ /* 0x000fe200078e0006 */
[----:B------:R-:W-:Y:S02]  /*28a30*/  MOV R14, 0x1 ;  /* 0x00000001000e7802 */ /* 0x000fe40000000f00 */
[----:B------:R-:W-:-:S02]  /*28a40*/  LOP3.LUT R4, R9, 0x7ff00000, RZ, 0xc0, !PT ;  /* 0x7ff0000009047812 */ /* 0x000fc400078ec0ff */
[C---:B------:R-:W-:Y:S01]  /*28a50*/  LOP3.LUT R13, R7.reuse, 0x7ff00000, RZ, 0xc0, !PT ;  /* 0x7ff00000070d7812 */ /* 0x040fe200078ec0ff */
[----:B------:R-:W-:Y:S01]  /*28a60*/  @!P0 DMUL R2, R6, 8.98846567431157953865e+307 ;  /* 0x7fe0000006028828 */ /* 0x000fe20000000000 */
[----:B------:R-:W-:Y:S02]  /*28a70*/  MOV R21, R4 ;  /* 0x0000000400157202 */ /* 0x000fe40000000f00 */
[C---:B------:R-:W-:Y:S01]  /*28a80*/  ISETP.GE.U32.AND P1, PT, R4.reuse, R13, PT ;  /* 0x0000000d0400720c */ /* 0x040fe20003f26070 */
[----:B------:R-:W-:Y:S01]  /*28a90*/  @!P2 IMAD.MOV.U32 R16, RZ, RZ, RZ ;  /* 0x000000ffff10a224 */ /* 0x000fe200078e00ff */
[----:B------:R-:W-:Y:S01]  /*28aa0*/  @!P2 LOP3.LUT R17, R7, 0x7ff00000, RZ, 0xc0, !PT ;  /* 0x7ff000000711a812 */ /* 0x000fe200078ec0ff */
[----:B------:R-:W0:Y:S01]  /*28ab0*/  MUFU.RCP64H R15, R3 ;  /* 0x00000003000f7308 */ /* 0x000e220000001800 */
[----:B------:R-:W-:Y:S02]  /*28ac0*/  IMAD.MOV.U32 R20, RZ, RZ, R13 ;  /* 0x000000ffff147224 */ /* 0x000fe400078e000d */
[----:B------:R-:W-:-:S02]  /*28ad0*/  @!P2 ISETP.GE.U32.AND P3, PT, R4, R17, PT ;  /* 0x000000110400a20c */ /* 0x000fc40003f66070 */
[----:B------:R-:W-:Y:S02]  /*28ae0*/  @!P0 LOP3.LUT R20, R3, 0x7ff00000, RZ, 0xc0, !PT ;  /* 0x7ff0000003148812 */ /* 0x000fe400078ec0ff */
[----:B------:R-:W-:-:S03]  /*28af0*/  @!P2 SEL R17, R12, 0x63400000, !P3 ;  /* 0x634000000c11a807 */ /* 0x000fc60005800000 */
[----:B------:R-:W-:Y:S01]  /*28b00*/  VIADD R22, R20, 0xffffffff ;  /* 0xffffffff14167836 */ /* 0x000fe20000000000 */
[----:B------:R-:W-:-:S04]  /*28b10*/  @!P2 LOP3.LUT R17, R17, 0x80000000, R9, 0xf8, !PT ;  /* 0x800000001111a812 */ /* 0x000fc800078ef809 */
[----:B------:R-:W-:Y:S01]  /*28b20*/  @!P2 LOP3.LUT R17, R17, 0x100000, RZ, 0xfc, !PT ;  /* 0x001000001111a812 */ /* 0x000fe200078efcff */
[----:B0-----:R-:W-:-:S08]  /*28b30*/  DFMA R10, R14, -R2, 1 ;  /* 0x3ff000000e0a742b */ /* 0x001fd00000000802 */
[----:B------:R-:W-:-:S08]  /*28b40*/  DFMA R10, R10, R10, R10 ;  /* 0x0000000a0a0a722b */ /* 0x000fd0000000000a */
[----:B------:R-:W-:Y:S01]  /*28b50*/  DFMA R14, R14, R10, R14 ;  /* 0x0000000a0e0e722b */ /* 0x000fe2000000000e */
[----:B------:R-:W-:Y:S02]  /*28b60*/  SEL R11, R12, 0x63400000, !P1 ;  /* 0x634000000c0b7807 */ /* 0x000fe40004800000 */
[----:B------:R-:W-:Y:S02]  /*28b70*/  MOV R10, R8 ;  /* 0x00000008000a7202 */ /* 0x000fe40000000f00 */
[----:B------:R-:W-:-:S03]  /*28b80*/  LOP3.LUT R11, R11, 0x800fffff, R9, 0xf8, !PT ;  /* 0x800fffff0b0b7812 */ /* 0x000fc600078ef809 */
[----:B------:R-:W-:-:S03]  /*28b90*/  DFMA R18, R14, -R2, 1 ;  /* 0x3ff000000e12742b */ /* 0x000fc60000000802 */
[----:B------:R-:W-:-:S05]  /*28ba0*/  @!P2 DFMA R10, R10, 2, -R16 ;  /* 0x400000000a0aa82b */ /* 0x000fca0000000810 */
[----:B------:R-:W-:-:S05]  /*28bb0*/  DFMA R14, R14, R18, R14 ;  /* 0x000000120e0e722b */ /* 0x000fca000000000e */
[----:B------:R-:W-:-:S03]  /*28bc0*/  @!P2 LOP3.LUT R21, R11, 0x7ff00000, RZ, 0xc0, !PT ;  /* 0x7ff000000b15a812 */ /* 0x000fc600078ec0ff */
[----:B------:R-:W-:Y:S01]  /*28bd0*/  DMUL R16, R14, R10 ;  /* 0x0000000a0e107228 */ /* 0x000fe20000000000 */
[----:B------:R-:W-:-:S04]  /*28be0*/  IADD3 R13, PT, PT, R21, -0x1, RZ ;  /* 0xffffffff150d7810 */ /* 0x000fc80007ffe0ff */
[----:B------:R-:W-:-:S03]  /*28bf0*/  ISETP.GT.U32.AND P0, PT, R13, 0x7feffffe, PT ;  /* 0x7feffffe0d00780c */ /* 0x000fc60003f04070 */
[----:B------:R-:W-:Y:S01]  /*28c00*/  DFMA R18, R16, -R2, R10 ;  /* 0x800000021012722b */ /* 0x000fe2000000000a */
[----:B------:R-:W-:-:S07]  /*28c10*/  ISETP.GT.U32.OR P0, PT, R22, 0x7feffffe, P0 ;  /* 0x7feffffe1600780c */ /* 0x000fce0000704470 */
[----:B------:R-:W-:-:S06]  /*28c20*/  DFMA R14, R14, R18, R16 ;  /* 0x000000120e0e722b */ /* 0x000fcc0000000010 */
[----:B------:R-:W-:Y:S05]  /*28c30*/  @P0 BRA `(.L_x_10) ;  /* 0x00000000006c0947 */ /* 0x000fea0003800000 */
[----:B------:R-:W-:-:S04]  /*28c40*/  LOP3.LUT R9, R7, 0x7ff00000, RZ, 0xc0, !PT ;  /* 0x7ff0000007097812 */ /* 0x000fc800078ec0ff */
[CC--:B------:R-:W-:Y:S02]  /*28c50*/  VIADDMNMX R8, R4.reuse, -R9.reuse, 0xb9600000, !PT ;  /* 0xb960000004087446 */ /* 0x0c0fe40007800909 */
[----:B------:R-:W-:Y:S02]  /*28c60*/  ISETP.GE.U32.AND P0, PT, R4, R9, PT ;  /* 0x000000090400720c */ /* 0x000fe40003f06070 */
[----:B------:R-:W-:Y:S02]  /*28c70*/  VIMNMX R8, PT, PT, R8, 0x46a00000, PT ;  /* 0x46a0000008087848 */ /* 0x000fe40003fe0100 */
[----:B------:R-:W-:-:S04]  /*28c80*/  SEL R9, R12, 0x63400000, !P0 ;  /* 0x634000000c097807 */ /* 0x000fc80004000000 */
[----:B------:R-:W-:Y:S02]  /*28c90*/  IADD3 R4, PT, PT, -R9, R8, RZ ;  /* 0x0000000809047210 */ /* 0x000fe40007ffe1ff */
[----:B------:R-:W-:-:S03]  /*28ca0*/  MOV R8, RZ ;  /* 0x000000ff00087202 */ /* 0x000fc60000000f00 */
[----:B------:R-:W-:-:S06]  /*28cb0*/  VIADD R9, R4, 0x7fe00000 ;  /* 0x7fe0000004097836 */ /* 0x000fcc0000000000 */
[----:B------:R-:W-:-:S10]  /*28cc0*/  DMUL R12, R14, R8 ;  /* 0x000000080e0c7228 */ /* 0x000fd40000000000 */
[----:B------:R-:W-:-:S13]  /*28cd0*/  FSETP.GTU.AND P0, PT, |R13|, 1.469367938527859385e-39, PT ;  /* 0x001000000d00780b */ /* 0x000fda0003f0c200 */
[----:B------:R-:W-:Y:S05]  /*28ce0*/  @P0 BRA `(.L_x_11) ;  /* 0x0000000000940947 */ /* 0x000fea0003800000 */
[----:B------:R-:W-:Y:S01]  /*28cf0*/  DFMA R2, R14, -R2, R10 ;  /* 0x800000020e02722b */ /* 0x000fe2000000000a */
[----:B------:R-:W-:-:S09]  /*28d00*/  IMAD.MOV.U32 R8, RZ, RZ, RZ ;  /* 0x000000ffff087224 */ /* 0x000fd200078e00ff */
[C---:B------:R-:W-:Y:S02]  /*28d10*/  FSETP.NEU.AND P0, PT, R3.reuse, RZ, PT ;  /* 0x000000ff0300720b */ /* 0x040fe40003f0d000 */
[----:B------:R-:W-:-:S04]  /*28d20*/  LOP3.LUT R7, R3, 0x80000000, R7, 0x48, !PT ;  /* 0x8000000003077812 */ /* 0x000fc800078e4807 */
[----:B------:R-:W-:-:S07]  /*28d30*/  LOP3.LUT R9, R7, R9, RZ, 0xfc, !PT ;  /* 0x0000000907097212 */ /* 0x000fce00078efcff */
[----:B------:R-:W-:Y:S05]  /*28d40*/  @!P0 BRA `(.L_x_11) ;  /* 0x00000000007c8947 */ /* 0x000fea0003800000 */
[----:B------:R-:W-:Y:S01]  /*28d50*/  IADD3 R3, PT, PT, -R4, RZ, RZ ;  /* 0x000000ff04037210 */ /* 0x000fe20007ffe1ff */
[----:B------:R-:W-:Y:S01]  /*28d60*/  IMAD.MOV.U32 R2, RZ, RZ, RZ ;  /* 0x000000ffff027224 */ /* 0x000fe200078e00ff */
[----:B------:R-:W-:-:S05]  /*28d70*/  DMUL.RP R8, R14, R8 ;  /* 0x000000080e087228 */ /* 0x000fca0000008000 */
[----:B------:R-:W-:-:S05]  /*28d80*/  DFMA R2, R12, -R2, R14 ;  /* 0x800000020c02722b */ /* 0x000fca000000000e */
[----:B------:R-:W-:Y:S02]  /*28d90*/  LOP3.LUT R7, R9, R7, RZ, 0x3c, !PT ;  /* 0x0000000709077212 */ /* 0x000fe400078e3cff */
[----:B------:R-:W-:-:S04]  /*28da0*/  IADD3 R2, PT, PT, -R4, -0x43300000, RZ ;  /* 0xbcd0000004027810 */ /* 0x000fc80007ffe1ff */
[----:B------:R-:W-:-:S04]  /*28db0*/  FSETP.NEU.AND P0, PT, |R3|, R2, PT ;  /* 0x000000020300720b */ /* 0x000fc80003f0d200 */
[----:B------:R-:W-:Y:S02]  /*28dc0*/  FSEL R12, R8, R12, !P0 ;  /* 0x0000000c080c7208 */ /* 0x000fe40004000000 */
[----:B------:R-:W-:Y:S01]  /*28dd0*/  FSEL R13, R7, R13, !P0 ;  /* 0x0000000d070d7208 */ /* 0x000fe20004000000 */
[----:B------:R-:W-:Y:S06]  /*28de0*/  BRA `(.L_x_11) ;  /* 0x0000000000547947 */ /* 0x000fec0003800000 */
.L_x_10:
[----:B------:R-:W-:-:S14]  /*28df0*/  DSETP.NAN.AND P0, PT, R8, R8, PT ;  /* 0x000000080800722a */ /* 0x000fdc0003f08000 */
[----:B------:R-:W-:Y:S05]  /*28e00*/  @P0 BRA `(.L_x_12) ;  /* 0x0000000000440947 */ /* 0x000fea0003800000 */
[----:B------:R-:W-:-:S14]  /*28e10*/  DSETP.NAN.AND P0, PT, R6, R6, PT ;  /* 0x000000060600722a */ /* 0x000fdc0003f08000 */
[----:B------:R-:W-:Y:S05]  /*28e20*/  @P0 BRA `(.L_x_13) ;  /* 0x0000000000300947 */ /* 0x000fea0003800000 */
[----:B------:R-:W-:Y:S01]  /*28e30*/  ISETP.NE.AND P0, PT, R21, R20, PT ;  /* 0x000000141500720c */ /* 0x000fe20003f05270 */
[----:B------:R-:W-:Y:S01]  /*28e40*/  IMAD.MOV.U32 R13, RZ, RZ, -0x80000 ;  /* 0xfff80000ff0d7424 */ /* 0x000fe200078e00ff */
[----:B------:R-:W-:-:S11]  /*28e50*/  MOV R12, 0x0 ;  /* 0x00000000000c7802 */ /* 0x000fd60000000f00 */
[----:B------:R-:W-:Y:S05]  /*28e60*/  @!P0 BRA `(.L_x_11) ;  /* 0x0000000000348947 */ /* 0x000fea0003800000 */
[----:B------:R-:W-:Y:S02]  /*28e70*/  ISETP.NE.AND P0, PT, R21, 0x7ff00000, PT ;  /* 0x7ff000001500780c */ /* 0x000fe40003f05270 */
[----:B------:R-:W-:Y:S02]  /*28e80*/  LOP3.LUT R13, R9, 0x80000000, R7, 0x48, !PT ;  /* 0x80000000090d7812 */ /* 0x000fe400078e4807 */
[----:B------:R-:W-:-:S13]  /*28e90*/  ISETP.EQ.OR P0, PT, R20, RZ, !P0 ;  /* 0x000000ff1400720c */ /* 0x000fda0004702670 */
[----:B------:R-:W-:Y:S02]  /*28ea0*/  @P0 LOP3.LUT R2, R13, 0x7ff00000, RZ, 0xfc, !PT ;  /* 0x7ff000000d020812 */ /* 0x000fe400078efcff */
[----:B------:R-:W-:Y:S01]  /*28eb0*/  @!P0 MOV R12, RZ ;  /* 0x000000ff000c8202 */ /* 0x000fe20000000f00 */
[----:B------:R-:W-:Y:S01]  /*28ec0*/  @P0 IMAD.MOV.U32 R12, RZ, RZ, RZ ;  /* 0x000000ffff0c0224 */ /* 0x000fe200078e00ff */
[----:B------:R-:W-:Y:S01]  /*28ed0*/  @P0 MOV R13, R2 ;  /* 0x00000002000d0202 */ /* 0x000fe20000000f00 */
[----:B------:R-:W-:Y:S06]  /*28ee0*/  BRA `(.L_x_11) ;  /* 0x0000000000147947 */ /* 0x000fec0003800000 */
.L_x_13:
[----:B------:R-:W-:Y:S01]  /*28ef0*/  LOP3.LUT R13, R7, 0x80000, RZ, 0xfc, !PT ;  /* 0x00080000070d7812 */ /* 0x000fe200078efcff */
[----:B------:R-:W-:Y:S01]  /*28f00*/  IMAD.MOV.U32 R12, RZ, RZ, R6 ;  /* 0x000000ffff0c7224 */ /* 0x000fe200078e0006 */
[----:B------:R-:W-:Y:S06]  /*28f10*/  BRA `(.L_x_11) ;  /* 0x0000000000087947 */ /* 0x000fec0003800000 */
.L_x_12:
[----:B------:R-:W-:Y:S02]  /*28f20*/  LOP3.LUT R13, R9, 0x80000, RZ, 0xfc, !PT ;  /* 0x00080000090d7812 */ /* 0x000fe400078efcff */
[----:B------:R-:W-:-:S07]  /*28f30*/  MOV R12, R8 ;  /* 0x00000008000c7202 */ /* 0x000fce0000000f00 */
.L_x_11:
[----:B------:R-:W-:Y:S05]  /*28f40*/  BSYNC.RECONVERGENT B1 ;  /* 0x0000000000017941 */ /* 0x000fea0003800200 */
.L_x_9:
[----:B------:R-:W-:Y:S02]  /*28f50*/  HFMA2 R3, -RZ, RZ, 0, 0 ;  /* 0x00000000ff037431 */ /* 0x000fe400000001ff */
[----:B------:R-:W-:-:S04]  /*28f60*/  IMAD.MOV.U32 R2, RZ, RZ, R0 ;  /* 0x000000ffff027224 */ /* 0x000fc800078e0000 */
[----:B------:R-:W-:Y:S05]  /*28f70*/  RET.REL.NODEC R2 `(_Z9init_linePfii) ;  /* 0xfffffd7002207950 */ /* 0x000fea0003c3ffff */
.L_x_14:
[----:B------:R-:W-:-:S00]  /*28f80*/  BRA `(.L_x_14) ;  /* 0xfffffffc00fc7947 */ /* 0x000fc0000383ffff */
[----:B------:R-:W-:-:S00]  /*28f90*/  NOP ;  /* 0x0000000000007918 */ /* 0x000fc00000000000 */
        /* <DEDUP_REMOVED lines=14> */
.L_x_15:


//--------------------- .nv.global.init           --------------------------
	.section	.nv.global.init,"aw",@progbits
	.align	4
.nv.global.init:
	.type		__cudart_i2opi_f,@object
	.size		__cudart_i2opi_f,(.L_0 - __cudart_i2opi_f)
__cudart_i2opi_f:
        /*0000*/ 	.byte	0x41, 0x90, 0x43, 0x3c, 0x99, 0x95, 0x62, 0xdb, 0xc0, 0xdd, 0x34, 0xf5, 0xd1, 0x57, 0x27, 0xfc
        /*0010*/ 	.byte	0x29, 0x15, 0x44, 0x4e, 0x6e, 0x83, 0xf9, 0xa2
.L_0:


//--------------------- .nv.shared.reserved.0     --------------------------
	.section	.nv.shared.reserved.0,"aw",@nobits
	.weak		__nv_reservedSMEM_offset_0_alias
	.size		__nv_reservedSMEM_offset_0_alias, 0, 64
	.other		__nv_reservedSMEM_offset_0_alias,@"STO_CUDA_RESERVED_SHARED STV_DEFAULT"
__nv_reservedSMEM_offset_0_alias:
	.zero		0
	.zero		64


//--------------------- .nv.constant0._Z9init_linePfii --------------------------
	.section	.nv.constant0._Z9init_linePfii,"a",@progbits
	.sectionflags	@""
	.align	4
.nv.constant0._Z9init_linePfii:
	.zero		912


//--------------------- SYMBOLS --------------------------

	.type		.nv.reservedSmem.offset0,@object
	.size		.nv.reservedSmem.offset0,0x4
